	.target	sm_80

	.elftype	@"ET_EXEC"


//--------------------- .note.nv.tkinfo           --------------------------
	.section	.note.nv.tkinfo,"",@"SHT_NOTE"
	.sectionflags	@"SHF_NOTE_NV_TKINFO"
	.tkinfo
        /*0018*/ 	.word	0x00000002
        /*0030*/ 	.string	""
        /*0030*/ 	.string	"ptxas"
        /*0030*/ 	.string	"Cuda compilation tools, release 13.0, V13.0.88"
        /*0030*/ 	.string	"Build cuda_13.0.r13.0/compiler.36424714_0"
        /*0030*/ 	.string	"-v  -suppress-debug-info  -lineinfo  -arch sm_80 "



//--------------------- .note.nv.cuinfo           --------------------------
	.section	.note.nv.cuinfo,"",@"SHT_NOTE"
	.sectionflags	@"SHF_NOTE_NV_CUINFO"
        /*0018*/ 	.short	0x0002
        /*001a*/ 	.short	0x0050
        /*001c*/ 	.short	0x0082
	.zero		2


//--------------------- .nv.info                  --------------------------
	.section	.nv.info,"",@"SHT_CUDA_INFO"
	.align	4


	//----- nvinfo : EIATTR_REGCOUNT
	.align		4
        /*0000*/ 	.byte	0x04, 0x2f
        /*0002*/ 	.short	(.L_1 - .L_0)
	.align		4
.L_0:
        /*0004*/ 	.word	index@(matmul_kernel)
        /*0008*/ 	.word	0x000000ff


	//----- nvinfo : EIATTR_FRAME_SIZE
	.align		4
.L_1:
        /*000c*/ 	.byte	0x04, 0x11
        /*000e*/ 	.short	(.L_3 - .L_2)
	.align		4
.L_2:
        /*0010*/ 	.word	index@(matmul_kernel)
        /*0014*/ 	.word	0x000037d8


	//----- nvinfo : EIATTR_MIN_STACK_SIZE
	.align		4
.L_3:
        /*0018*/ 	.byte	0x04, 0x12
        /*001a*/ 	.short	(.L_5 - .L_4)
	.align		4
.L_4:
        /*001c*/ 	.word	index@(matmul_kernel)
        /*0020*/ 	.word	0x000037d8
.L_5:


//--------------------- .nv.info.matmul_kernel    --------------------------
	.section	.nv.info.matmul_kernel,"",@"SHT_CUDA_INFO"
	.sectionflags	@""
	.align	4


	//----- nvinfo : EIATTR_CUDA_API_VERSION
	.align		4
        /*0000*/ 	.byte	0x04, 0x37
        /*0002*/ 	.short	(.L_7 - .L_6)
.L_6:
        /*0004*/ 	.word	0x00000082


	//----- nvinfo : EIATTR_SW2861232_WAR
	.align		4
.L_7:
        /*0008*/ 	.byte	0x01, 0x35
	.zero		2


	//----- nvinfo : EIATTR_PARAM_CBANK
	.align		4
        /*000c*/ 	.byte	0x04, 0x0a
        /*000e*/ 	.short	(.L_9 - .L_8)
	.align		4
.L_8:
        /*0010*/ 	.word	index@(.nv.constant0.matmul_kernel)
        /*0014*/ 	.short	0x0160
        /*0016*/ 	.short	0x0050


	//----- nvinfo : EIATTR_CBANK_PARAM_SIZE
	.align		4
.L_9:
        /*0018*/ 	.byte	0x03, 0x19
        /*001a*/ 	.short	0x0050


	//----- nvinfo : EIATTR_KPARAM_INFO
	.align		4
        /*001c*/ 	.byte	0x04, 0x17
        /*001e*/ 	.short	(.L_11 - .L_10)
.L_10:
        /*0020*/ 	.word	0x00000000
        /*0024*/ 	.short	0x000d
        /*0026*/ 	.short	0x0048
        /*0028*/ 	.byte	0x00, 0xf4, 0x21, 0x00


	//----- nvinfo : EIATTR_KPARAM_INFO
	.align		4
.L_11:
        /*002c*/ 	.byte	0x04, 0x17
        /*002e*/ 	.short	(.L_13 - .L_12)
.L_12:
        /*0030*/ 	.word	0x00000000
        /*0034*/ 	.short	0x000c
        /*0036*/ 	.short	0x0040
        /*0038*/ 	.byte	0x00, 0xf4, 0x21, 0x00


	//----- nvinfo : EIATTR_KPARAM_INFO
	.align		4
.L_13:
        /*003c*/ 	.byte	0x04, 0x17
        /*003e*/ 	.short	(.L_15 - .L_14)
.L_14:
        /*0040*/ 	.word	0x00000000
        /*0044*/ 	.short	0x000b
        /*0046*/ 	.short	0x0038
        /*0048*/ 	.byte	0x00, 0xf0, 0x11, 0x00


	//----- nvinfo : EIATTR_KPARAM_INFO
	.align		4
.L_15:
        /*004c*/ 	.byte	0x04, 0x17
        /*004e*/ 	.short	(.L_17 - .L_16)
.L_16:
        /*0050*/ 	.word	0x00000000
        /*0054*/ 	.short	0x000a
        /*0056*/ 	.short	0x0034
        /*0058*/ 	.byte	0x00, 0xf0, 0x11, 0x00


	//----- nvinfo : EIATTR_KPARAM_INFO
	.align		4
.L_17:
        /*005c*/ 	.byte	0x04, 0x17
        /*005e*/ 	.short	(.L_19 - .L_18)
.L_18:
        /*0060*/ 	.word	0x00000000
        /*0064*/ 	.short	0x0009
        /*0066*/ 	.short	0x0030
        /*0068*/ 	.byte	0x00, 0xf0, 0x11, 0x00


	//----- nvinfo : EIATTR_KPARAM_INFO
	.align		4
.L_19:
        /*006c*/ 	.byte	0x04, 0x17
        /*006e*/ 	.short	(.L_21 - .L_20)
.L_20:
        /*0070*/ 	.word	0x00000000
        /*0074*/ 	.short	0x0008
        /*0076*/ 	.short	0x002c
        /*0078*/ 	.byte	0x00, 0xf0, 0x11, 0x00


	//----- nvinfo : EIATTR_KPARAM_INFO
	.align		4
.L_21:
        /*007c*/ 	.byte	0x04, 0x17
        /*007e*/ 	.short	(.L_23 - .L_22)
.L_22:
        /*0080*/ 	.word	0x00000000
        /*0084*/ 	.short	0x0007
        /*0086*/ 	.short	0x0028
        /*0088*/ 	.byte	0x00, 0xf0, 0x11, 0x00


	//----- nvinfo : EIATTR_KPARAM_INFO
	.align		4
.L_23:
        /*008c*/ 	.byte	0x04, 0x17
        /*008e*/ 	.short	(.L_25 - .L_24)
.L_24:
        /*0090*/ 	.word	0x00000000
        /*0094*/ 	.short	0x0006
        /*0096*/ 	.short	0x0024
        /*0098*/ 	.byte	0x00, 0xf0, 0x11, 0x00


	//----- nvinfo : EIATTR_KPARAM_INFO
	.align		4
.L_25:
        /*009c*/ 	.byte	0x04, 0x17
        /*009e*/ 	.short	(.L_27 - .L_26)
.L_26:
        /*00a0*/ 	.word	0x00000000
        /*00a4*/ 	.short	0x0005
        /*00a6*/ 	.short	0x0020
        /*00a8*/ 	.byte	0x00, 0xf0, 0x11, 0x00


	//----- nvinfo : EIATTR_KPARAM_INFO
	.align		4
.L_27:
        /*00ac*/ 	.byte	0x04, 0x17
        /*00ae*/ 	.short	(.L_29 - .L_28)
.L_28:
        /*00b0*/ 	.word	0x00000000
        /*00b4*/ 	.short	0x0004
        /*00b6*/ 	.short	0x001c
        /*00b8*/ 	.byte	0x00, 0xf0, 0x11, 0x00


	//----- nvinfo : EIATTR_KPARAM_INFO
	.align		4
.L_29:
        /*00bc*/ 	.byte	0x04, 0x17
        /*00be*/ 	.short	(.L_31 - .L_30)
.L_30:
        /*00c0*/ 	.word	0x00000000
        /*00c4*/ 	.short	0x0003
        /*00c6*/ 	.short	0x0018
        /*00c8*/ 	.byte	0x00, 0xf0, 0x11, 0x00


	//----- nvinfo : EIATTR_KPARAM_INFO
	.align		4
.L_31:
        /*00cc*/ 	.byte	0x04, 0x17
        /*00ce*/ 	.short	(.L_33 - .L_32)
.L_32:
        /*00d0*/ 	.word	0x00000000
        /*00d4*/ 	.short	0x0002
        /*00d6*/ 	.short	0x0010
        /*00d8*/ 	.byte	0x00, 0xf4, 0x21, 0x00


	//----- nvinfo : EIATTR_KPARAM_INFO
	.align		4
.L_33:
        /*00dc*/ 	.byte	0x04, 0x17
        /*00de*/ 	.short	(.L_35 - .L_34)
.L_34:
        /*00e0*/ 	.word	0x00000000
        /*00e4*/ 	.short	0x0001
        /*00e6*/ 	.short	0x0008
        /*00e8*/ 	.byte	0x00, 0xf4, 0x21, 0x00


	//----- nvinfo : EIATTR_KPARAM_INFO
	.align		4
.L_35:
        /*00ec*/ 	.byte	0x04, 0x17
        /*00ee*/ 	.short	(.L_37 - .L_36)
.L_36:
        /*00f0*/ 	.word	0x00000000
        /*00f4*/ 	.short	0x0000
        /*00f6*/ 	.short	0x0000
        /*00f8*/ 	.byte	0x00, 0xf4, 0x21, 0x00


	//----- nvinfo : EIATTR_MAXREG_COUNT
	.align		4
.L_37:
        /*00fc*/ 	.byte	0x03, 0x1b
        /*00fe*/ 	.short	0x00ff


	//----- nvinfo : EIATTR_NUM_BARRIERS
	.align		4
        /*0100*/ 	.byte	0x02, 0x4c
        /*0102*/ 	.byte	0x01
	.zero		1


	//----- nvinfo : EIATTR_ANNOTATIONS
	.align		4
        /*0104*/ 	.byte	0x04, 0x55
        /*0106*/ 	.short	(.L_39 - .L_38)


	//   ....[0]....
.L_38:
        /*0108*/ 	.word	0x00000001
        /*010c*/ 	.byte	0x80, 0x05, 0x00, 0x00, 0x01, 0x00, 0x00, 0x00, 0xd0, 0x05, 0x00, 0x00, 0x01, 0x00, 0x00, 0x00
        /* <DEDUP_REMOVED lines=105> */
        /*07ac*/ 	.byte	0x90, 0x4a, 0x00, 0x00


	//----- nvinfo : EIATTR_MERCURY_ISA_VERSION
	.align		4
.L_39:
        /*07b0*/ 	.byte	0x03, 0x5f
        /*07b2*/ 	.short	0x0000


	//----- nvinfo : EIATTR_EXIT_INSTR_OFFSETS
	.align		4
        /*07b4*/ 	.byte	0x04, 0x1c
        /*07b6*/ 	.short	(.L_41 - .L_40)


	//   ....[0]....
.L_40:
        /*07b8*/ 	.word	0x000815e0


	//   ....[1]....
        /*07bc*/ 	.word	0x00081600


	//----- nvinfo : EIATTR_REQNTID
	.align		4
.L_41:
        /*07c0*/ 	.byte	0x04, 0x10
        /*07c2*/ 	.short	(.L_43 - .L_42)
.L_42:
        /*07c4*/ 	.word	0x00000080
        /*07c8*/ 	.word	0x00000001
        /*07cc*/ 	.word	0x00000001
.L_43:


//--------------------- .nv.callgraph             --------------------------
	.section	.nv.callgraph,"",@"SHT_CUDA_CALLGRAPH"
	.align	4
	.sectionentsize	8
	.align		4
        /*0000*/ 	.word	0x00000000
	.align		4
        /*0004*/ 	.word	0xffffffff
	.align		4
        /*0008*/ 	.word	0x00000000
	.align		4
        /*000c*/ 	.word	0xfffffffe
	.align		4
        /*0010*/ 	.word	0x00000000
	.align		4
        /*0014*/ 	.word	0xfffffffd
	.align		4
        /*0018*/ 	.word	0x00000000
	.align		4
        /*001c*/ 	.word	0xfffffffc


//--------------------- .nv.rel.action            --------------------------
	.section	.nv.rel.action,"",@"SHT_CUDA_RELOCINFO"
	.align	8
	.sectionentsize	8
        /*0000*/ 	.byte	0x73, 0x00, 0x00, 0x00, 0x00, 0x00, 0x00, 0x00, 0x00, 0x00, 0x00, 0x11, 0x25, 0x00, 0x05, 0x36


//--------------------- .nv.constant0.matmul_kernel --------------------------
	.section	.nv.constant0.matmul_kernel,"a",@progbits
	.sectionflags	@""
	.align	4
.nv.constant0.matmul_kernel:
	.zero		432


//--------------------- .text.matmul_kernel       --------------------------
	.section	.text.matmul_kernel,"ax",@progbits
	.sectioninfo	@"SHI_REGISTERS=255"
	.align	128
        .global         matmul_kernel
        .type           matmul_kernel,@function
        .size           matmul_kernel,(.L_x_3 - matmul_kernel)
        .other          matmul_kernel,@"STO_CUDA_ENTRY STV_DEFAULT"
matmul_kernel:
.text.matmul_kernel:
[----:B------:R-:W-:Y:S02]  /*0000*/  IMAD.MOV.U32 R1, RZ, RZ, c[0x0][0x28] ;  /* 0x00000a00ff017624 */ /* 0x000fe400078e00ff */
[----:B------:R-:W-:Y:S01]  /*0010*/  IMAD.MOV.U32 R6, RZ, RZ, 0xff ;  /* 0x000000ffff067424 */ /* 0x000fe200078e00ff */
[----:B------:R-:W1:Y:S01]  /*0020*/  S2R R5, SR_CTAID.X ;  /* 0x0000000000057919 */ /* 0x000e620000002500 */
[----:B------:R-:W-:Y:S02]  /*0030*/  IABS R243, c[0x0][0x17c] ;  /* 0x00005f0000f37a13 */ /* 0x000fe40000000000 */
[----:B------:R-:W-:Y:S02]  /*0040*/  IADD3 R1, R1, -0x37d8, RZ ;  /* 0xffffc82801017810 */ /* 0x000fe40007ffe0ff */
[----:B------:R-:W-:-:S04]  /*0050*/  IADD3 R0, R6, c[0x0][0x17c], RZ ;  /* 0x00005f0006007a10 */ /* 0x000fc80007ffe0ff */
[----:B------:R-:W-:-:S04]  /*0060*/  SHF.R.S32.HI R3, RZ, 0x1f, R0 ;  /* 0x0000001fff037819 */ /* 0x000fc80000011400 */
[----:B------:R-:W-:-:S04]  /*0070*/  LEA.HI R3, R3, R0, RZ, 0x8 ;  /* 0x0000000003037211 */ /* 0x000fc800078f40ff */
[----:B------:R-:W-:-:S05]  /*0080*/  SHF.R.S32.HI R3, RZ, 0x8, R3 ;  /* 0x00000008ff037819 */ /* 0x000fca0000011403 */
[----:B------:R-:W-:Y:S01]  /*0090*/  IMAD.SHL.U32 R4, R3, 0x8, RZ ;  /* 0x0000000803047824 */ /* 0x000fe200078e00ff */
[----:B-1----:R-:W-:-:S04]  /*00a0*/  IABS R10, R5 ;  /* 0x00000005000a7213 */ /* 0x002fc80000000000 */
[-C--:B------:R-:W-:Y:S02]  /*00b0*/  IABS R7, R4.reuse ;  /* 0x0000000400077213 */ /* 0x080fe40000000000 */
[----:B------:R-:W-:Y:S02]  /*00c0*/  IABS R11, R4 ;  /* 0x00000004000b7213 */ /* 0x000fe40000000000 */
[----:B------:R-:W1:Y:S08]  /*00d0*/  I2F.RP R0, R7 ;  /* 0x0000000700007306 */ /* 0x000e700000209400 */
[----:B-1----:R-:W1:Y:S02]  /*00e0*/  MUFU.RCP R0, R0 ;  /* 0x0000000000007308 */ /* 0x002e640000001000 */
[----:B-1----:R-:W-:Y:S01]  /*00f0*/  IADD3 R2, R0, 0xffffffe, RZ ;  /* 0x0ffffffe00027810 */ /* 0x002fe20007ffe0ff */
[----:B------:R-:W-:-:S05]  /*0100*/  IMAD.MOV R0, RZ, RZ, -R11 ;  /* 0x000000ffff007224 */ /* 0x000fca00078e0a0b */
[----:B------:R1:W2:Y:S02]  /*0110*/  F2I.FTZ.U32.TRUNC.NTZ R3, R2 ;  /* 0x0000000200037305 */ /* 0x0002a4000021f000 */
[----:B-1----:R-:W-:Y:S01]  /*0120*/  MOV R2, RZ ;  /* 0x000000ff00027202 */ /* 0x002fe20000000f00 */
[----:B--2---:R-:W-:-:S04]  /*0130*/  IMAD.MOV R8, RZ, RZ, -R3 ;  /* 0x000000ffff087224 */ /* 0x004fc800078e0a03 */
[----:B------:R-:W-:Y:S02]  /*0140*/  IMAD R9, R8, R7, RZ ;  /* 0x0000000708097224 */ /* 0x000fe400078e02ff */
[----:B------:R-:W-:Y:S02]  /*0150*/  IMAD.MOV.U32 R8, RZ, RZ, R10 ;  /* 0x000000ffff087224 */ /* 0x000fe400078e000a */
[----:B------:R-:W-:-:S06]  /*0160*/  IMAD.HI.U32 R3, R3, R9, R2 ;  /* 0x0000000903037227 */ /* 0x000fcc00078e0002 */
[----:B------:R-:W-:-:S04]  /*0170*/  IMAD.HI.U32 R3, R3, R8, RZ ;  /* 0x0000000803037227 */ /* 0x000fc800078e00ff */
[----:B------:R-:W-:Y:S01]  /*0180*/  IMAD R0, R3, R0, R8 ;  /* 0x0000000003007224 */ /* 0x000fe200078e0208 */
[----:B------:R-:W-:-:S04]  /*0190*/  IABS R8, c[0x0][0x178] ;  /* 0x00005e0000087a13 */ /* 0x000fc80000000000 */
[----:B------:R-:W-:Y:S01]  /*01a0*/  ISETP.GT.U32.AND P1, PT, R7, R0, PT ;  /* 0x000000000700720c */ /* 0x000fe20003f24070 */
[----:B------:R-:W-:-:S12]  /*01b0*/  IMAD.MOV.U32 R12, RZ, RZ, R8 ;  /* 0x000000ffff0c7224 */ /* 0x000fd800078e0008 */
[----:B------:R-:W-:Y:S01]  /*01c0*/  @!P1 IMAD.IADD R0, R0, 0x1, -R7 ;  /* 0x0000000100009824 */ /* 0x000fe200078e0a07 */
[----:B------:R-:W-:Y:S02]  /*01d0*/  @!P1 IADD3 R3, R3, 0x1, RZ ;  /* 0x0000000103039810 */ /* 0x000fe40007ffe0ff */
[----:B------:R-:W-:Y:S02]  /*01e0*/  ISETP.NE.AND P1, PT, R4, RZ, PT ;  /* 0x000000ff0400720c */ /* 0x000fe40003f25270 */
[----:B------:R-:W-:Y:S02]  /*01f0*/  ISETP.GE.U32.AND P0, PT, R0, R7, PT ;  /* 0x000000070000720c */ /* 0x000fe40003f06070 */
[----:B------:R-:W-:-:S04]  /*0200*/  LOP3.LUT R0, R5, R4, RZ, 0x3c, !PT ;  /* 0x0000000405007212 */ /* 0x000fc800078e3cff */
[----:B------:R-:W-:Y:S02]  /*0210*/  ISETP.GE.AND P2, PT, R0, RZ, PT ;  /* 0x000000ff0000720c */ /* 0x000fe40003f46270 */
[----:B------:R-:W-:-:S05]  /*0220*/  IADD3 R0, R6, c[0x0][0x178], RZ ;  /* 0x00005e0006007a10 */ /* 0x000fca0007ffe0ff */
[----:B------:R-:W-:-:S05]  /*0230*/  @P0 IADD3 R3, R3, 0x1, RZ ;  /* 0x0000000103030810 */ /* 0x000fca0007ffe0ff */
[----:B------:R-:W-:Y:S01]  /*0240*/  IMAD.MOV.U32 R2, RZ, RZ, R3 ;  /* 0x000000ffff027224 */ /* 0x000fe200078e0003 */
[----:B------:R-:W-:-:S03]  /*0250*/  SHF.R.S32.HI R3, RZ, 0x1f, R0 ;  /* 0x0000001fff037819 */ /* 0x000fc60000011400 */
[----:B------:R-:W-:Y:S01]  /*0260*/  @!P2 IMAD.MOV R2, RZ, RZ, -R2 ;  /* 0x000000ffff02a224 */ /* 0x000fe200078e0a02 */
[----:B------:R-:W-:Y:S02]  /*0270*/  @!P1 LOP3.LUT R2, RZ, R4, RZ, 0x33, !PT ;  /* 0x00000004ff029212 */ /* 0x000fe400078e33ff */
[----:B------:R-:W-:-:S03]  /*0280*/  LEA.HI R3, R3, R0, RZ, 0x8 ;  /* 0x0000000003037211 */ /* 0x000fc600078f40ff */
[C---:B------:R-:W-:Y:S01]  /*0290*/  IMAD.SHL.U32 R9, R2.reuse, 0x8, RZ ;  /* 0x0000000802097824 */ /* 0x040fe200078e00ff */
[----:B------:R-:W-:-:S04]  /*02a0*/  IADD3 R2, -R2, RZ, RZ ;  /* 0x000000ff02027210 */ /* 0x000fc80007ffe1ff */
[----:B------:R-:W-:Y:S01]  /*02b0*/  LEA.HI.SX32 R3, R3, -R9, 0x18 ;  /* 0x8000000903037211 */ /* 0x000fe200078fc2ff */
[----:B------:R-:W-:Y:S02]  /*02c0*/  IMAD R10, R4, R2, R5 ;  /* 0x00000002040a7224 */ /* 0x000fe400078e0205 */
[----:B------:R-:W-:Y:S01]  /*02d0*/  IMAD.MOV.U32 R2, RZ, RZ, RZ ;  /* 0x000000ffff027224 */ /* 0x000fe200078e00ff */
[----:B------:R-:W-:Y:S01]  /*02e0*/  IMNMX R11, R3, 0x8, PT ;  /* 0x00000008030b7817 */ /* 0x000fe20003800200 */
[----:B------:R-:W1:Y:S03]  /*02f0*/  I2F.RP R4, R12 ;  /* 0x0000000c00047306 */ /* 0x000e660000209400 */
[----:B------:R-:W-:-:S05]  /*0300*/  IABS R7, R11 ;  /* 0x0000000b00077213 */ /* 0x000fca0000000000 */
[----:B------:R-:W2:Y:S08]  /*0310*/  I2F.RP R0, R7 ;  /* 0x0000000700007306 */ /* 0x000eb00000209400 */
[----:B-1----:R-:W-:Y:S08]  /*0320*/  MUFU.RCP R4, R4 ;  /* 0x0000000400047308 */ /* 0x002ff00000001000 */
[----:B--2---:R-:W1:Y:S02]  /*0330*/  MUFU.RCP R0, R0 ;  /* 0x0000000000007308 */ /* 0x004e640000001000 */
[----:B-1----:R-:W-:-:S02]  /*0340*/  IADD3 R3, R0, 0xffffffe, RZ ;  /* 0x0ffffffe00037810 */ /* 0x002fc40007ffe0ff */
[----:B------:R-:W-:-:S04]  /*0350*/  IABS R0, R10 ;  /* 0x0000000a00007213 */ /* 0x000fc80000000000 */
[----:B------:R-:W1:Y:S02]  /*0360*/  F2I.FTZ.U32.TRUNC.NTZ R3, R3 ;  /* 0x0000000300037305 */ /* 0x000e64000021f000 */
[----:B-1----:R-:W-:-:S04]  /*0370*/  IMAD.MOV R6, RZ, RZ, -R3 ;  /* 0x000000ffff067224 */ /* 0x002fc800078e0a03 */
[----:B------:R-:W-:Y:S01]  /*0380*/  IMAD R5, R6, R7, RZ ;  /* 0x0000000706057224 */ /* 0x000fe200078e02ff */
[----:B------:R-:W-:-:S03]  /*0390*/  IABS R6, R11 ;  /* 0x0000000b00067213 */ /* 0x000fc60000000000 */
[----:B------:R-:W-:-:S04]  /*03a0*/  IMAD.HI.U32 R2, R3, R5, R2 ;  /* 0x0000000503027227 */ /* 0x000fc800078e0002 */
[----:B------:R-:W-:Y:S02]  /*03b0*/  IMAD.MOV.U32 R3, RZ, RZ, R0 ;  /* 0x000000ffff037224 */ /* 0x000fe400078e0000 */
[----:B------:R-:W-:Y:S02]  /*03c0*/  IMAD.MOV R0, RZ, RZ, -R6 ;  /* 0x000000ffff007224 */ /* 0x000fe400078e0a06 */
[----:B------:R-:W-:Y:S01]  /*03d0*/  IMAD.HI.U32 R2, R2, R3, RZ ;  /* 0x0000000302027227 */ /* 0x000fe200078e00ff */
[----:B------:R-:W1:Y:S03]  /*03e0*/  I2F.RP R6, R243 ;  /* 0x000000f300067306 */ /* 0x000e660000209400 */
[----:B------:R-:W-:Y:S01]  /*03f0*/  IMAD R0, R2, R0, R3 ;  /* 0x0000000002007224 */ /* 0x000fe200078e0203 */
[----:B------:R-:W-:-:S04]  /*0400*/  IADD3 R3, R4, 0xffffffe, RZ ;  /* 0x0ffffffe04037810 */ /* 0x000fc80007ffe0ff */
[----:B------:R-:W-:Y:S02]  /*0410*/  ISETP.GT.U32.AND P1, PT, R7, R0, PT ;  /* 0x000000000700720c */ /* 0x000fe40003f24070 */
[----:B------:R-:W2:Y:S08]  /*0420*/  F2I.FTZ.U32.TRUNC.NTZ R3, R3 ;  /* 0x0000000300037305 */ /* 0x000eb0000021f000 */
[----:B-1----:R-:W1:Y:S03]  /*0430*/  MUFU.RCP R6, R6 ;  /* 0x0000000600067308 */ /* 0x002e660000001000 */
[----:B------:R-:W-:-:S02]  /*0440*/  @!P1 IADD3 R0, R0, -R7, RZ ;  /* 0x8000000700009210 */ /* 0x000fc40007ffe0ff */
[----:B------:R-:W-:Y:S02]  /*0450*/  @!P1 IADD3 R2, R2, 0x1, RZ ;  /* 0x0000000102029810 */ /* 0x000fe40007ffe0ff */
[----:B------:R-:W-:Y:S01]  /*0460*/  ISETP.GE.U32.AND P0, PT, R0, R7, PT ;  /* 0x000000070000720c */ /* 0x000fe20003f06070 */
[----:B--2---:R-:W-:Y:S01]  /*0470*/  IMAD.MOV R121, RZ, RZ, -R3 ;  /* 0x000000ffff797224 */ /* 0x004fe200078e0a03 */
[----:B------:R-:W-:Y:S02]  /*0480*/  LOP3.LUT R0, R10, R11, RZ, 0x3c, !PT ;  /* 0x0000000b0a007212 */ /* 0x000fe400078e3cff */
[----:B------:R-:W-:Y:S01]  /*0490*/  ISETP.NE.AND P1, PT, R11, RZ, PT ;  /* 0x000000ff0b00720c */ /* 0x000fe20003f25270 */
[----:B------:R-:W-:Y:S01]  /*04a0*/  IMAD R121, R121, R12, RZ ;  /* 0x0000000c79797224 */ /* 0x000fe200078e02ff */
[----:B------:R-:W-:Y:S02]  /*04b0*/  ISETP.GE.AND P2, PT, R0, RZ, PT ;  /* 0x000000ff0000720c */ /* 0x000fe40003f46270 */
[----:B-1----:R-:W-:-:S05]  /*04c0*/  IADD3 R5, R6, 0xffffffe, RZ ;  /* 0x0ffffffe06057810 */ /* 0x002fca0007ffe0ff */
[----:B------:R-:W-:Y:S01]  /*04d0*/  @P0 IADD3 R2, R2, 0x1, RZ ;  /* 0x0000000102020810 */ /* 0x000fe20007ffe0ff */
[----:B------:R-:W1:Y:S04]  /*04e0*/  F2I.FTZ.U32.TRUNC.NTZ R5, R5 ;  /* 0x0000000500057305 */ /* 0x000e68000021f000 */
[----:B------:R-:W-:Y:S01]  /*04f0*/  IMAD.MOV.U32 R0, RZ, RZ, R2 ;  /* 0x000000ffff007224 */ /* 0x000fe200078e0002 */
[----:B------:R-:W-:-:S03]  /*0500*/  MOV R2, RZ ;  /* 0x000000ff00027202 */ /* 0x000fc60000000f00 */
[----:B------:R-:W-:Y:S01]  /*0510*/  @!P2 IMAD.MOV R0, RZ, RZ, -R0 ;  /* 0x000000ffff00a224 */ /* 0x000fe200078e0a00 */
[----:B------:R-:W-:Y:S01]  /*0520*/  @!P1 LOP3.LUT R0, RZ, R11, RZ, 0x33, !PT ;  /* 0x0000000bff009212 */ /* 0x000fe200078e33ff */
[----:B------:R-:W-:-:S04]  /*0530*/  IMAD.HI.U32 R121, R3, R121, R2 ;  /* 0x0000007903797227 */ /* 0x000fc800078e0002 */
[----:B------:R-:W-:Y:S02]  /*0540*/  IMAD.SHL.U32 R63, R0, 0x100, RZ ;  /* 0x00000100003f7824 */ /* 0x000fe400078e00ff */
[----:B------:R-:W-:Y:S02]  /*0550*/  IMAD.MOV R8, RZ, RZ, -R0 ;  /* 0x000000ffff087224 */ /* 0x000fe400078e0a00 */
[--C-:B-1----:R-:W-:Y:S01]  /*0560*/  IMAD.MOV R4, RZ, RZ, -R5.reuse ;  /* 0x000000ffff047224 */ /* 0x102fe200078e0a05 */
[C---:B------:R-:W-:Y:S01]  /*0570*/  IADD3 R13, R63.reuse, 0xff, RZ ;  /* 0x000000ff3f0d7810 */ /* 0x040fe20007ffe0ff */
[----:B------:R-:W-:Y:S01]  /*0580*/  STL [R1+0xa48], R63 ;  /* 0x000a483f01007387 */ /* 0x000fe20000100800 */
[C---:B------:R-:W-:Y:S01]  /*0590*/  IADD3 R6, R63.reuse, 0x1, RZ ;  /* 0x000000013f067810 */ /* 0x040fe20007ffe0ff */
[----:B------:R-:W-:Y:S01]  /*05a0*/  IMAD R249, R4, R243, RZ ;  /* 0x000000f304f97224 */ /* 0x000fe200078e02ff */
[----:B------:R-:W-:Y:S01]  /*05b0*/  IADD3 R12, R63, 0x2, RZ ;  /* 0x000000023f0c7810 */ /* 0x000fe20007ffe0ff */
[----:B------:R-:W-:Y:S01]  /*05c0*/  IMAD.MOV.U32 R4, RZ, RZ, RZ ;  /* 0x000000ffff047224 */ /* 0x000fe200078e00ff */
[----:B------:R-:W-:Y:S01]  /*05d0*/  STL [R1+0x1e7c], R13 ;  /* 0x001e7c0d01007387 */ /* 0x000fe20000100800 */
[----:B------:R-:W-:Y:S01]  /*05e0*/  IMAD R8, R11, R8, R10 ;  /* 0x000000080b087224 */ /* 0x000fe200078e020a */
[----:B------:R-:W-:Y:S01]  /*05f0*/  IABS R10, R12 ;  /* 0x0000000c000a7213 */ /* 0x000fe20000000000 */
[----:B------:R-:W-:Y:S01]  /*0600*/  IMAD.HI.U32 R249, R5, R249, R4 ;  /* 0x000000f905f97227 */ /* 0x000fe200078e0004 */
[----:B------:R1:W-:Y:S01]  /*0610*/  STL [R1+0x1a84], R6 ;  /* 0x001a840601007387 */ /* 0x0003e20000100800 */
[----:B------:R-:W-:-:S02]  /*0620*/  IABS R34, R63 ;  /* 0x0000003f00227213 */ /* 0x000fc40000000000 */
[----:B------:R-:W-:Y:S01]  /*0630*/  IADD3 R11, R63, 0x6, RZ ;  /* 0x000000063f0b7810 */ /* 0x000fe20007ffe0ff */
[----:B------:R2:W-:Y:S01]  /*0640*/  STL [R1+0x1a88], R12 ;  /* 0x001a880c01007387 */ /* 0x0005e20000100800 */
[----:B------:R-:W-:Y:S01]  /*0650*/  IMAD.HI.U32 R3, R249, R10, RZ ;  /* 0x0000000af9037227 */ /* 0x000fe200078e00ff */
[----:B------:R-:W-:Y:S02]  /*0660*/  IADD3 R7, R63, 0x3, RZ ;  /* 0x000000033f077810 */ /* 0x000fe40007ffe0ff */
[----:B------:R-:W-:Y:S01]  /*0670*/  IABS R62, R13 ;  /* 0x0000000d003e7213 */ /* 0x000fe20000000000 */
[----:B------:R-:W-:Y:S01]  /*0680*/  IMAD.MOV R3, RZ, RZ, -R3 ;  /* 0x000000ffff037224 */ /* 0x000fe200078e0a03 */
[----:B-1----:R-:W-:Y:S01]  /*0690*/  IABS R6, R6 ;  /* 0x0000000600067213 */ /* 0x002fe20000000000 */
[----:B------:R-:W-:Y:S01]  /*06a0*/  IMAD.HI.U32 R0, R249, R34, RZ ;  /* 0x00000022f9007227 */ /* 0x000fe200078e00ff */
[----:B------:R-:W-:Y:S01]  /*06b0*/  IADD3 R13, R63, 0x4, RZ ;  /* 0x000000043f0d7810 */ /* 0x000fe20007ffe0ff */
[----:B------:R1:W-:Y:S01]  /*06c0*/  STL [R1+0x1a8c], R7 ;  /* 0x001a8c0701007387 */ /* 0x0003e20000100800 */
[----:B------:R-:W-:Y:S01]  /*06d0*/  IABS R64, R7 ;  /* 0x0000000700407213 */ /* 0x000fe20000000000 */
[----:B------:R-:W-:Y:S01]  /*06e0*/  IMAD.HI.U32 R2, R249, R6, RZ ;  /* 0x00000006f9027227 */ /* 0x000fe200078e00ff */
[----:B------:R-:W-:-:S02]  /*06f0*/  IABS R150, R13 ;  /* 0x0000000d00967213 */ /* 0x000fc40000000000 */
[----:B--2---:R-:W-:Y:S01]  /*0700*/  IADD3 R12, R63, 0x5, RZ ;  /* 0x000000053f0c7810 */ /* 0x004fe20007ffe0ff */
[----:B------:R-:W-:Y:S01]  /*0710*/  IMAD R93, R243, R3, R10 ;  /* 0x00000003f35d7224 */ /* 0x000fe200078e020a */
[----:B------:R-:W-:Y:S01]  /*0720*/  IADD3 R2, -R2, RZ, RZ ;  /* 0x000000ff02027210 */ /* 0x000fe20007ffe1ff */
[----:B------:R-:W-:Y:S01]  /*0730*/  IMAD.HI.U32 R5, R249, R62, RZ ;  /* 0x0000003ef9057227 */ /* 0x000fe200078e00ff */
[----:B------:R-:W-:Y:S02]  /*0740*/  IABS R92, R12 ;  /* 0x0000000c005c7213 */ /* 0x000fe40000000000 */
[----:B-1----:R-:W-:Y:S01]  /*0750*/  IADD3 R7, R63, 0x8, RZ ;  /* 0x000000083f077810 */ /* 0x002fe20007ffe0ff */
[----:B------:R-:W-:Y:S01]  /*0760*/  IMAD R153, R243, R2, R6 ;  /* 0x00000002f3997224 */ /* 0x000fe200078e0206 */
[----:B------:R-:W-:Y:S01]  /*0770*/  IABS R6, R11 ;  /* 0x0000000b00067213 */ /* 0x000fe20000000000 */
[----:B------:R-:W-:Y:S01]  /*0780*/  IMAD.MOV R0, RZ, RZ, -R0 ;  /* 0x000000ffff007224 */ /* 0x000fe200078e0a00 */
[----:B------:R-:W-:Y:S01]  /*0790*/  IABS R10, R7 ;  /* 0x00000007000a7213 */ /* 0x000fe20000000000 */
[----:B------:R-:W-:Y:S01]  /*07a0*/  IMAD.MOV R5, RZ, RZ, -R5 ;  /* 0x000000ffff057224 */ /* 0x000fe200078e0a05 */
[----:B------:R-:W-:Y:S01]  /*07b0*/  STL [R1+0x1f24], R153 ;  /* 0x001f249901007387 */ /* 0x000fe20000100800 */
[----:B------:R-:W-:Y:S01]  /*07c0*/  IMAD.HI.U32 R3, R249, R6, RZ ;  /* 0x00000006f9037227 */ /* 0x000fe200078e00ff */
[----:B------:R-:W-:-:S02]  /*07d0*/  IADD3 R14, R63, 0x13, RZ ;  /* 0x000000133f0e7810 */ /* 0x000fc40007ffe0ff */
[----:B------:R-:W-:Y:S01]  /*07e0*/  STL [R1+0x1f20], R93 ;  /* 0x001f205d01007387 */ /* 0x000fe20000100800 */
[----:B------:R-:W-:Y:S01]  /*07f0*/  IMAD R34, R243, R0, R34 ;  /* 0x00000000f3227224 */ /* 0x000fe200078e0222 */
[----:B------:R-:W-:Y:S01]  /*0800*/  IADD3 R16, R63, 0x27, RZ ;  /* 0x000000273f107810 */ /* 0x000fe20007ffe0ff */
[----:B------:R-:W-:Y:S01]  /*0810*/  IMAD.MOV R3, RZ, RZ, -R3 ;  /* 0x000000ffff037224 */ /* 0x000fe200078e0a03 */
[----:B------:R1:W-:Y:S01]  /*0820*/  STL [R1+0x1a90], R13 ;  /* 0x001a900d01007387 */ /* 0x0003e20000100800 */
[----:B------:R-:W-:Y:S01]  /*0830*/  IMAD.HI.U32 R0, R249, R150, RZ ;  /* 0x00000096f9007227 */ /* 0x000fe200078e00ff */
[----:B------:R-:W-:Y:S02]  /*0840*/  IADD3 R15, R63, 0x28, RZ ;  /* 0x000000283f0f7810 */ /* 0x000fe40007ffe0ff */
[----:B------:R2:W-:Y:S01]  /*0850*/  STL [R1+0x1a94], R12 ;  /* 0x001a940c01007387 */ /* 0x0005e20000100800 */
[----:B------:R-:W-:Y:S01]  /*0860*/  IMAD.IADD R8, R9, 0x1, R8 ;  /* 0x0000000109087824 */ /* 0x000fe200078e0208 */
[----:B------:R-:W-:Y:S01]  /*0870*/  IADD3 R9, R63, 0x7, RZ ;  /* 0x000000073f097810 */ /* 0x000fe20007ffe0ff */
[C---:B------:R-:W-:Y:S01]  /*0880*/  IMAD R62, R243.reuse, R5, R62 ;  /* 0x00000005f33e7224 */ /* 0x040fe200078e023e */
[----:B------:R3:W-:Y:S01]  /*0890*/  STL [R1+0x1aa4], R11 ;  /* 0x001aa40b01007387 */ /* 0x0007e20000100800 */
[----:B------:R-:W-:Y:S01]  /*08a0*/  IMAD R123, R243, R3, R6 ;  /* 0x00000003f37b7224 */ /* 0x000fe200078e0206 */
[----:B-1----:R-:W-:Y:S01]  /*08b0*/  IADD3 R13, R63, 0x9, RZ ;  /* 0x000000093f0d7810 */ /* 0x002fe20007ffe0ff */
[----:B------:R-:W-:Y:S01]  /*08c0*/  IMAD.HI.U32 R5, R249, R10, RZ ;  /* 0x0000000af9057227 */ /* 0x000fe200078e00ff */
[----:B------:R1:W-:Y:S01]  /*08d0*/  STL [R1+0x1aa0], R9 ;  /* 0x001aa00901007387 */ /* 0x0003e20000100800 */
[----:B------:R-:W-:-:S02]  /*08e0*/  IABS R154, R9 ;  /* 0x00000009009a7213 */ /* 0x000fc40000000000 */
[----:B------:R-:W-:Y:S01]  /*08f0*/  IMAD.MOV R0, RZ, RZ, -R0 ;  /* 0x000000ffff007224 */ /* 0x000fe200078e0a00 */
[----:B------:R-:W-:Y:S01]  /*0900*/  IABS R6, R13 ;  /* 0x0000000d00067213 */ /* 0x000fe20000000000 */
[----:B------:R-:W-:Y:S01]  /*0910*/  IMAD.HI.U32 R2, R249, R92, RZ ;  /* 0x0000005cf9027227 */ /* 0x000fe200078e00ff */
[C---:B--2---:R-:W-:Y:S01]  /*0920*/  IADD3 R12, R63.reuse, 0xa, RZ ;  /* 0x0000000a3f0c7810 */ /* 0x044fe20007ffe0ff */
[----:B------:R2:W-:Y:S01]  /*0930*/  STL [R1+0x1a9c], R7 ;  /* 0x001a9c0701007387 */ /* 0x0005e20000100800 */
[----:B---3--:R-:W-:Y:S01]  /*0940*/  IADD3 R11, R63, 0xb, RZ ;  /* 0x0000000b3f0b7810 */ /* 0x008fe20007ffe0ff */
[----:B------:R-:W-:Y:S01]  /*0950*/  IMAD.HI.U32 R4, R249, R64, RZ ;  /* 0x00000040f9047227 */ /* 0x000fe200078e00ff */
[----:B-1----:R-:W-:Y:S01]  /*0960*/  IADD3 R9, R63, 0xc, RZ ;  /* 0x0000000c3f097810 */ /* 0x002fe20007ffe0ff */
[----:B------:R-:W-:Y:S01]  /*0970*/  STL [R1+0x1a98], R13 ;  /* 0x001a980d01007387 */ /* 0x000fe20000100800 */
[----:B------:R-:W-:Y:S01]  /*0980*/  IABS R246, R12 ;  /* 0x0000000c00f67213 */ /* 0x000fe20000000000 */
[----:B------:R-:W-:Y:S01]  /*0990*/  IMAD.MOV R5, RZ, RZ, -R5 ;  /* 0x000000ffff057224 */ /* 0x000fe200078e0a05 */
[----:B------:R-:W-:Y:S01]  /*09a0*/  IABS R36, R11 ;  /* 0x0000000b00247213 */ /* 0x000fe20000000000 */
[----:B------:R-:W-:Y:S01]  /*09b0*/  IMAD R150, R243, R0, R150 ;  /* 0x00000000f3967224 */ /* 0x000fe200078e0296 */
[----:B------:R1:W-:Y:S01]  /*09c0*/  STL [R1+0x1aa8], R12 ;  /* 0x001aa80c01007387 */ /* 0x0003e20000100800 */
[----:B------:R-:W-:Y:S01]  /*09d0*/  IMAD.MOV R2, RZ, RZ, -R2 ;  /* 0x000000ffff027224 */ /* 0x000fe200078e0a02 */
[----:B--2---:R-:W-:Y:S01]  /*09e0*/  IADD3 R7, R63, 0xd, RZ ;  /* 0x0000000d3f077810 */ /* 0x004fe20007ffe0ff */
[----:B------:R-:W-:Y:S01]  /*09f0*/  IMAD.HI.U32 R0, R249, R6, RZ ;  /* 0x00000006f9007227 */ /* 0x000fe200078e00ff */
[----:B------:R2:W-:Y:S01]  /*0a00*/  STL [R1+0x1aac], R11 ;  /* 0x001aac0b01007387 */ /* 0x0005e20000100800 */
[----:B------:R-:W-:-:S02]  /*0a10*/  IABS R66, R9 ;  /* 0x0000000900427213 */ /* 0x000fc40000000000 */
[----:B------:R-:W-:Y:S01]  /*0a20*/  IMAD.MOV R4, RZ, RZ, -R4 ;  /* 0x000000ffff047224 */ /* 0x000fe200078e0a04 */
[----:B------:R-:W-:Y:S01]  /*0a30*/  STL [R1+0x1ab0], R9 ;  /* 0x001ab00901007387 */ /* 0x000fe20000100800 */
[----:B------:R-:W-:Y:S01]  /*0a40*/  IMAD R185, R243, R5, R10 ;  /* 0x00000005f3b97224 */ /* 0x000fe200078e020a */
[----:B-1----:R-:W-:Y:S01]  /*0a50*/  IADD3 R12, R63, 0xe, RZ ;  /* 0x0000000e3f0c7810 */ /* 0x002fe20007ffe0ff */
[----:B------:R-:W-:Y:S01]  /*0a60*/  IMAD R92, R243, R2, R92 ;  /* 0x00000002f35c7224 */ /* 0x000fe200078e025c */
[C---:B------:R-:W-:Y:S01]  /*0a70*/  IADD3 R10, R63.reuse, 0x10, RZ ;  /* 0x000000103f0a7810 */ /* 0x040fe20007ffe0ff */
[----:B------:R-:W-:Y:S01]  /*0a80*/  IMAD.MOV R0, RZ, RZ, -R0 ;  /* 0x000000ffff007224 */ /* 0x000fe200078e0a00 */
[----:B--2---:R-:W-:Y:S01]  /*0a90*/  IADD3 R11, R63, 0xf, RZ ;  /* 0x0000000f3f0b7810 */ /* 0x004fe20007ffe0ff */
[----:B------:R-:W-:Y:S01]  /*0aa0*/  IMAD R64, R243, R4, R64 ;  /* 0x00000004f3407224 */ /* 0x000fe200078e0240 */
[----:B------:R1:W-:Y:S01]  /*0ab0*/  STL [R1+0x1ab4], R7 ;  /* 0x001ab40701007387 */ /* 0x0003e20000100800 */
[----:B------:R-:W-:Y:S01]  /*0ac0*/  IMAD.HI.U32 R2, R249, R246, RZ ;  /* 0x000000f6f9027227 */ /* 0x000fe200078e00ff */
[----:B------:R-:W-:-:S02]  /*0ad0*/  IABS R94, R7 ;  /* 0x00000007005e7213 */ /* 0x000fc40000000000 */
[----:B------:R2:W-:Y:S01]  /*0ae0*/  STL [R1+0x1ab8], R12 ;  /* 0x001ab80c01007387 */ /* 0x0005e20000100800 */
[C---:B------:R-:W-:Y:S01]  /*0af0*/  IMAD.HI.U32 R4, R249.reuse, R154, RZ ;  /* 0x0000009af9047227 */ /* 0x040fe200078e00ff */
[----:B------:R-:W-:Y:S02]  /*0b00*/  IABS R124, R12 ;  /* 0x0000000c007c7213 */ /* 0x000fe40000000000 */
[----:B------:R-:W-:Y:S01]  /*0b10*/  STL [R1+0x1abc], R11 ;  /* 0x001abc0b01007387 */ /* 0x000fe20000100800 */
[----:B------:R-:W-:Y:S01]  /*0b20*/  IMAD.HI.U32 R3, R249, R36, RZ ;  /* 0x00000024f9037227 */ /* 0x000fe200078e00ff */
[----:B------:R-:W-:Y:S02]  /*0b30*/  IADD3 R4, -R4, RZ, RZ ;  /* 0x000000ff04047210 */ /* 0x000fe40007ffe1ff */
[----:B------:R3:W-:Y:S01]  /*0b40*/  STL [R1+0x1ac0], R10 ;  /* 0x001ac00a01007387 */ /* 0x0007e20000100800 */
[----:B------:R-:W-:Y:S01]  /*0b50*/  IMAD R217, R243, R0, R6 ;  /* 0x00000000f3d97224 */ /* 0x000fe200078e0206 */
[----:B------:R-:W-:Y:S01]  /*0b60*/  IABS R6, R11 ;  /* 0x0000000b00067213 */ /* 0x000fe20000000000 */
[----:B------:R-:W-:Y:S01]  /*0b70*/  IMAD.MOV R2, RZ, RZ, -R2 ;  /* 0x000000ffff027224 */ /* 0x000fe200078e0a02 */
[C---:B-1----:R-:W-:Y:S01]  /*0b80*/  IADD3 R7, R63.reuse, 0x12, RZ ;  /* 0x000000123f077810 */ /* 0x042fe20007ffe0ff */
[----:B------:R-:W-:Y:S01]  /*0b90*/  IMAD.MOV R3, RZ, RZ, -R3 ;  /* 0x000000ffff037224 */ /* 0x000fe200078e0a03 */
[----:B------:R-:W-:Y:S01]  /*0ba0*/  IADD3 R9, R63, 0x11, RZ ;  /* 0x000000113f097810 */ /* 0x000fe20007ffe0ff */
[----:B------:R-:W-:Y:S01]  /*0bb0*/  IMAD R246, R243, R2, R246 ;  /* 0x00000002f3f67224 */ /* 0x000fe200078e02f6 */
[----:B--2---:R-:W-:Y:S01]  /*0bc0*/  IABS R12, R7 ;  /* 0x00000007000c7213 */ /* 0x004fe20000000000 */
[----:B------:R-:W-:Y:S01]  /*0bd0*/  IMAD.HI.U32 R5, R249, R94, RZ ;  /* 0x0000005ef9057227 */ /* 0x000fe200078e00ff */
[----:B---3--:R-:W-:Y:S01]  /*0be0*/  IABS R10, R10 ;  /* 0x0000000a000a7213 */ /* 0x008fe20000000000 */
[----:B------:R1:W-:Y:S01]  /*0bf0*/  STL [R1+0x1ac4], R9 ;  /* 0x001ac40901007387 */ /* 0x0003e20000100800 */
[----:B------:R-:W-:Y:S01]  /*0c00*/  IADD3 R13, R63, 0x14, RZ ;  /* 0x000000143f0d7810 */ /* 0x000fe20007ffe0ff */
[----:B------:R-:W-:Y:S01]  /*0c10*/  IMAD R36, R243, R3, R36 ;  /* 0x00000003f3247224 */ /* 0x000fe200078e0224 */
[----:B------:R-:W-:Y:S01]  /*0c20*/  IADD3 R5, -R5, RZ, RZ ;  /* 0x000000ff05057210 */ /* 0x000fe20007ffe1ff */
[----:B------:R-:W-:Y:S01]  /*0c30*/  IMAD.HI.U32 R2, R249, R6, RZ ;  /* 0x00000006f9027227 */ /* 0x000fe200078e00ff */
[----:B------:R-:W-:Y:S01]  /*0c40*/  IABS R216, R9 ;  /* 0x0000000900d87213 */ /* 0x000fe20000000000 */
[----:B------:R2:W-:Y:S01]  /*0c50*/  STL [R1+0x1ac8], R7 ;  /* 0x001ac80701007387 */ /* 0x0005e20000100800 */
[----:B------:R-:W-:Y:S01]  /*0c60*/  IADD3 R11, R63, 0x15, RZ ;  /* 0x000000153f0b7810 */ /* 0x000fe20007ffe0ff */
[----:B------:R-:W-:Y:S01]  /*0c70*/  IMAD.HI.U32 R3, R249, R10, RZ ;  /* 0x0000000af9037227 */ /* 0x000fe200078e00ff */
[C---:B------:R-:W-:Y:S01]  /*0c80*/  IADD3 R17, R63.reuse, 0x2c, RZ ;  /* 0x0000002c3f117810 */ /* 0x040fe20007ffe0ff */
[----:B------:R-:W-:Y:S01]  /*0c90*/  STL [R1+0x1acc], R14 ;  /* 0x001acc0e01007387 */ /* 0x000fe20000100800 */
[----:B-1----:R-:W-:Y:S01]  /*0ca0*/  IADD3 R9, R63, 0x16, RZ ;  /* 0x000000163f097810 */ /* 0x002fe20007ffe0ff */
[----:B------:R-:W-:Y:S01]  /*0cb0*/  IMAD R154, R243, R4, R154 ;  /* 0x00000004f39a7224 */ /* 0x000fe200078e029a */
[----:B------:R-:W-:Y:S01]  /*0cc0*/  IABS R96, R11 ;  /* 0x0000000b00607213 */ /* 0x000fe20000000000 */
[----:B------:R-:W-:Y:S01]  /*0cd0*/  IMAD.HI.U32 R4, R249, R66, RZ ;  /* 0x00000042f9047227 */ /* 0x000fe200078e00ff */
[----:B------:R1:W-:Y:S01]  /*0ce0*/  STL [R1+0x1ad0], R13 ;  /* 0x001ad00d01007387 */ /* 0x0003e20000100800 */
[----:B--2---:R-:W-:-:S02]  /*0cf0*/  IADD3 R7, R63, 0x17, RZ ;  /* 0x000000173f077810 */ /* 0x004fc40007ffe0ff */
[----:B------:R-:W-:Y:S01]  /*0d00*/  IMAD.MOV R2, RZ, RZ, -R2 ;  /* 0x000000ffff027224 */ /* 0x000fe200078e0a02 */
[----:B------:R-:W-:Y:S01]  /*0d10*/  IABS R126, R9 ;  /* 0x00000009007e7213 */ /* 0x000fe20000000000 */
[----:B------:R-:W-:Y:S01]  /*0d20*/  IMAD.HI.U32 R0, R249, R124, RZ ;  /* 0x0000007cf9007227 */ /* 0x000fe200078e00ff */
[----:B------:R-:W-:Y:S01]  /*0d30*/  IABS R156, R7 ;  /* 0x00000007009c7213 */ /* 0x000fe20000000000 */
[----:B------:R-:W-:Y:S01]  /*0d40*/  STL [R1+0x1ad4], R11 ;  /* 0x001ad40b01007387 */ /* 0x000fe20000100800 */
[----:B------:R-:W-:Y:S01]  /*0d50*/  IABS R68, R17 ;  /* 0x0000001100447213 */ /* 0x000fe20000000000 */
[----:B------:R-:W-:Y:S01]  /*0d60*/  IMAD.MOV R3, RZ, RZ, -R3 ;  /* 0x000000ffff037224 */ /* 0x000fe200078e0a03 */
[----:B------:R-:W-:Y:S01]  /*0d70*/  IADD3 R18, R63, 0x3b, RZ ;  /* 0x0000003b3f127810 */ /* 0x000fe20007ffe0ff */
[----:B------:R-:W-:Y:S01]  /*0d80*/  IMAD.MOV R4, RZ, RZ, -R4 ;  /* 0x000000ffff047224 */ /* 0x000fe200078e0a04 */
[----:B------:R2:W-:Y:S01]  /*0d90*/  STL [R1+0x1ad8], R9 ;  /* 0x001ad80901007387 */ /* 0x0005e20000100800 */
[C---:B------:R-:W-:Y:S01]  /*0da0*/  IMAD R155, R243.reuse, R2, R6 ;  /* 0x00000002f39b7224 */ /* 0x040fe200078e0206 */
[----:B------:R-:W-:Y:S01]  /*0db0*/  IABS R6, R14 ;  /* 0x0000000e00067213 */ /* 0x000fe20000000000 */
[----:B------:R-:W-:Y:S01]  /*0dc0*/  IMAD.MOV R0, RZ, RZ, -R0 ;  /* 0x000000ffff007224 */ /* 0x000fe200078e0a00 */
[----:B------:R3:W-:Y:S01]  /*0dd0*/  STL [R1+0x1adc], R7 ;  /* 0x001adc0701007387 */ /* 0x0007e20000100800 */
[C---:B------:R-:W-:Y:S01]  /*0de0*/  IMAD R187, R243.reuse, R3, R10 ;  /* 0x00000003f3bb7224 */ /* 0x040fe200078e020a */
[----:B------:R-:W-:Y:S01]  /*0df0*/  IABS R10, R13 ;  /* 0x0000000d000a7213 */ /* 0x000fe20000000000 */
[----:B------:R-:W-:Y:S01]  /*0e00*/  IMAD R94, R243, R5, R94 ;  /* 0x00000005f35e7224 */ /* 0x000fe200078e025e */
[----:B-1----:R-:W-:Y:S01]  /*0e10*/  IADD3 R13, R63, 0x18, RZ ;  /* 0x000000183f0d7810 */ /* 0x002fe20007ffe0ff */
[----:B------:R-:W-:Y:S01]  /*0e20*/  IMAD R66, R243, R4, R66 ;  /* 0x00000004f3427224 */ /* 0x000fe200078e0242 */
[----:B--2---:R-:W-:Y:S01]  /*0e30*/  IADD3 R9, R63, 0x1b, RZ ;  /* 0x0000001b3f097810 */ /* 0x004fe20007ffe0ff */
[----:B------:R-:W-:Y:S01]  /*0e40*/  IMAD.HI.U32 R5, R249, R12, RZ ;  /* 0x0000000cf9057227 */ /* 0x000fe200078e00ff */
[C---:B------:R-:W-:Y:S01]  /*0e50*/  IADD3 R11, R63.reuse, 0x1a, RZ ;  /* 0x0000001a3f0b7810 */ /* 0x040fe20007ffe0ff */
[----:B------:R1:W-:Y:S01]  /*0e60*/  STL [R1+0x1ae0], R13 ;  /* 0x001ae00d01007387 */ /* 0x0003e20000100800 */
[----:B---3--:R-:W-:Y:S01]  /*0e70*/  IADD3 R7, R63, 0x1c, RZ ;  /* 0x0000001c3f077810 */ /* 0x008fe20007ffe0ff */
[----:B------:R-:W-:Y:S01]  /*0e80*/  IMAD.HI.U32 R4, R249, R216, RZ ;  /* 0x000000d8f9047227 */ /* 0x000fe200078e00ff */
[----:B------:R-:W-:-:S02]  /*0e90*/  IABS R188, R13 ;  /* 0x0000000d00bc7213 */ /* 0x000fc40000000000 */
[----:B------:R-:W-:Y:S01]  /*0ea0*/  IABS R186, R11 ;  /* 0x0000000b00ba7213 */ /* 0x000fe20000000000 */
[----:B------:R-:W-:Y:S01]  /*0eb0*/  IMAD R124, R243, R0, R124 ;  /* 0x00000000f37c7224 */ /* 0x000fe200078e027c */
[----:B------:R-:W-:Y:S01]  /*0ec0*/  IADD3 R14, R63, 0x22, RZ ;  /* 0x000000223f0e7810 */ /* 0x000fe20007ffe0ff */
[----:B------:R-:W-:Y:S01]  /*0ed0*/  IMAD.HI.U32 R0, R249, R6, RZ ;  /* 0x00000006f9007227 */ /* 0x000fe200078e00ff */
[C---:B------:R-:W-:Y:S02]  /*0ee0*/  IADD3 R19, R63.reuse, 0x4a, RZ ;  /* 0x0000004a3f137810 */ /* 0x040fe40007ffe0ff */
[----:B-1----:R-:W-:Y:S01]  /*0ef0*/  IADD3 R13, R63, 0x1d, RZ ;  /* 0x0000001d3f0d7810 */ /* 0x002fe20007ffe0ff */
[----:B------:R-:W-:Y:S01]  /*0f00*/  IMAD.MOV R5, RZ, RZ, -R5 ;  /* 0x000000ffff057224 */ /* 0x000fe200078e0a05 */
[----:B------:R-:W-:Y:S01]  /*0f10*/  IADD3 R0, -R0, RZ, RZ ;  /* 0x000000ff00007210 */ /* 0x000fe20007ffe1ff */
[----:B------:R-:W-:Y:S01]  /*0f20*/  IMAD.HI.U32 R2, R249, R10, RZ ;  /* 0x0000000af9027227 */ /* 0x000fe200078e00ff */
[----:B------:R-:W-:-:S02]  /*0f30*/  IADD3 R21, R63, 0x54, RZ ;  /* 0x000000543f157810 */ /* 0x000fc40007ffe0ff */
[C---:B------:R-:W-:Y:S01]  /*0f40*/  IADD3 R20, R63.reuse, 0x55, RZ ;  /* 0x000000553f147810 */ /* 0x040fe20007ffe0ff */
[----:B------:R-:W-:Y:S01]  /*0f50*/  IMAD.MOV R4, RZ, RZ, -R4 ;  /* 0x000000ffff047224 */ /* 0x000fe200078e0a04 */
[----:B------:R-:W-:Y:S01]  /*0f60*/  IADD3 R22, R63, 0x5e, RZ ;  /* 0x0000005e3f167810 */ /* 0x000fe20007ffe0ff */
[----:B------:R-:W-:Y:S01]  /*0f70*/  IMAD R247, R243, R5, R12 ;  /* 0x00000005f3f77224 */ /* 0x000fe200078e020c */
[----:B------:R-:W-:Y:S01]  /*0f80*/  IADD3 R12, R63, 0x19, RZ ;  /* 0x000000193f0c7810 */ /* 0x000fe20007ffe0ff */
[----:B------:R-:W-:Y:S01]  /*0f90*/  IMAD.MOV R2, RZ, RZ, -R2 ;  /* 0x000000ffff027224 */ /* 0x000fe200078e0a02 */
[----:B------:R-:W-:Y:S01]  /*0fa0*/  IABS R104, R20 ;  /* 0x0000001400687213 */ /* 0x000fe20000000000 */
[----:B------:R-:W-:Y:S01]  /*0fb0*/  IMAD R216, R243, R4, R216 ;  /* 0x00000004f3d87224 */ /* 0x000fe200078e02d8 */
[----:B------:R-:W-:Y:S01]  /*0fc0*/  IABS R218, R12 ;  /* 0x0000000c00da7213 */ /* 0x000fe20000000000 */
[----:B------:R-:W-:Y:S01]  /*0fd0*/  IMAD.HI.U32 R5, R249, R156, RZ ;  /* 0x0000009cf9057227 */ /* 0x000fe200078e00ff */
[----:B------:R1:W-:Y:S01]  /*0fe0*/  STL [R1+0x1ae4], R12 ;  /* 0x001ae40c01007387 */ /* 0x0003e20000100800 */
[----:B------:R-:W-:-:S02]  /*0ff0*/  IADD3 R23, R63, 0x63, RZ ;  /* 0x000000633f177810 */ /* 0x000fc40007ffe0ff */
[----:B------:R-:W-:Y:S01]  /*1000*/  IMAD.HI.U32 R4, R249, R126, RZ ;  /* 0x0000007ef9047227 */ /* 0x000fe200078e00ff */
[----:B------:R2:W-:Y:S01]  /*1010*/  STL [R1+0x1ae8], R11 ;  /* 0x001ae80b01007387 */ /* 0x0005e20000100800 */
[----:B------:R-:W-:Y:S02]  /*1020*/  IABS R46, R23 ;  /* 0x00000017002e7213 */ /* 0x000fe40000000000 */
[C---:B------:R-:W-:Y:S01]  /*1030*/  IMAD R67, R243.reuse, R2, R10 ;  /* 0x00000002f3437224 */ /* 0x040fe200078e020a */
[----:B------:R-:W-:Y:S01]  /*1040*/  IABS R10, R7 ;  /* 0x00000007000a7213 */ /* 0x000fe20000000000 */
[----:B------:R-:W-:Y:S01]  /*1050*/  IMAD.MOV R5, RZ, RZ, -R5 ;  /* 0x000000ffff057224 */ /* 0x000fe200078e0a05 */
[----:B------:R3:W-:Y:S01]  /*1060*/  STL [R1+0x1aec], R9 ;  /* 0x001aec0901007387 */ /* 0x0007e20000100800 */
[----:B------:R-:W-:Y:S01]  /*1070*/  IMAD R35, R243, R0, R6 ;  /* 0x00000000f3237224 */ /* 0x000fe200078e0206 */
[----:B------:R-:W-:Y:S01]  /*1080*/  IABS R6, R9 ;  /* 0x0000000900067213 */ /* 0x000fe20000000000 */
[----:B------:R-:W-:Y:S01]  /*1090*/  IMAD.MOV R4, RZ, RZ, -R4 ;  /* 0x000000ffff047224 */ /* 0x000fe200078e0a04 */
[----:B-1----:R-:W-:Y:S01]  /*10a0*/  IADD3 R12, R63, 0x1e, RZ ;  /* 0x0000001e3f0c7810 */ /* 0x002fe20007ffe0ff */
[C---:B------:R-:W-:Y:S01]  /*10b0*/  IMAD R156, R243.reuse, R5, R156 ;  /* 0x00000005f39c7224 */ /* 0x040fe200078e029c */
[----:B------:R1:W-:Y:S01]  /*10c0*/  STL [R1+0x1af0], R7 ;  /* 0x001af00701007387 */ /* 0x0003e20000100800 */
[----:B------:R-:W-:Y:S01]  /*10d0*/  IMAD R126, R243, R4, R126 ;  /* 0x00000004f37e7224 */ /* 0x000fe200078e027e */
[----:B--2---:R-:W-:Y:S01]  /*10e0*/  IADD3 R11, R63, 0x1f, RZ ;  /* 0x0000001f3f0b7810 */ /* 0x004fe20007ffe0ff */
[----:B------:R-:W-:Y:S01]  /*10f0*/  IMAD.HI.U32 R5, R249, R10, RZ ;  /* 0x0000000af9057227 */ /* 0x000fe200078e00ff */
[----:B------:R-:W-:Y:S01]  /*1100*/  STL [R1+0x1af4], R13 ;  /* 0x001af40d01007387 */ /* 0x000fe20000100800 */
[----:B---3--:R-:W-:-:S02]  /*1110*/  IADD3 R9, R63, 0x20, RZ ;  /* 0x000000203f097810 */ /* 0x008fc40007ffe0ff */
[----:B------:R-:W-:Y:S01]  /*1120*/  IMAD.HI.U32 R4, R249, R6, RZ ;  /* 0x00000006f9047227 */ /* 0x000fe200078e00ff */
[----:B------:R2:W-:Y:S01]  /*1130*/  STL [R1+0x1af8], R12 ;  /* 0x001af80c01007387 */ /* 0x0005e20000100800 */
[----:B------:R-:W-:Y:S02]  /*1140*/  IABS R190, R9 ;  /* 0x0000000900be7213 */ /* 0x000fe40000000000 */
[----:B------:R-:W-:Y:S01]  /*1150*/  IMAD.MOV R5, RZ, RZ, -R5 ;  /* 0x000000ffff057224 */ /* 0x000fe200078e0a05 */
[----:B-1----:R-:W-:Y:S01]  /*1160*/  IADD3 R7, R63, 0x21, RZ ;  /* 0x000000213f077810 */ /* 0x002fe20007ffe0ff */
[----:B------:R-:W-:Y:S01]  /*1170*/  IMAD.MOV R4, RZ, RZ, -R4 ;  /* 0x000000ffff047224 */ /* 0x000fe200078e0a04 */
[----:B------:R-:W-:Y:S01]  /*1180*/  STL [R1+0x1afc], R11 ;  /* 0x001afc0b01007387 */ /* 0x000fe20000100800 */
[C---:B------:R-:W-:Y:S01]  /*1190*/  IMAD.HI.U32 R0, R249.reuse, R188, RZ ;  /* 0x000000bcf9007227 */ /* 0x040fe200078e00ff */
[----:B------:R-:W-:Y:S02]  /*11a0*/  IABS R158, R11 ;  /* 0x0000000b009e7213 */ /* 0x000fe40000000000 */
[----:B------:R1:W-:Y:S01]  /*11b0*/  STL [R1+0x1b00], R9 ;  /* 0x001b000901007387 */ /* 0x0003e20000100800 */
[----:B------:R-:W-:Y:S01]  /*11c0*/  IMAD.HI.U32 R3, R249, R96, RZ ;  /* 0x00000060f9037227 */ /* 0x000fe200078e00ff */
[----:B------:R-:W-:-:S02]  /*11d0*/  IADD3 R24, R63, 0x6d, RZ ;  /* 0x0000006d3f187810 */ /* 0x000fc40007ffe0ff */
[----:B------:R3:W-:Y:S01]  /*11e0*/  STL [R1+0x1b04], R7 ;  /* 0x001b040701007387 */ /* 0x0007e20000100800 */
[C---:B------:R-:W-:Y:S01]  /*11f0*/  IMAD R65, R243.reuse, R5, R10 ;  /* 0x00000005f3417224 */ /* 0x040fe200078e020a */
[----:B------:R-:W-:Y:S01]  /*1200*/  IABS R10, R12 ;  /* 0x0000000c000a7213 */ /* 0x000fe20000000000 */
[----:B------:R-:W-:Y:S01]  /*1210*/  IMAD R37, R243, R4, R6 ;  /* 0x00000004f3257224 */ /* 0x000fe200078e0206 */
[----:B------:R-:W-:Y:S01]  /*1220*/  IABS R6, R13 ;  /* 0x0000000d00067213 */ /* 0x000fe20000000000 */
[----:B------:R-:W-:Y:S01]  /*1230*/  IMAD.MOV R0, RZ, RZ, -R0 ;  /* 0x000000ffff007224 */ /* 0x000fe200078e0a00 */
[----:B--2---:R-:W-:Y:S01]  /*1240*/  IABS R12, R7 ;  /* 0x00000007000c7213 */ /* 0x004fe20000000000 */
[----:B------:R-:W-:Y:S01]  /*1250*/  IMAD.MOV R3, RZ, RZ, -R3 ;  /* 0x000000ffff037224 */ /* 0x000fe200078e0a03 */
[----:B-1----:R-:W-:Y:S01]  /*1260*/  IADD3 R9, R63, 0x25, RZ ;  /* 0x000000253f097810 */ /* 0x002fe20007ffe0ff */
[----:B------:R-:W-:Y:S01]  /*1270*/  IMAD.HI.U32 R2, R249, R218, RZ ;  /* 0x000000daf9027227 */ /* 0x000fe200078e00ff */
[C---:B------:R-:W-:Y:S01]  /*1280*/  IADD3 R11, R63.reuse, 0x24, RZ ;  /* 0x000000243f0b7810 */ /* 0x040fe20007ffe0ff */
[----:B------:R-:W-:Y:S01]  /*1290*/  STL [R1+0x1b08], R14 ;  /* 0x001b080e01007387 */ /* 0x000fe20000100800 */
[----:B------:R-:W-:Y:S01]  /*12a0*/  IADD3 R13, R63, 0x23, RZ ;  /* 0x000000233f0d7810 */ /* 0x000fe20007ffe0ff */
[C---:B------:R-:W-:Y:S01]  /*12b0*/  IMAD R188, R243.reuse, R0, R188 ;  /* 0x00000000f3bc7224 */ /* 0x040fe200078e02bc */
[----:B------:R-:W-:Y:S01]  /*12c0*/  IADD3 R2, -R2, RZ, RZ ;  /* 0x000000ff02027210 */ /* 0x000fe20007ffe1ff */
[----:B------:R-:W-:Y:S01]  /*12d0*/  IMAD R96, R243, R3, R96 ;  /* 0x00000003f3607224 */ /* 0x000fe200078e0260 */
[----:B---3--:R-:W-:Y:S01]  /*12e0*/  IADD3 R7, R63, 0x26, RZ ;  /* 0x000000263f077810 */ /* 0x008fe20007ffe0ff */
[----:B------:R-:W-:Y:S01]  /*12f0*/  IMAD.HI.U32 R0, R249, R6, RZ ;  /* 0x00000006f9007227 */ /* 0x000fe200078e00ff */
[----:B------:R1:W-:Y:S01]  /*1300*/  STL [R1+0x1b0c], R13 ;  /* 0x001b0c0d01007387 */ /* 0x0003e20000100800 */
[----:B------:R-:W-:-:S02]  /*1310*/  IABS R38, R13 ;  /* 0x0000000d00267213 */ /* 0x000fc40000000000 */
[C---:B------:R-:W-:Y:S01]  /*1320*/  IMAD.HI.U32 R5, R249.reuse, R12, RZ ;  /* 0x0000000cf9057227 */ /* 0x040fe200078e00ff */
[----:B------:R-:W-:Y:S01]  /*1330*/  STL [R1+0x1b10], R11 ;  /* 0x001b100b01007387 */ /* 0x000fe20000100800 */
[----:B------:R-:W-:Y:S02]  /*1340*/  IABS R106, R24 ;  /* 0x00000018006a7213 */ /* 0x000fe40000000000 */
[----:B------:R-:W-:Y:S01]  /*1350*/  IMAD.HI.U32 R3, R249, R186, RZ ;  /* 0x000000baf9037227 */ /* 0x000fe200078e00ff */
[----:B------:R2:W-:Y:S01]  /*1360*/  STL [R1+0x1b14], R9 ;  /* 0x001b140901007387 */ /* 0x0005e20000100800 */
[C---:B------:R-:W-:Y:S02]  /*1370*/  IADD3 R25, R63.reuse, 0x8b, RZ ;  /* 0x0000008b3f197810 */ /* 0x040fe40007ffe0ff */
[----:B------:R-:W-:Y:S01]  /*1380*/  IMAD.MOV R0, RZ, RZ, -R0 ;  /* 0x000000ffff007224 */ /* 0x000fe200078e0a00 */
[----:B------:R3:W-:Y:S01]  /*1390*/  STL [R1+0x1b18], R7 ;  /* 0x001b180701007387 */ /* 0x0007e20000100800 */
[----:B------:R-:W-:Y:S01]  /*13a0*/  IMAD.MOV R5, RZ, RZ, -R5 ;  /* 0x000000ffff057224 */ /* 0x000fe200078e0a05 */
[----:B-1----:R-:W-:Y:S01]  /*13b0*/  IADD3 R13, R63, 0x29, RZ ;  /* 0x000000293f0d7810 */ /* 0x002fe20007ffe0ff */
[----:B------:R-:W-:Y:S01]  /*13c0*/  IMAD.MOV R3, RZ, RZ, -R3 ;  /* 0x000000ffff037224 */ /* 0x000fe200078e0a03 */
[----:B------:R1:W-:Y:S01]  /*13d0*/  STL [R1+0x1b1c], R16 ;  /* 0x001b1c1001007387 */ /* 0x0003e20000100800 */
[----:B------:R-:W-:Y:S01]  /*13e0*/  IMAD.HI.U32 R4, R249, R190, RZ ;  /* 0x000000bef9047227 */ /* 0x000fe200078e00ff */
[----:B------:R-:W-:-:S02]  /*13f0*/  IABS R52, R25 ;  /* 0x0000001900347213 */ /* 0x000fc40000000000 */
[----:B------:R-:W-:Y:S01]  /*1400*/  STL [R1+0x1b24], R15 ;  /* 0x001b240f01007387 */ /* 0x000fe20000100800 */
[----:B------:R-:W-:Y:S01]  /*1410*/  IMAD R218, R243, R2, R218 ;  /* 0x00000002f3da7224 */ /* 0x000fe200078e02da */
[----:B------:R-:W-:Y:S01]  /*1420*/  IADD3 R26, R63, 0x95, RZ ;  /* 0x000000953f1a7810 */ /* 0x000fe20007ffe0ff */
[----:B------:R-:W-:Y:S01]  /*1430*/  IMAD.HI.U32 R2, R249, R10, RZ ;  /* 0x0000000af9027227 */ /* 0x000fe200078e00ff */
[----:B------:R4:W-:Y:S01]  /*1440*/  STL [R1+0x1b28], R13 ;  /* 0x001b280d01007387 */ /* 0x0009e20000100800 */
[----:B------:R-:W-:Y:S02]  /*1450*/  IADD3 R27, R63, 0x9f, RZ ;  /* 0x0000009f3f1b7810 */ /* 0x000fe40007ffe0ff */
[C---:B------:R-:W-:Y:S01]  /*1460*/  IMAD R95, R243.reuse, R0, R6 ;  /* 0x00000000f35f7224 */ /* 0x040fe200078e0206 */
[----:B------:R-:W-:Y:S01]  /*1470*/  IABS R6, R14 ;  /* 0x0000000e00067213 */ /* 0x000fe20000000000 */
[C---:B------:R-:W-:Y:S01]  /*1480*/  IMAD R219, R243.reuse, R5, R12 ;  /* 0x00000005f3db7224 */ /* 0x040fe200078e020c */
[----:B------:R-:W-:Y:S01]  /*1490*/  IABS R12, R9 ;  /* 0x00000009000c7213 */ /* 0x000fe20000000000 */
[----:B------:R-:W-:Y:S01]  /*14a0*/  IMAD R186, R243, R3, R186 ;  /* 0x00000003f3ba7224 */ /* 0x000fe200078e02ba */
[----:B------:R-:W-:Y:S01]  /*14b0*/  IABS R14, R7 ;  /* 0x00000007000e7213 */ /* 0x000fe20000000000 */
[----:B------:R-:W-:Y:S01]  /*14c0*/  IMAD.MOV R4, RZ, RZ, -R4 ;  /* 0x000000ffff047224 */ /* 0x000fe200078e0a04 */
[----:B--2---:R-:W-:Y:S01]  /*14d0*/  IADD3 R9, R63, 0x2b, RZ ;  /* 0x0000002b3f097810 */ /* 0x004fe20007ffe0ff */
[----:B------:R-:W-:Y:S01]  /*14e0*/  IMAD.HI.U32 R3, R249, R158, RZ ;  /* 0x0000009ef9037227 */ /* 0x000fe200078e00ff */
[----:B------:R-:W-:-:S02]  /*14f0*/  IABS R112, R26 ;  /* 0x0000001a00707213 */ /* 0x000fc40000000000 */
[----:B------:R-:W-:Y:S01]  /*1500*/  IABS R40, R9 ;  /* 0x0000000900287213 */ /* 0x000fe20000000000 */
[----:B------:R-:W-:Y:S01]  /*1510*/  IMAD.MOV R2, RZ, RZ, -R2 ;  /* 0x000000ffff027224 */ /* 0x000fe200078e0a02 */
[----:B------:R-:W-:Y:S01]  /*1520*/  IADD3 R3, -R3, RZ, RZ ;  /* 0x000000ff03037210 */ /* 0x000fe20007ffe1ff */
[----:B------:R-:W-:Y:S01]  /*1530*/  IMAD R190, R243, R4, R190 ;  /* 0x00000004f3be7224 */ /* 0x000fe200078e02be */
[----:B------:R-:W-:Y:S01]  /*1540*/  IABS R174, R27 ;  /* 0x0000001b00ae7213 */ /* 0x000fe20000000000 */
[----:B------:R-:W-:Y:S01]  /*1550*/  IMAD.HI.U32 R0, R249, R6, RZ ;  /* 0x00000006f9007227 */ /* 0x000fe200078e00ff */
[C---:B------:R-:W-:Y:S02]  /*1560*/  IADD3 R28, R63.reuse, 0xa4, RZ ;  /* 0x000000a43f1c7810 */ /* 0x040fe40007ffe0ff */
[----:B------:R-:W-:Y:S01]  /*1570*/  IADD3 R29, R63, 0xae, RZ ;  /* 0x000000ae3f1d7810 */ /* 0x000fe20007ffe0ff */
[----:B------:R-:W-:Y:S01]  /*1580*/  IMAD.HI.U32 R4, R249, R12, RZ ;  /* 0x0000000cf9047227 */ /* 0x000fe200078e00ff */
[----:B------:R-:W-:-:S02]  /*1590*/  IABS R84, R28 ;  /* 0x0000001c00547213 */ /* 0x000fc40000000000 */
[----:B------:R-:W-:Y:S01]  /*15a0*/  IABS R144, R29 ;  /* 0x0000001d00907213 */ /* 0x000fe20000000000 */
[C---:B------:R-:W-:Y:S01]  /*15b0*/  IMAD R125, R243.reuse, R2, R10 ;  /* 0x00000002f37d7224 */ /* 0x040fe200078e020a */
[----:B------:R-:W-:Y:S01]  /*15c0*/  IABS R10, R11 ;  /* 0x0000000b000a7213 */ /* 0x000fe20000000000 */
[----:B------:R-:W-:Y:S01]  /*15d0*/  IMAD.MOV R0, RZ, RZ, -R0 ;  /* 0x000000ffff007224 */ /* 0x000fe200078e0a00 */
[----:B------:R-:W-:Y:S01]  /*15e0*/  IADD3 R4, -R4, RZ, RZ ;  /* 0x000000ff04047210 */ /* 0x000fe20007ffe1ff */
[----:B------:R-:W-:Y:S01]  /*15f0*/  IMAD R158, R243, R3, R158 ;  /* 0x00000003f39e7224 */ /* 0x000fe200078e029e */
[----:B------:R-:W-:Y:S01]  /*1600*/  IADD3 R11, R63, 0x2a, RZ ;  /* 0x0000002a3f0b7810 */ /* 0x000fe20007ffe0ff */
[----:B------:R-:W-:Y:S01]  /*1610*/  IMAD.HI.U32 R3, R249, R10, RZ ;  /* 0x0000000af9037227 */ /* 0x000fe200078e00ff */
[C---:B------:R-:W-:Y:S02]  /*1620*/  IADD3 R30, R63.reuse, 0xb3, RZ ;  /* 0x000000b33f1e7810 */ /* 0x040fe40007ffe0ff */
[----:B------:R-:W-:Y:S01]  /*1630*/  IADD3 R31, R63, 0xbd, RZ ;  /* 0x000000bd3f1f7810 */ /* 0x000fe20007ffe0ff */
[----:B---3--:R-:W-:Y:S01]  /*1640*/  IMAD R7, R243, R0, R6 ;  /* 0x00000000f3077224 */ /* 0x008fe200078e0206 */
[----:B------:R-:W-:Y:S01]  /*1650*/  IABS R6, R16 ;  /* 0x0000001000067213 */ /* 0x000fe20000000000 */
[----:B------:R-:W-:Y:S01]  /*1660*/  IMAD.HI.U32 R5, R249, R14, RZ ;  /* 0x0000000ef9057227 */ /* 0x000fe200078e00ff */
[----:B------:R-:W-:Y:S01]  /*1670*/  STL [R1+0x1b30], R11 ;  /* 0x001b300b01007387 */ /* 0x000fe20000100800 */
[----:B-1----:R-:W-:-:S02]  /*1680*/  IADD3 R16, R63, 0x2d, RZ ;  /* 0x0000002d3f107810 */ /* 0x002fc40007ffe0ff */
[----:B------:R-:W-:Y:S01]  /*1690*/  IMAD R97, R243, R4, R12 ;  /* 0x00000004f3617224 */ /* 0x000fe200078e020c */
[----:B------:R-:W-:Y:S01]  /*16a0*/  IABS R12, R13 ;  /* 0x0000000d000c7213 */ /* 0x000fe20000000000 */
[----:B------:R-:W-:Y:S01]  /*16b0*/  IMAD.MOV R3, RZ, RZ, -R3 ;  /* 0x000000ffff037224 */ /* 0x000fe200078e0a03 */
[----:B----4-:R-:W-:Y:S01]  /*16c0*/  IADD3 R13, R63, 0x2f, RZ ;  /* 0x0000002f3f0d7810 */ /* 0x010fe20007ffe0ff */
[C---:B------:R-:W-:Y:S01]  /*16d0*/  IMAD.HI.U32 R2, R249.reuse, R38, RZ ;  /* 0x00000026f9027227 */ /* 0x040fe200078e00ff */
[----:B------:R-:W-:Y:S01]  /*16e0*/  STL [R1+0x1b34], R9 ;  /* 0x001b340901007387 */ /* 0x000fe20000100800 */
[----:B------:R-:W-:Y:S02]  /*16f0*/  IABS R98, R16 ;  /* 0x0000001000627213 */ /* 0x000fe40000000000 */
[----:B------:R-:W-:Y:S01]  /*1700*/  IMAD.MOV R5, RZ, RZ, -R5 ;  /* 0x000000ffff057224 */ /* 0x000fe200078e0a05 */
[----:B------:R1:W-:Y:S01]  /*1710*/  STL [R1+0x1b38], R17 ;  /* 0x001b381101007387 */ /* 0x0003e20000100800 */
[----:B------:R-:W-:Y:S01]  /*1720*/  IMAD.HI.U32 R0, R249, R6, RZ ;  /* 0x00000006f9007227 */ /* 0x000fe200078e00ff */
[----:B------:R-:W-:-:S02]  /*1730*/  IABS R55, R30 ;  /* 0x0000001e00377213 */ /* 0x000fc40000000000 */
[----:B------:R2:W-:Y:S01]  /*1740*/  STL [R1+0x1b3c], R16 ;  /* 0x001b3c1001007387 */ /* 0x0005e20000100800 */
[----:B------:R-:W-:Y:S01]  /*1750*/  IMAD R71, R243, R3, R10 ;  /* 0x00000003f3477224 */ /* 0x000fe200078e020a */
[----:B------:R-:W-:Y:S01]  /*1760*/  IABS R10, R15 ;  /* 0x0000000f000a7213 */ /* 0x000fe20000000000 */
[----:B------:R-:W-:Y:S01]  /*1770*/  IMAD.MOV R2, RZ, RZ, -R2 ;  /* 0x000000ffff027224 */ /* 0x000fe200078e0a02 */
[----:B------:R-:W-:Y:S01]  /*1780*/  IADD3 R15, R63, 0x2e, RZ ;  /* 0x0000002e3f0f7810 */ /* 0x000fe20007ffe0ff */
[----:B------:R-:W-:Y:S01]  /*1790*/  IMAD.HI.U32 R3, R249, R12, RZ ;  /* 0x0000000cf9037227 */ /* 0x000fe200078e00ff */
[----:B-1----:R-:W-:Y:S02]  /*17a0*/  IADD3 R17, R63, 0x3c, RZ ;  /* 0x0000003c3f117810 */ /* 0x002fe40007ffe0ff */
[----:B------:R-:W-:Y:S01]  /*17b0*/  IABS R115, R31 ;  /* 0x0000001f00737213 */ /* 0x000fe20000000000 */
[----:B------:R-:W-:Y:S01]  /*17c0*/  IMAD R127, R243, R5, R14 ;  /* 0x00000005f37f7224 */ /* 0x000fe200078e020e */
[----:B------:R-:W-:Y:S01]  /*17d0*/  IABS R14, R11 ;  /* 0x0000000b000e7213 */ /* 0x000fe20000000000 */
[----:B------:R-:W-:Y:S01]  /*17e0*/  IMAD.MOV R0, RZ, RZ, -R0 ;  /* 0x000000ffff007224 */ /* 0x000fe200078e0a00 */
[----:B------:R-:W-:Y:S01]  /*17f0*/  IADD3 R11, R63, 0x30, RZ ;  /* 0x000000303f0b7810 */ /* 0x000fe20007ffe0ff */
[----:B------:R-:W-:Y:S01]  /*1800*/  IMAD.HI.U32 R5, R249, R40, RZ ;  /* 0x00000028f9057227 */ /* 0x000fe200078e00ff */
[----:B------:R1:W-:Y:S01]  /*1810*/  STL [R1+0x1b40], R15 ;  /* 0x001b400f01007387 */ /* 0x0003e20000100800 */
[----:B--2---:R-:W-:-:S02]  /*1820*/  IADD3 R16, R63, 0x31, RZ ;  /* 0x000000313f107810 */ /* 0x004fc40007ffe0ff */
[----:B------:R-:W-:Y:S01]  /*1830*/  IMAD R38, R243, R2, R38 ;  /* 0x00000002f3267224 */ /* 0x000fe200078e0226 */
[----:B------:R-:W-:Y:S01]  /*1840*/  IADD3 R5, -R5, RZ, RZ ;  /* 0x000000ff05057210 */ /* 0x000fe20007ffe1ff */
[----:B------:R-:W-:Y:S01]  /*1850*/  IMAD.MOV R3, RZ, RZ, -R3 ;  /* 0x000000ffff037224 */ /* 0x000fe200078e0a03 */
[----:B------:R-:W-:Y:S01]  /*1860*/  STL [R1+0x1b48], R13 ;  /* 0x001b480d01007387 */ /* 0x000fe20000100800 */
[----:B------:R-:W-:Y:S01]  /*1870*/  IMAD.HI.U32 R2, R249, R10, RZ ;  /* 0x0000000af9027227 */ /* 0x000fe200078e00ff */
[----:B------:R-:W-:Y:S02]  /*1880*/  IABS R220, R16 ;  /* 0x0000001000dc7213 */ /* 0x000fe40000000000 */
[----:B------:R2:W-:Y:S01]  /*1890*/  STL [R1+0x1b4c], R11 ;  /* 0x001b4c0b01007387 */ /* 0x0005e20000100800 */
[----:B------:R-:W-:Y:S01]  /*18a0*/  IMAD R157, R243, R0, R6 ;  /* 0x00000000f39d7224 */ /* 0x000fe200078e0206 */
[----:B------:R-:W-:Y:S01]  /*18b0*/  IABS R6, R15 ;  /* 0x0000000f00067213 */ /* 0x000fe20000000000 */
[----:B------:R-:W-:Y:S01]  /*18c0*/  IMAD.HI.U32 R4, R249, R14, RZ ;  /* 0x0000000ef9047227 */ /* 0x000fe200078e00ff */
[----:B-1----:R-:W-:Y:S01]  /*18d0*/  IADD3 R15, R63, 0x32, RZ ;  /* 0x000000323f0f7810 */ /* 0x002fe20007ffe0ff */
[----:B------:R1:W-:Y:S01]  /*18e0*/  STL [R1+0x1b54], R16 ;  /* 0x001b541001007387 */ /* 0x0003e20000100800 */
[----:B------:R-:W-:Y:S01]  /*18f0*/  IABS R70, R17 ;  /* 0x0000001100467213 */ /* 0x000fe20000000000 */
[----:B------:R-:W-:Y:S01]  /*1900*/  IMAD R221, R243, R3, R12 ;  /* 0x00000003f3dd7224 */ /* 0x000fe200078e020c */
[----:B------:R-:W-:Y:S01]  /*1910*/  IABS R12, R11 ;  /* 0x0000000b000c7213 */ /* 0x000fe20000000000 */
[----:B------:R-:W-:Y:S01]  /*1920*/  IMAD.MOV R2, RZ, RZ, -R2 ;  /* 0x000000ffff027224 */ /* 0x000fe200078e0a02 */
[----:B------:R-:W-:Y:S01]  /*1930*/  STL [R1+0x1b58], R15 ;  /* 0x001b580f01007387 */ /* 0x000fe20000100800 */
[----:B------:R-:W-:Y:S01]  /*1940*/  IMAD.MOV R4, RZ, RZ, -R4 ;  /* 0x000000ffff047224 */ /* 0x000fe200078e0a04 */
[----:B--2---:R-:W-:Y:S01]  /*1950*/  IADD3 R11, R63, 0x35, RZ ;  /* 0x000000353f0b7810 */ /* 0x004fe20007ffe0ff */
[----:B------:R-:W-:Y:S01]  /*1960*/  IMAD.HI.U32 R3, R249, R6, RZ ;  /* 0x00000006f9037227 */ /* 0x000fe200078e00ff */
[----:B------:R-:W-:-:S02]  /*1970*/  IADD3 R32, R63, 0xc7, RZ ;  /* 0x000000c73f207810 */ /* 0x000fc40007ffe0ff */
[----:B-1----:R-:W-:Y:S01]  /*1980*/  IADD3 R16, R63, 0x36, RZ ;  /* 0x000000363f107810 */ /* 0x002fe20007ffe0ff */
[C---:B------:R-:W-:Y:S01]  /*1990*/  IMAD R189, R243.reuse, R2, R10 ;  /* 0x00000002f3bd7224 */ /* 0x040fe200078e020a */
[----:B------:R-:W-:Y:S01]  /*19a0*/  IABS R10, R13 ;  /* 0x0000000d000a7213 */ /* 0x000fe20000000000 */
[----:B------:R-:W-:Y:S01]  /*19b0*/  IMAD R40, R243, R5, R40 ;  /* 0x00000005f3287224 */ /* 0x000fe200078e0228 */
[----:B------:R-:W-:Y:S01]  /*19c0*/  IADD3 R13, R63, 0x34, RZ ;  /* 0x000000343f0d7810 */ /* 0x000fe20007ffe0ff */
[----:B------:R-:W-:Y:S01]  /*19d0*/  IMAD.HI.U32 R5, R249, R12, RZ ;  /* 0x0000000cf9057227 */ /* 0x000fe200078e00ff */
[----:B------:R-:W-:Y:S02]  /*19e0*/  IABS R100, R11 ;  /* 0x0000000b00647213 */ /* 0x000fe40000000000 */
[----:B------:R-:W-:Y:S01]  /*19f0*/  IABS R177, R32 ;  /* 0x0000002000b17213 */ /* 0x000fe20000000000 */
[----:B------:R-:W-:Y:S01]  /*1a00*/  IMAD R9, R243, R4, R14 ;  /* 0x00000004f3097224 */ /* 0x000fe200078e020e */
[C---:B------:R-:W-:Y:S01]  /*1a10*/  IADD3 R14, R63.reuse, 0x33, RZ ;  /* 0x000000333f0e7810 */ /* 0x040fe20007ffe0ff */
[----:B------:R-:W-:Y:S01]  /*1a20*/  IMAD.MOV R3, RZ, RZ, -R3 ;  /* 0x000000ffff037224 */ /* 0x000fe200078e0a03 */
[C---:B------:R-:W-:Y:S01]  /*1a30*/  IADD3 R33, R63.reuse, 0xcc, RZ ;  /* 0x000000cc3f217810 */ /* 0x040fe20007ffe0ff */
[----:B------:R-:W-:Y:S01]  /*1a40*/  IMAD.MOV R5, RZ, RZ, -R5 ;  /* 0x000000ffff057224 */ /* 0x000fe200078e0a05 */
[----:B------:R-:W-:Y:S01]  /*1a50*/  IADD3 R61, R63, 0xd6, RZ ;  /* 0x000000d63f3d7810 */ /* 0x000fe20007ffe0ff */
[----:B------:R-:W-:Y:S01]  /*1a60*/  IMAD.HI.U32 R4, R249, R10, RZ ;  /* 0x0000000af9047227 */ /* 0x000fe200078e00ff */
[----:B------:R1:W-:Y:S01]  /*1a70*/  STL [R1+0x1b5c], R14 ;  /* 0x001b5c0e01007387 */ /* 0x0003e20000100800 */
[----:B------:R-:W-:-:S02]  /*1a80*/  IABS R89, R33 ;  /* 0x0000002100597213 */ /* 0x000fc40000000000 */
[----:B------:R-:W-:Y:S01]  /*1a90*/  IMAD.HI.U32 R0, R249, R68, RZ ;  /* 0x00000044f9007227 */ /* 0x000fe200078e00ff */
[----:B------:R2:W-:Y:S01]  /*1aa0*/  STL [R1+0x1b64], R13 ;  /* 0x001b640d01007387 */ /* 0x0005e20000100800 */
[----:B------:R-:W-:Y:S02]  /*1ab0*/  IABS R149, R61 ;  /* 0x0000003d00957213 */ /* 0x000fe40000000000 */
[C---:B------:R-:W-:Y:S01]  /*1ac0*/  IMAD R129, R243.reuse, R3, R6 ;  /* 0x00000003f3817224 */ /* 0x040fe200078e0206 */
[----:B------:R-:W-:Y:S01]  /*1ad0*/  IABS R6, R14 ;  /* 0x0000000e00067213 */ /* 0x000fe20000000000 */
[----:B------:R-:W-:Y:S01]  /*1ae0*/  IMAD R191, R243, R5, R12 ;  /* 0x00000005f3bf7224 */ /* 0x000fe200078e020c */
[----:B------:R-:W-:Y:S01]  /*1af0*/  IABS R12, R13 ;  /* 0x0000000d000c7213 */ /* 0x000fe20000000000 */
[----:B------:R-:W-:Y:S01]  /*1b00*/  IMAD.MOV R4, RZ, RZ, -R4 ;  /* 0x000000ffff047224 */ /* 0x000fe200078e0a04 */
[----:B-1----:R-:W-:Y:S01]  /*1b10*/  IADD3 R14, R63, 0x38, RZ ;  /* 0x000000383f0e7810 */ /* 0x002fe20007ffe0ff */
[----:B------:R-:W-:Y:S01]  /*1b20*/  IMAD.MOV R0, RZ, RZ, -R0 ;  /* 0x000000ffff007224 */ /* 0x000fe200078e0a00 */
[----:B------:R1:W-:Y:S01]  /*1b30*/  STL [R1+0x1b68], R11 ;  /* 0x001b680b01007387 */ /* 0x0003e20000100800 */
[----:B------:R-:W-:Y:S01]  /*1b40*/  IMAD.HI.U32 R3, R249, R6, RZ ;  /* 0x00000006f9037227 */ /* 0x000fe200078e00ff */
[----:B--2---:R-:W-:-:S02]  /*1b50*/  IADD3 R13, R63, 0x39, RZ ;  /* 0x000000393f0d7810 */ /* 0x004fc40007ffe0ff */
[----:B------:R2:W-:Y:S01]  /*1b60*/  STL [R1+0x1b6c], R16 ;  /* 0x001b6c1001007387 */ /* 0x0005e20000100800 */
[C---:B------:R-:W-:Y:S01]  /*1b70*/  IMAD R159, R243.reuse, R4, R10 ;  /* 0x00000004f39f7224 */ /* 0x040fe200078e020a */
[----:B------:R-:W-:Y:S01]  /*1b80*/  IABS R10, R15 ;  /* 0x0000000f000a7213 */ /* 0x000fe20000000000 */
[----:B------:R-:W-:Y:S01]  /*1b90*/  IMAD R68, R243, R0, R68 ;  /* 0x00000000f3447224 */ /* 0x000fe200078e0244 */
[----:B------:R-:W-:Y:S01]  /*1ba0*/  IADD3 R15, R63, 0x37, RZ ;  /* 0x000000373f0f7810 */ /* 0x000fe20007ffe0ff */
[----:B------:R-:W-:Y:S01]  /*1bb0*/  IMAD.HI.U32 R4, R249, R12, RZ ;  /* 0x0000000cf9047227 */ /* 0x000fe200078e00ff */
[----:B-1----:R-:W-:Y:S02]  /*1bc0*/  IADD3 R11, R63, 0x3a, RZ ;  /* 0x0000003a3f0b7810 */ /* 0x002fe40007ffe0ff */
[----:B------:R-:W-:Y:S01]  /*1bd0*/  IABS R160, R15 ;  /* 0x0000000f00a07213 */ /* 0x000fe20000000000 */
[----:B------:R-:W-:Y:S01]  /*1be0*/  IMAD.HI.U32 R0, R249, R220, RZ ;  /* 0x000000dcf9007227 */ /* 0x000fe200078e00ff */
[----:B------:R-:W-:Y:S01]  /*1bf0*/  STL [R1+0x1b74], R15 ;  /* 0x001b740f01007387 */ /* 0x000fe20000100800 */
[----:B------:R-:W-:-:S02]  /*1c00*/  IABS R222, R13 ;  /* 0x0000000d00de7213 */ /* 0x000fc40000000000 */
[----:B------:R-:W-:Y:S01]  /*1c10*/  IMAD.MOV R3, RZ, RZ, -R3 ;  /* 0x000000ffff037224 */ /* 0x000fe200078e0a03 */
[----:B------:R-:W-:Y:S01]  /*1c20*/  IADD3 R0, -R0, RZ, RZ ;  /* 0x000000ff00007210 */ /* 0x000fe20007ffe1ff */
[----:B------:R-:W-:Y:S01]  /*1c30*/  IMAD.MOV R4, RZ, RZ, -R4 ;  /* 0x000000ffff047224 */ /* 0x000fe200078e0a04 */
[----:B------:R1:W-:Y:S01]  /*1c40*/  STL [R1+0x1b78], R14 ;  /* 0x001b780e01007387 */ /* 0x0003e20000100800 */
[----:B------:R-:W-:-:S03]  /*1c50*/  IMAD.HI.U32 R2, R249, R98, RZ ;  /* 0x00000062f9027227 */ /* 0x000fc600078e00ff */
[----:B------:R3:W-:Y:S01]  /*1c60*/  STL [R1+0x1b80], R13 ;  /* 0x001b800d01007387 */ /* 0x0007e20000100800 */
[C---:B------:R-:W-:Y:S01]  /*1c70*/  IMAD R39, R243.reuse, R3, R6 ;  /* 0x00000003f3277224 */ /* 0x040fe200078e0206 */
[----:B------:R-:W-:Y:S01]  /*1c80*/  IABS R6, R16 ;  /* 0x0000001000067213 */ /* 0x000fe20000000000 */
[----:B------:R-:W-:Y:S01]  /*1c90*/  IMAD R69, R243, R4, R12 ;  /* 0x00000004f3457224 */ /* 0x000fe200078e020c */
[----:B------:R-:W-:Y:S01]  /*1ca0*/  IABS R12, R14 ;  /* 0x0000000e000c7213 */ /* 0x000fe20000000000 */
[----:B------:R-:W-:Y:S01]  /*1cb0*/  IMAD.MOV R2, RZ, RZ, -R2 ;  /* 0x000000ffff027224 */ /* 0x000fe200078e0a02 */
[----:B--2---:R-:W-:Y:S01]  /*1cc0*/  IADD3 R16, R63, 0x3d, RZ ;  /* 0x0000003d3f107810 */ /* 0x004fe20007ffe0ff */
[----:B------:R-:W-:Y:S01]  /*1cd0*/  IMAD R220, R243, R0, R220 ;  /* 0x00000000f3dc7224 */ /* 0x000fe200078e02dc */
[----:B-1----:R-:W-:Y:S01]  /*1ce0*/  IABS R14, R11 ;  /* 0x0000000b000e7213 */ /* 0x002fe20000000000 */
[----:B------:R-:W-:Y:S01]  /*1cf0*/  IMAD.HI.U32 R0, R249, R6, RZ ;  /* 0x00000006f9007227 */ /* 0x000fe200078e00ff */
[----:B------:R-:W-:Y:S01]  /*1d00*/  STL [R1+0x1b84], R11 ;  /* 0x001b840b01007387 */ /* 0x000fe20000100800 */
[----:B------:R-:W-:-:S02]  /*1d10*/  IADD3 R15, R63, 0x3e, RZ ;  /* 0x0000003e3f0f7810 */ /* 0x000fc40007ffe0ff */
[----:B------:R-:W-:Y:S01]  /*1d20*/  IMAD R98, R243, R2, R98 ;  /* 0x00000002f3627224 */ /* 0x000fe200078e0262 */
[----:B------:R-:W-:Y:S01]  /*1d30*/  STL [R1+0x1b88], R18 ;  /* 0x001b881201007387 */ /* 0x000fe20000100800 */
[----:B------:R-:W-:Y:S01]  /*1d40*/  IMAD.HI.U32 R3, R249, R12, RZ ;  /* 0x0000000cf9037227 */ /* 0x000fe200078e00ff */
[----:B---3--:R-:W-:Y:S02]  /*1d50*/  IADD3 R13, R63, 0x3f, RZ ;  /* 0x0000003f3f0d7810 */ /* 0x008fe40007ffe0ff */
[----:B------:R1:W-:Y:S01]  /*1d60*/  STL [R1+0x1b8c], R17 ;  /* 0x001b8c1101007387 */ /* 0x0003e20000100800 */
[C---:B------:R-:W-:Y:S01]  /*1d70*/  IMAD.HI.U32 R2, R249.reuse, R10, RZ ;  /* 0x0000000af9027227 */ /* 0x040fe200078e00ff */
[----:B------:R-:W-:Y:S02]  /*1d80*/  IABS R162, R13 ;  /* 0x0000000d00a27213 */ /* 0x000fe40000000000 */
[----:B------:R2:W-:Y:S01]  /*1d90*/  STL [R1+0x1b90], R16 ;  /* 0x001b901001007387 */ /* 0x0005e20000100800 */
[----:B------:R-:W-:Y:S01]  /*1da0*/  IMAD.HI.U32 R5, R249, R100, RZ ;  /* 0x00000064f9057227 */ /* 0x000fe200078e00ff */
[----:B------:R-:W-:-:S02]  /*1db0*/  IABS R128, R15 ;  /* 0x0000000f00807213 */ /* 0x000fc40000000000 */
[----:B------:R-:W-:Y:S01]  /*1dc0*/  STL [R1+0x1b98], R15 ;  /* 0x001b980f01007387 */ /* 0x000fe20000100800 */
[----:B------:R-:W-:Y:S01]  /*1dd0*/  IMAD.MOV R0, RZ, RZ, -R0 ;  /* 0x000000ffff007224 */ /* 0x000fe200078e0a00 */
[----:B-1----:R-:W-:Y:S01]  /*1de0*/  IADD3 R17, R63, 0x40, RZ ;  /* 0x000000403f117810 */ /* 0x002fe20007ffe0ff */
[----:B------:R-:W-:Y:S01]  /*1df0*/  IMAD.MOV R3, RZ, RZ, -R3 ;  /* 0x000000ffff037224 */ /* 0x000fe200078e0a03 */
[----:B------:R1:W-:Y:S01]  /*1e00*/  STL [R1+0x1b9c], R13 ;  /* 0x001b9c0d01007387 */ /* 0x0003e20000100800 */
[----:B------:R-:W-:Y:S02]  /*1e10*/  IMAD.MOV R2, RZ, RZ, -R2 ;  /* 0x000000ffff027224 */ /* 0x000fe400078e0a02 */
[----:B------:R-:W-:Y:S01]  /*1e20*/  IMAD.MOV R5, RZ, RZ, -R5 ;  /* 0x000000ffff057224 */ /* 0x000fe200078e0a05 */
[----:B------:R3:W-:Y:S01]  /*1e30*/  STL [R1+0x1ba4], R17 ;  /* 0x001ba41101007387 */ /* 0x0007e20000100800 */
[C---:B------:R-:W-:Y:S01]  /*1e40*/  IMAD R131, R243.reuse, R0, R6 ;  /* 0x00000000f3837224 */ /* 0x040fe200078e0206 */
[----:B------:R-:W-:Y:S01]  /*1e50*/  IABS R6, R18 ;  /* 0x0000001200067213 */ /* 0x000fe20000000000 */
[C---:B------:R-:W-:Y:S01]  /*1e60*/  IMAD R193, R243.reuse, R3, R12 ;  /* 0x00000003f3c17224 */ /* 0x040fe200078e020c */
[----:B------:R-:W-:Y:S01]  /*1e70*/  IABS R12, R16 ;  /* 0x00000010000c7213 */ /* 0x000fe20000000000 */
[----:B------:R-:W-:Y:S01]  /*1e80*/  IMAD R10, R243, R2, R10 ;  /* 0x00000002f30a7224 */ /* 0x000fe200078e020a */
[----:B--2---:R-:W-:Y:S01]  /*1e90*/  IADD3 R16, R63, 0x41, RZ ;  /* 0x000000413f107810 */ /* 0x004fe20007ffe0ff */
[----:B------:R-:W-:Y:S01]  /*1ea0*/  IMAD R100, R243, R5, R100 ;  /* 0x00000005f3647224 */ /* 0x000fe200078e0264 */
[----:B-1----:R-:W-:Y:S01]  /*1eb0*/  IADD3 R13, R63, 0x44, RZ ;  /* 0x000000443f0d7810 */ /* 0x002fe20007ffe0ff */
[----:B------:R-:W-:Y:S01]  /*1ec0*/  IMAD.HI.U32 R2, R249, R160, RZ ;  /* 0x000000a0f9027227 */ /* 0x000fe200078e00ff */
[C---:B------:R-:W-:Y:S01]  /*1ed0*/  IADD3 R15, R63.reuse, 0x43, RZ ;  /* 0x000000433f0f7810 */ /* 0x040fe20007ffe0ff */
[----:B------:R-:W-:Y:S01]  /*1ee0*/  STL [R1+0x1ba8], R16 ;  /* 0x001ba81001007387 */ /* 0x000fe20000100800 */
[----:B------:R-:W-:Y:S01]  /*1ef0*/  IADD3 R18, R63, 0x45, RZ ;  /* 0x000000453f127810 */ /* 0x000fe20007ffe0ff */
[----:B------:R-:W-:Y:S01]  /*1f00*/  IMAD.HI.U32 R5, R249, R14, RZ ;  /* 0x0000000ef9057227 */ /* 0x000fe200078e00ff */
[----:B------:R-:W-:-:S02]  /*1f10*/  IADD3 R2, -R2, RZ, RZ ;  /* 0x000000ff02027210 */ /* 0x000fc40007ffe1ff */
[----:B------:R-:W-:Y:S01]  /*1f20*/  IABS R72, R13 ;  /* 0x0000000d00487213 */ /* 0x000fe20000000000 */
[----:B------:R-:W-:Y:S01]  /*1f30*/  IMAD.HI.U32 R0, R249, R6, RZ ;  /* 0x00000006f9007227 */ /* 0x000fe200078e00ff */
[----:B------:R-:W-:-:S03]  /*1f40*/  IABS R42, R15 ;  /* 0x0000000f002a7213 */ /* 0x000fc60000000000 */
[----:B------:R-:W-:-:S04]  /*1f50*/  IMAD.HI.U32 R3, R249, R12, RZ ;  /* 0x0000000cf9037227 */ /* 0x000fc800078e00ff */
[----:B------:R-:W-:Y:S01]  /*1f60*/  IMAD.MOV R5, RZ, RZ, -R5 ;  /* 0x000000ffff057224 */ /* 0x000fe200078e0a05 */
[----:B------:R-:W-:Y:S01]  /*1f70*/  IADD3 R3, -R3, RZ, RZ ;  /* 0x000000ff03037210 */ /* 0x000fe20007ffe1ff */
[----:B------:R-:W-:Y:S02]  /*1f80*/  IMAD.MOV R0, RZ, RZ, -R0 ;  /* 0x000000ffff007224 */ /* 0x000fe400078e0a00 */
[----:B------:R-:W-:Y:S01]  /*1f90*/  IMAD R11, R243, R5, R14 ;  /* 0x00000005f30b7224 */ /* 0x000fe200078e020e */
[----:B------:R-:W-:Y:S01]  /*1fa0*/  IADD3 R14, R63, 0x42, RZ ;  /* 0x000000423f0e7810 */ /* 0x000fe20007ffe0ff */
[C---:B------:R-:W-:Y:S02]  /*1fb0*/  IMAD R160, R243.reuse, R2, R160 ;  /* 0x00000002f3a07224 */ /* 0x040fe400078e02a0 */
[----:B------:R-:W-:Y:S01]  /*1fc0*/  IMAD R41, R243, R0, R6 ;  /* 0x00000000f3297224 */ /* 0x000fe200078e0206 */
[----:B------:R-:W-:Y:S01]  /*1fd0*/  IABS R6, R17 ;  /* 0x0000001100067213 */ /* 0x000fe20000000000 */
[----:B------:R-:W-:Y:S01]  /*1fe0*/  IMAD.HI.U32 R2, R249, R70, RZ ;  /* 0x00000046f9027227 */ /* 0x000fe200078e00ff */
[----:B------:R1:W-:Y:S01]  /*1ff0*/  STL [R1+0x1bac], R14 ;  /* 0x001bac0e01007387 */ /* 0x0003e20000100800 */
[----:B---3--:R-:W-:-:S02]  /*2000*/  IADD3 R17, R63, 0x46, RZ ;  /* 0x000000463f117810 */ /* 0x008fc40007ffe0ff */
[----:B------:R-:W-:Y:S01]  /*2010*/  IMAD.HI.U32 R4, R249, R222, RZ ;  /* 0x000000def9047227 */ /* 0x000fe200078e00ff */
[----:B------:R2:W-:Y:S01]  /*2020*/  STL [R1+0x1bb4], R15 ;  /* 0x001bb40f01007387 */ /* 0x0005e20000100800 */
[----:B------:R-:W-:Y:S02]  /*2030*/  IABS R130, R17 ;  /* 0x0000001100827213 */ /* 0x000fe40000000000 */
[----:B------:R-:W-:Y:S01]  /*2040*/  IMAD R99, R243, R3, R12 ;  /* 0x00000003f3637224 */ /* 0x000fe200078e020c */
[----:B------:R-:W-:Y:S01]  /*2050*/  IABS R12, R16 ;  /* 0x00000010000c7213 */ /* 0x000fe20000000000 */
[----:B------:R-:W-:Y:S01]  /*2060*/  IMAD.MOV R2, RZ, RZ, -R2 ;  /* 0x000000ffff027224 */ /* 0x000fe200078e0a02 */
[----:B-1----:R-:W-:Y:S01]  /*2070*/  IABS R14, R14 ;  /* 0x0000000e000e7213 */ /* 0x002fe20000000000 */
[----:B------:R-:W-:Y:S01]  /*2080*/  IMAD.MOV R4, RZ, RZ, -R4 ;  /* 0x000000ffff047224 */ /* 0x000fe200078e0a04 */
[----:B------:R-:W-:Y:S01]  /*2090*/  IADD3 R16, R63, 0x47, RZ ;  /* 0x000000473f107810 */ /* 0x000fe20007ffe0ff */
[----:B------:R-:W-:Y:S01]  /*20a0*/  IMAD.HI.U32 R0, R249, R6, RZ ;  /* 0x00000006f9007227 */ /* 0x000fe200078e00ff */
[----:B------:R1:W-:Y:S01]  /*20b0*/  STL [R1+0x1bb8], R13 ;  /* 0x001bb80d01007387 */ /* 0x0003e20000100800 */
[----:B--2---:R-:W-:-:S02]  /*20c0*/  IADD3 R15, R63, 0x48, RZ ;  /* 0x000000483f0f7810 */ /* 0x004fc40007ffe0ff */
[----:B------:R-:W-:Y:S01]  /*20d0*/  IMAD.HI.U32 R5, R249, R162, RZ ;  /* 0x000000a2f9057227 */ /* 0x000fe200078e00ff */
[----:B------:R-:W-:Y:S01]  /*20e0*/  STL [R1+0x1bc0], R18 ;  /* 0x001bc01201007387 */ /* 0x000fe20000100800 */
[----:B------:R-:W-:Y:S02]  /*20f0*/  IABS R192, R15 ;  /* 0x0000000f00c07213 */ /* 0x000fe40000000000 */
[C---:B------:R-:W-:Y:S01]  /*2100*/  IMAD R70, R243.reuse, R2, R70 ;  /* 0x00000002f3467224 */ /* 0x040fe200078e0246 */
[----:B------:R2:W-:Y:S01]  /*2110*/  STL [R1+0x1bc4], R17 ;  /* 0x001bc41101007387 */ /* 0x0005e20000100800 */
[----:B------:R-:W-:Y:S01]  /*2120*/  IMAD R222, R243, R4, R222 ;  /* 0x00000004f3de7224 */ /* 0x000fe200078e02de */
[----:B-1----:R-:W-:Y:S01]  /*2130*/  IADD3 R13, R63, 0x49, RZ ;  /* 0x000000493f0d7810 */ /* 0x002fe20007ffe0ff */
[C---:B------:R-:W-:Y:S01]  /*2140*/  IMAD.HI.U32 R2, R249.reuse, R12, RZ ;  /* 0x0000000cf9027227 */ /* 0x040fe200078e00ff */
[----:B------:R-:W-:Y:S03]  /*2150*/  STL [R1+0x1bc8], R16 ;  /* 0x001bc81001007387 */ /* 0x000fe60000100800 */
[----:B------:R-:W-:Y:S01]  /*2160*/  IMAD.MOV R0, RZ, RZ, -R0 ;  /* 0x000000ffff007224 */ /* 0x000fe200078e0a00 */
[----:B------:R1:W-:Y:S01]  /*2170*/  STL [R1+0x1bd0], R15 ;  /* 0x001bd00f01007387 */ /* 0x0003e20000100800 */
[----:B------:R-:W-:Y:S01]  /*2180*/  IMAD.HI.U32 R4, R249, R128, RZ ;  /* 0x00000080f9047227 */ /* 0x000fe200078e00ff */
[----:B--2---:R-:W-:-:S02]  /*2190*/  IADD3 R17, R63, 0x4c, RZ ;  /* 0x0000004c3f117810 */ /* 0x004fc40007ffe0ff */
[----:B------:R2:W-:Y:S01]  /*21a0*/  STL [R1+0x1bd4], R13 ;  /* 0x001bd40d01007387 */ /* 0x0005e20000100800 */
[----:B------:R-:W-:-:S03]  /*21b0*/  IMAD.HI.U32 R3, R249, R14, RZ ;  /* 0x0000000ef9037227 */ /* 0x000fc600078e00ff */
[----:B------:R-:W-:Y:S01]  /*21c0*/  STL [R1+0x1bd8], R19 ;  /* 0x001bd81301007387 */ /* 0x000fe20000100800 */
[----:B------:R-:W-:Y:S01]  /*21d0*/  IMAD.MOV R5, RZ, RZ, -R5 ;  /* 0x000000ffff057224 */ /* 0x000fe200078e0a05 */
[----:B-1----:R-:W-:Y:S01]  /*21e0*/  IADD3 R15, R63, 0x4d, RZ ;  /* 0x0000004d3f0f7810 */ /* 0x002fe20007ffe0ff */
[----:B------:R-:W-:Y:S02]  /*21f0*/  IMAD.MOV R2, RZ, RZ, -R2 ;  /* 0x000000ffff027224 */ /* 0x000fe400078e0a02 */
[----:B------:R-:W-:Y:S01]  /*2200*/  IMAD R195, R243, R0, R6 ;  /* 0x00000000f3c37224 */ /* 0x000fe200078e0206 */
[----:B------:R-:W-:Y:S01]  /*2210*/  IABS R6, R18 ;  /* 0x0000001200067213 */ /* 0x000fe20000000000 */
[----:B------:R-:W-:Y:S01]  /*2220*/  IMAD.MOV R4, RZ, RZ, -R4 ;  /* 0x000000ffff047224 */ /* 0x000fe200078e0a04 */
[----:B------:R-:W-:Y:S01]  /*2230*/  IADD3 R18, R63, 0x4b, RZ ;  /* 0x0000004b3f127810 */ /* 0x000fe20007ffe0ff */
[----:B------:R-:W-:Y:S01]  /*2240*/  IMAD.MOV R3, RZ, RZ, -R3 ;  /* 0x000000ffff037224 */ /* 0x000fe200078e0a03 */
[----:B------:R-:W-:Y:S01]  /*2250*/  IABS R102, R15 ;  /* 0x0000000f00667213 */ /* 0x000fe20000000000 */
[----:B------:R-:W-:Y:S01]  /*2260*/  IMAD R162, R243, R5, R162 ;  /* 0x00000005f3a27224 */ /* 0x000fe200078e02a2 */
[----:B------:R-:W-:Y:S01]  /*2270*/  IABS R44, R18 ;  /* 0x00000012002c7213 */ /* 0x000fe20000000000 */
[----:B------:R-:W-:Y:S01]  /*2280*/  IMAD.HI.U32 R5, R249, R72, RZ ;  /* 0x00000048f9057227 */ /* 0x000fe200078e00ff */
[----:B------:R1:W-:Y:S03]  /*2290*/  STL [R1+0x1bdc], R18 ;  /* 0x001bdc1201007387 */ /* 0x0003e60000100800 */
[C---:B------:R-:W-:Y:S01]  /*22a0*/  IMAD R223, R243.reuse, R2, R12 ;  /* 0x00000002f3df7224 */ /* 0x040fe200078e020c */
[----:B------:R-:W-:Y:S01]  /*22b0*/  STL [R1+0x1be4], R17 ;  /* 0x001be41101007387 */ /* 0x000fe20000100800 */
[----:B------:R-:W-:-:S02]  /*22c0*/  IMAD R128, R243, R4, R128 ;  /* 0x00000004f3807224 */ /* 0x000fc400078e0280 */
[----:B------:R-:W-:Y:S01]  /*22d0*/  IMAD R12, R243, R3, R14 ;  /* 0x00000003f30c7224 */ /* 0x000fe200078e020e */
[----:B------:R-:W-:Y:S01]  /*22e0*/  IABS R14, R16 ;  /* 0x00000010000e7213 */ /* 0x000fe20000000000 */
[----:B------:R-:W-:Y:S01]  /*22f0*/  IMAD.HI.U32 R4, R249, R42, RZ ;  /* 0x0000002af9047227 */ /* 0x000fe200078e00ff */
[----:B------:R-:W-:Y:S01]  /*2300*/  IABS R16, R13 ;  /* 0x0000000d00107213 */ /* 0x000fe20000000000 */
[----:B------:R3:W-:Y:S01]  /*2310*/  STL [R1+0x1be8], R15 ;  /* 0x001be80f01007387 */ /* 0x0007e20000100800 */
[----:B--2---:R-:W-:Y:S01]  /*2320*/  IADD3 R13, R63, 0x4e, RZ ;  /* 0x0000004e3f0d7810 */ /* 0x004fe20007ffe0ff */
[----:B------:R-:W-:Y:S01]  /*2330*/  IMAD.HI.U32 R0, R249, R6, RZ ;  /* 0x00000006f9007227 */ /* 0x000fe200078e00ff */
[----:B------:R-:W-:Y:S02]  /*2340*/  IADD3 R4, -R4, RZ, RZ ;  /* 0x000000ff04047210 */ /* 0x000fe40007ffe1ff */
[----:B-1----:R-:W-:Y:S01]  /*2350*/  IADD3 R18, R63, 0x4f, RZ ;  /* 0x0000004f3f127810 */ /* 0x002fe20007ffe0ff */
[----:B------:R-:W-:Y:S01]  /*2360*/  IMAD.MOV R5, RZ, RZ, -R5 ;  /* 0x000000ffff057224 */ /* 0x000fe200078e0a05 */
[----:B------:R1:W-:Y:S01]  /*2370*/  STL [R1+0x1bec], R13 ;  /* 0x001bec0d01007387 */ /* 0x0003e20000100800 */
[----:B------:R-:W-:Y:S01]  /*2380*/  IMAD.MOV R0, RZ, RZ, -R0 ;  /* 0x000000ffff007224 */ /* 0x000fe200078e0a00 */
[----:B------:R-:W-:Y:S01]  /*2390*/  IABS R132, R13 ;  /* 0x0000000d00847213 */ /* 0x000fe20000000000 */
[----:B------:R-:W-:Y:S01]  /*23a0*/  IMAD.HI.U32 R3, R249, R14, RZ ;  /* 0x0000000ef9037227 */ /* 0x000fe200078e00ff */
[----:B---3--:R-:W-:Y:S01]  /*23b0*/  IADD3 R15, R63, 0x52, RZ ;  /* 0x000000523f0f7810 */ /* 0x008fe20007ffe0ff */
[----:B------:R-:W-:Y:S02]  /*23c0*/  STL [R1+0x1bf8], R18 ;  /* 0x001bf81201007387 */ /* 0x000fe40000100800 */
[----:B------:R-:W-:-:S02]  /*23d0*/  IMAD R72, R243, R5, R72 ;  /* 0x00000005f3487224 */ /* 0x000fc400078e0248 */
[----:B------:R-:W-:Y:S01]  /*23e0*/  IMAD.HI.U32 R5, R249, R16, RZ ;  /* 0x00000010f9057227 */ /* 0x000fe200078e00ff */
[----:B-1----:R-:W-:-:S03]  /*23f0*/  IADD3 R13, R63, 0x53, RZ ;  /* 0x000000533f0d7810 */ /* 0x002fc60007ffe0ff */
[----:B------:R-:W-:Y:S01]  /*2400*/  IMAD R101, R243, R0, R6 ;  /* 0x00000000f3657224 */ /* 0x000fe200078e0206 */
[----:B------:R-:W-:Y:S01]  /*2410*/  IABS R6, R17 ;  /* 0x0000001100067213 */ /* 0x000fe20000000000 */
[----:B------:R-:W-:Y:S01]  /*2420*/  IMAD.MOV R3, RZ, RZ, -R3 ;  /* 0x000000ffff037224 */ /* 0x000fe200078e0a03 */
[----:B------:R-:W-:Y:S01]  /*2430*/  IADD3 R5, -R5, RZ, RZ ;  /* 0x000000ff05057210 */ /* 0x000fe20007ffe1ff */
[----:B------:R-:W-:Y:S01]  /*2440*/  IMAD R42, R243, R4, R42 ;  /* 0x00000004f32a7224 */ /* 0x000fe200078e022a */
[----:B------:R-:W-:Y:S01]  /*2450*/  IADD3 R17, R63, 0x50, RZ ;  /* 0x000000503f117810 */ /* 0x000fe20007ffe0ff */
[----:B------:R-:W-:-:S03]  /*2460*/  IMAD.HI.U32 R4, R249, R192, RZ ;  /* 0x000000c0f9047227 */ /* 0x000fc600078e00ff */
[----:B------:R-:W-:Y:S01]  /*2470*/  IABS R194, R17 ;  /* 0x0000001100c27213 */ /* 0x000fe20000000000 */
[----:B------:R-:W-:Y:S01]  /*2480*/  IMAD R161, R243, R3, R14 ;  /* 0x00000003f3a17224 */ /* 0x000fe200078e020e */
[----:B------:R-:W-:Y:S01]  /*2490*/  IABS R14, R19 ;  /* 0x00000013000e7213 */ /* 0x000fe20000000000 */
[----:B------:R-:W-:Y:S01]  /*24a0*/  IMAD.HI.U32 R3, R249, R6, RZ ;  /* 0x00000006f9037227 */ /* 0x000fe200078e00ff */
[----:B------:R1:W-:Y:S01]  /*24b0*/  STL [R1+0x1c04], R17 ;  /* 0x001c041101007387 */ /* 0x0003e20000100800 */
[----:B------:R-:W-:Y:S02]  /*24c0*/  IADD3 R19, R63, 0x56, RZ ;  /* 0x000000563f137810 */ /* 0x000fe40007ffe0ff */
[----:B------:R-:W-:Y:S02]  /*24d0*/  IMAD.MOV R4, RZ, RZ, -R4 ;  /* 0x000000ffff047224 */ /* 0x000fe400078e0a04 */
[----:B------:R-:W-:Y:S01]  /*24e0*/  IMAD R225, R243, R5, R16 ;  /* 0x00000005f3e17224 */ /* 0x000fe200078e0210 */
[----:B------:R-:W-:Y:S01]  /*24f0*/  IADD3 R16, R63, 0x51, RZ ;  /* 0x000000513f107810 */ /* 0x000fe20007ffe0ff */
[----:B------:R-:W-:-:S02]  /*2500*/  IMAD.MOV R3, RZ, RZ, -R3 ;  /* 0x000000ffff037224 */ /* 0x000fc400078e0a03 */
[----:B------:R-:W-:Y:S01]  /*2510*/  IMAD R192, R243, R4, R192 ;  /* 0x00000004f3c07224 */ /* 0x000fe200078e02c0 */
[----:B------:R-:W-:Y:S01]  /*2520*/  IABS R224, R16 ;  /* 0x0000001000e07213 */ /* 0x000fe20000000000 */
[----:B------:R-:W-:Y:S01]  /*2530*/  IMAD.HI.U32 R0, R249, R14, RZ ;  /* 0x0000000ef9007227 */ /* 0x000fe200078e00ff */
[----:B------:R2:W-:Y:S01]  /*2540*/  STL [R1+0x1c08], R16 ;  /* 0x001c081001007387 */ /* 0x0005e20000100800 */
[----:B-1----:R-:W-:Y:S02]  /*2550*/  IADD3 R17, R63, 0x57, RZ ;  /* 0x000000573f117810 */ /* 0x002fe40007ffe0ff */
[C---:B------:R-:W-:Y:S01]  /*2560*/  IMAD.HI.U32 R2, R249.reuse, R130, RZ ;  /* 0x00000082f9027227 */ /* 0x040fe200078e00ff */
[----:B------:R1:W-:Y:S01]  /*2570*/  STL [R1+0x1c10], R15 ;  /* 0x001c100f01007387 */ /* 0x0003e20000100800 */
[----:B------:R-:W-:Y:S02]  /*2580*/  IABS R164, R17 ;  /* 0x0000001100a47213 */ /* 0x000fe40000000000 */
[----:B------:R-:W-:Y:S01]  /*2590*/  IMAD.HI.U32 R4, R249, R102, RZ ;  /* 0x00000066f9047227 */ /* 0x000fe200078e00ff */
[----:B------:R-:W-:Y:S01]  /*25a0*/  STL [R1+0x1c14], R13 ;  /* 0x001c140d01007387 */ /* 0x000fe20000100800 */
[----:B--2---:R-:W-:-:S02]  /*25b0*/  IABS R16, R15 ;  /* 0x0000000f00107213 */ /* 0x004fc40000000000 */
[----:B------:R-:W-:Y:S01]  /*25c0*/  IMAD R73, R243, R3, R6 ;  /* 0x00000003f3497224 */ /* 0x000fe200078e0206 */
[----:B------:R-:W-:Y:S01]  /*25d0*/  IABS R6, R18 ;  /* 0x0000001200067213 */ /* 0x000fe20000000000 */
[----:B------:R-:W-:Y:S01]  /*25e0*/  IMAD.MOV R0, RZ, RZ, -R0 ;  /* 0x000000ffff007224 */ /* 0x000fe200078e0a00 */
[----:B------:R-:W-:Y:S01]  /*25f0*/  IABS R18, R13 ;  /* 0x0000000d00127213 */ /* 0x000fe20000000000 */
[----:B------:R-:W-:Y:S01]  /*2600*/  IMAD.MOV R2, RZ, RZ, -R2 ;  /* 0x000000ffff027224 */ /* 0x000fe200078e0a02 */
[----:B-1----:R-:W-:Y:S01]  /*2610*/  IADD3 R15, R63, 0x58, RZ ;  /* 0x000000583f0f7810 */ /* 0x002fe20007ffe0ff */
[----:B------:R-:W-:Y:S01]  /*2620*/  IMAD.MOV R4, RZ, RZ, -R4 ;  /* 0x000000ffff047224 */ /* 0x000fe200078e0a04 */
[----:B------:R-:W-:Y:S01]  /*2630*/  STL [R1+0x1c24], R21 ;  /* 0x001c241501007387 */ /* 0x000fe20000100800 */
[C---:B------:R-:W-:Y:S01]  /*2640*/  IMAD R14, R243.reuse, R0, R14 ;  /* 0x00000000f30e7224 */ /* 0x040fe200078e020e */
[----:B------:R-:W-:Y:S01]  /*2650*/  IABS R196, R15 ;  /* 0x0000000f00c47213 */ /* 0x000fe20000000000 */
[C---:B------:R-:W-:Y:S01]  /*2660*/  IMAD R130, R243.reuse, R2, R130 ;  /* 0x00000002f3827224 */ /* 0x040fe200078e0282 */
[----:B------:R1:W-:Y:S01]  /*2670*/  STL [R1+0x1c28], R20 ;  /* 0x001c281401007387 */ /* 0x0003e20000100800 */
[----:B------:R-:W-:-:S02]  /*2680*/  IMAD R102, R243, R4, R102 ;  /* 0x00000004f3667224 */ /* 0x000fc400078e0266 */
[C---:B------:R-:W-:Y:S01]  /*2690*/  IMAD.HI.U32 R0, R249.reuse, R6, RZ ;  /* 0x00000006f9007227 */ /* 0x040fe200078e00ff */
[----:B------:R-:W-:Y:S03]  /*26a0*/  STL [R1+0x1c2c], R19 ;  /* 0x001c2c1301007387 */ /* 0x000fe60000100800 */
[----:B------:R-:W-:Y:S01]  /*26b0*/  IMAD.HI.U32 R2, R249, R44, RZ ;  /* 0x0000002cf9027227 */ /* 0x000fe200078e00ff */
[----:B------:R-:W-:Y:S01]  /*26c0*/  IADD3 R0, -R0, RZ, RZ ;  /* 0x000000ff00007210 */ /* 0x000fe20007ffe1ff */
[----:B------:R2:W-:Y:S01]  /*26d0*/  STL [R1+0x1c38], R17 ;  /* 0x001c381101007387 */ /* 0x0005e20000100800 */
[----:B-1----:R-:W-:Y:S01]  /*26e0*/  IADD3 R20, R63, 0x59, RZ ;  /* 0x000000593f147810 */ /* 0x002fe20007ffe0ff */
[C---:B------:R-:W-:Y:S02]  /*26f0*/  IMAD.HI.U32 R5, R249.reuse, R132, RZ ;  /* 0x00000084f9057227 */ /* 0x040fe400078e00ff */
[----:B------:R1:W-:Y:S01]  /*2700*/  STL [R1+0x1c3c], R15 ;  /* 0x001c3c0f01007387 */ /* 0x0003e20000100800 */
[----:B------:R-:W-:Y:S01]  /*2710*/  IABS R226, R20 ;  /* 0x0000001400e27213 */ /* 0x000fe20000000000 */
[----:B------:R-:W-:-:S02]  /*2720*/  IMAD.HI.U32 R4, R249, R16, RZ ;  /* 0x00000010f9047227 */ /* 0x000fc400078e00ff */
[----:B------:R3:W-:Y:S02]  /*2730*/  STL [R1+0x1c4c], R20 ;  /* 0x001c4c1401007387 */ /* 0x0007e40000100800 */
[----:B------:R-:W-:Y:S01]  /*2740*/  IMAD.MOV R2, RZ, RZ, -R2 ;  /* 0x000000ffff027224 */ /* 0x000fe200078e0a02 */
[C---:B--2---:R-:W-:Y:S01]  /*2750*/  IADD3 R17, R63.reuse, 0x5c, RZ ;  /* 0x0000005c3f117810 */ /* 0x044fe20007ffe0ff */
[----:B------:R-:W-:Y:S02]  /*2760*/  IMAD.MOV R5, RZ, RZ, -R5 ;  /* 0x000000ffff057224 */ /* 0x000fe400078e0a05 */
[----:B------:R-:W-:Y:S01]  /*2770*/  IMAD.MOV R4, RZ, RZ, -R4 ;  /* 0x000000ffff047224 */ /* 0x000fe200078e0a04 */
[----:B-1----:R-:W-:Y:S01]  /*2780*/  IADD3 R15, R63, 0x5d, RZ ;  /* 0x0000005d3f0f7810 */ /* 0x002fe20007ffe0ff */
[----:B------:R-:W-:Y:S01]  /*2790*/  IMAD.HI.U32 R3, R249, R224, RZ ;  /* 0x000000e0f9037227 */ /* 0x000fe200078e00ff */
[----:B------:R-:W-:Y:S02]  /*27a0*/  IABS R74, R17 ;  /* 0x00000011004a7213 */ /* 0x000fe40000000000 */
[----:B---3--:R-:W-:Y:S01]  /*27b0*/  IADD3 R20, R63, 0x60, RZ ;  /* 0x000000603f147810 */ /* 0x008fe20007ffe0ff */
[----:B------:R-:W-:-:S02]  /*27c0*/  IMAD R44, R243, R2, R44 ;  /* 0x00000002f32c7224 */ /* 0x000fc400078e022c */
[C---:B------:R-:W-:Y:S02]  /*27d0*/  IMAD R132, R243.reuse, R5, R132 ;  /* 0x00000005f3847224 */ /* 0x040fe400078e0284 */
[----:B------:R-:W-:Y:S01]  /*27e0*/  IMAD R13, R243, R4, R16 ;  /* 0x00000004f30d7224 */ /* 0x000fe200078e0210 */
[----:B------:R-:W-:Y:S01]  /*27f0*/  IABS R16, R19 ;  /* 0x0000001300107213 */ /* 0x000fe20000000000 */
[----:B------:R-:W-:Y:S01]  /*2800*/  IMAD.HI.U32 R2, R249, R194, RZ ;  /* 0x000000c2f9027227 */ /* 0x000fe200078e00ff */
[----:B------:R-:W-:-:S03]  /*2810*/  IADD3 R19, R63, 0x5a, RZ ;  /* 0x0000005a3f137810 */ /* 0x000fc60007ffe0ff */
[----:B------:R-:W-:Y:S02]  /*2820*/  IMAD.HI.U32 R5, R249, R18, RZ ;  /* 0x00000012f9057227 */ /* 0x000fe400078e00ff */
[----:B------:R-:W-:Y:S02]  /*2830*/  STL [R1+0x1c50], R19 ;  /* 0x001c501301007387 */ /* 0x000fe40000100800 */
[----:B------:R-:W-:Y:S02]  /*2840*/  IMAD.MOV R3, RZ, RZ, -R3 ;  /* 0x000000ffff037224 */ /* 0x000fe400078e0a03 */
[----:B------:R-:W-:Y:S01]  /*2850*/  IMAD R163, R243, R0, R6 ;  /* 0x00000000f3a37224 */ /* 0x000fe200078e0206 */
[----:B------:R-:W-:Y:S01]  /*2860*/  IABS R6, R21 ;  /* 0x0000001500067213 */ /* 0x000fe20000000000 */
[----:B------:R-:W-:Y:S01]  /*2870*/  IMAD.MOV R2, RZ, RZ, -R2 ;  /* 0x000000ffff027224 */ /* 0x000fe200078e0a02 */
[----:B------:R-:W-:Y:S01]  /*2880*/  IADD3 R21, R63, 0x5f, RZ ;  /* 0x0000005f3f157810 */ /* 0x000fe20007ffe0ff */
[----:B------:R-:W-:-:S02]  /*2890*/  IMAD.MOV R5, RZ, RZ, -R5 ;  /* 0x000000ffff057224 */ /* 0x000fc400078e0a05 */
[----:B------:R-:W-:Y:S01]  /*28a0*/  IMAD R224, R243, R3, R224 ;  /* 0x00000003f3e07224 */ /* 0x000fe200078e02e0 */
[----:B------:R-:W-:Y:S01]  /*28b0*/  IABS R166, R21 ;  /* 0x0000001500a67213 */ /* 0x000fe20000000000 */
[----:B------:R-:W-:-:S04]  /*28c0*/  IMAD.HI.U32 R3, R249, R16, RZ ;  /* 0x00000010f9037227 */ /* 0x000fc800078e00ff */
[----:B------:R-:W-:-:S04]  /*28d0*/  IMAD.HI.U32 R0, R249, R6, RZ ;  /* 0x00000006f9007227 */ /* 0x000fc800078e00ff */
[C---:B------:R-:W-:Y:S02]  /*28e0*/  IMAD R194, R243.reuse, R2, R194 ;  /* 0x00000002f3c27224 */ /* 0x040fe400078e02c2 */
[----:B------:R-:W-:Y:S01]  /*28f0*/  IMAD R43, R243, R5, R18 ;  /* 0x00000005f32b7224 */ /* 0x000fe200078e0212 */
[----:B------:R-:W-:Y:S01]  /*2900*/  IADD3 R18, R63, 0x5b, RZ ;  /* 0x0000005b3f127810 */ /* 0x000fe20007ffe0ff */
[----:B------:R-:W-:-:S04]  /*2910*/  IMAD.HI.U32 R2, R249, R104, RZ ;  /* 0x00000068f9027227 */ /* 0x000fc800078e00ff */
        /* <DEDUP_REMOVED lines=11> */
[----:B-1----:R-:W-:Y:S01]  /*29d0*/  IABS R18, R15 ;  /* 0x0000000f00127213 */ /* 0x002fe20000000000 */
[----:B------:R-:W-:Y:S01]  /*29e0*/  IMAD.HI.U32 R4, R249, R164, RZ ;  /* 0x000000a4f9047227 */ /* 0x000fe200078e00ff */
[C---:B------:R-:W-:Y:S01]  /*29f0*/  IADD3 R19, R63.reuse, 0x61, RZ ;  /* 0x000000613f137810 */ /* 0x040fe20007ffe0ff */
[----:B------:R-:W-:Y:S01]  /*2a00*/  STL [R1+0x1c6c], R15 ;  /* 0x001c6c0f01007387 */ /* 0x000fe20000100800 */
[----:B--2---:R-:W-:Y:S01]  /*2a10*/  IADD3 R17, R63, 0x62, RZ ;  /* 0x000000623f117810 */ /* 0x004fe20007ffe0ff */
[----:B------:R-:W-:-:S02]  /*2a20*/  IMAD R104, R243, R2, R104 ;  /* 0x00000002f3687224 */ /* 0x000fc400078e0268 */
[----:B------:R-:W-:Y:S01]  /*2a30*/  IMAD R196, R243, R5, R196 ;  /* 0x00000005f3c47224 */ /* 0x000fe200078e02c4 */
[----:B------:R-:W-:Y:S01]  /*2a40*/  STL [R1+0x1c74], R22 ;  /* 0x001c741601007387 */ /* 0x000fe20000100800 */
[----:B------:R-:W-:Y:S02]  /*2a50*/  IMAD.MOV R4, RZ, RZ, -R4 ;  /* 0x000000ffff047224 */ /* 0x000fe400078e0a04 */
[C---:B------:R-:W-:Y:S01]  /*2a60*/  IMAD.HI.U32 R2, R249.reuse, R6, RZ ;  /* 0x00000006f9027227 */ /* 0x040fe200078e00ff */
[----:B------:R1:W-:Y:S03]  /*2a70*/  STL [R1+0x1c78], R21 ;  /* 0x001c781501007387 */ /* 0x0003e60000100800 */
[C---:B------:R-:W-:Y:S01]  /*2a80*/  IMAD.HI.U32 R5, R249.reuse, R18, RZ ;  /* 0x00000012f9057227 */ /* 0x040fe200078e00ff */
[----:B------:R-:W-:Y:S03]  /*2a90*/  STL [R1+0x1c7c], R20 ;  /* 0x001c7c1401007387 */ /* 0x000fe60000100800 */
[----:B------:R-:W-:Y:S01]  /*2aa0*/  IMAD.HI.U32 R3, R249, R16, RZ ;  /* 0x00000010f9037227 */ /* 0x000fe200078e00ff */
[----:B------:R2:W-:Y:S01]  /*2ab0*/  STL [R1+0x1c90], R19 ;  /* 0x001c901301007387 */ /* 0x0005e20000100800 */
[----:B-1----:R-:W-:-:S02]  /*2ac0*/  IADD3 R21, R63, 0x65, RZ ;  /* 0x000000653f157810 */ /* 0x002fc40007ffe0ff */
[----:B------:R-:W-:Y:S01]  /*2ad0*/  IMAD R164, R243, R4, R164 ;  /* 0x00000004f3a47224 */ /* 0x000fe200078e02a4 */
[----:B------:R-:W-:Y:S01]  /*2ae0*/  IADD3 R3, -R3, RZ, RZ ;  /* 0x000000ff03037210 */ /* 0x000fe20007ffe1ff */
[----:B------:R-:W-:Y:S01]  /*2af0*/  IMAD.MOV R2, RZ, RZ, -R2 ;  /* 0x000000ffff027224 */ /* 0x000fe200078e0a02 */
[----:B------:R1:W-:Y:S01]  /*2b00*/  STL [R1+0x1c94], R17 ;  /* 0x001c941101007387 */ /* 0x0003e20000100800 */
[----:B------:R-:W-:Y:S02]  /*2b10*/  IMAD.MOV R5, RZ, RZ, -R5 ;  /* 0x000000ffff057224 */ /* 0x000fe400078e0a05 */
[C---:B------:R-:W-:Y:S01]  /*2b20*/  IMAD.HI.U32 R0, R249.reuse, R226, RZ ;  /* 0x000000e2f9007227 */ /* 0x040fe200078e00ff */
[----:B------:R3:W-:Y:S03]  /*2b30*/  STL [R1+0x1c9c], R23 ;  /* 0x001c9c1701007387 */ /* 0x0007e60000100800 */
[----:B------:R-:W-:-:S04]  /*2b40*/  IMAD.HI.U32 R4, R249, R74, RZ ;  /* 0x0000004af9047227 */ /* 0x000fc800078e00ff */
[C---:B------:R-:W-:Y:S01]  /*2b50*/  IMAD R15, R243.reuse, R2, R6 ;  /* 0x00000002f30f7224 */ /* 0x040fe200078e0206 */
[----:B------:R-:W-:Y:S01]  /*2b60*/  IABS R6, R22 ;  /* 0x0000001600067213 */ /* 0x000fe20000000000 */
[----:B------:R-:W-:Y:S01]  /*2b70*/  IMAD R103, R243, R5, R18 ;  /* 0x00000005f3677224 */ /* 0x000fe200078e0212 */
[----:B------:R-:W-:Y:S01]  /*2b80*/  IABS R18, R19 ;  /* 0x0000001300127213 */ /* 0x000fe20000000000 */
[----:B------:R-:W-:Y:S01]  /*2b90*/  IMAD.MOV R0, RZ, RZ, -R0 ;  /* 0x000000ffff007224 */ /* 0x000fe200078e0a00 */
[C---:B------:R-:W-:Y:S01]  /*2ba0*/  IADD3 R22, R63.reuse, 0x64, RZ ;  /* 0x000000643f167810 */ /* 0x040fe20007ffe0ff */
[----:B------:R-:W-:Y:S01]  /*2bb0*/  IMAD.MOV R4, RZ, RZ, -R4 ;  /* 0x000000ffff047224 */ /* 0x000fe200078e0a04 */
[----:B--2---:R-:W-:Y:S01]  /*2bc0*/  IADD3 R19, R63, 0x66, RZ ;  /* 0x000000663f137810 */ /* 0x004fe20007ffe0ff */
[C---:B------:R-:W-:Y:S01]  /*2bd0*/  IMAD R226, R243.reuse, R0, R226 ;  /* 0x00000000f3e27224 */ /* 0x040fe200078e02e2 */
[----:B------:R-:W-:Y:S01]  /*2be0*/  IABS R76, R22 ;  /* 0x00000016004c7213 */ /* 0x000fe20000000000 */
[C---:B------:R-:W-:Y:S01]  /*2bf0*/  IMAD R45, R243.reuse, R3, R16 ;  /* 0x00000003f32d7224 */ /* 0x040fe200078e0210 */
[----:B------:R-:W-:Y:S01]  /*2c00*/  IABS R16, R20 ;  /* 0x0000001400107213 */ /* 0x000fe20000000000 */
[----:B------:R-:W-:Y:S01]  /*2c10*/  IMAD R74, R243, R4, R74 ;  /* 0x00000004f34a7224 */ /* 0x000fe200078e024a */
[----:B------:R-:W-:Y:S01]  /*2c20*/  IABS R20, R17 ;  /* 0x0000001100147213 */ /* 0x000fe20000000000 */
[----:B------:R-:W-:Y:S01]  /*2c30*/  IMAD.HI.U32 R0, R249, R6, RZ ;  /* 0x00000006f9007227 */ /* 0x000fe200078e00ff */
[----:B-1----:R-:W-:Y:S01]  /*2c40*/  IADD3 R17, R63, 0x67, RZ ;  /* 0x000000673f117810 */ /* 0x002fe20007ffe0ff */
[----:B------:R1:W-:Y:S01]  /*2c50*/  STL [R1+0x1ca0], R22 ;  /* 0x001ca01601007387 */ /* 0x0003e20000100800 */
[----:B------:R-:W-:Y:S01]  /*2c60*/  IABS R134, R19 ;  /* 0x0000001300867213 */ /* 0x000fe20000000000 */
[----:B------:R-:W-:Y:S01]  /*2c70*/  IMAD.HI.U32 R4, R249, R18, RZ ;  /* 0x00000012f9047227 */ /* 0x000fe200078e00ff */
[----:B---3--:R-:W-:Y:S01]  /*2c80*/  IADD3 R23, R63, 0x6e, RZ ;  /* 0x0000006e3f177810 */ /* 0x008fe20007ffe0ff */
[----:B------:R2:W-:Y:S02]  /*2c90*/  STL [R1+0x1ca4], R21 ;  /* 0x001ca41501007387 */ /* 0x0005e40000100800 */
[----:B------:R-:W-:Y:S01]  /*2ca0*/  IMAD.MOV R0, RZ, RZ, -R0 ;  /* 0x000000ffff007224 */ /* 0x000fe200078e0a00 */
[----:B------:R-:W-:Y:S01]  /*2cb0*/  IADD3 R4, -R4, RZ, RZ ;  /* 0x000000ff04047210 */ /* 0x000fe20007ffe1ff */
[----:B------:R-:W-:Y:S01]  /*2cc0*/  IMAD.HI.U32 R3, R249, R16, RZ ;  /* 0x00000010f9037227 */ /* 0x000fe200078e00ff */
[----:B------:R-:W-:Y:S01]  /*2cd0*/  STL [R1+0x1cbc], R19 ;  /* 0x001cbc1301007387 */ /* 0x000fe20000100800 */
[----:B-1----:R-:W-:-:S02]  /*2ce0*/  IADD3 R22, R63, 0x68, RZ ;  /* 0x000000683f167810 */ /* 0x002fc40007ffe0ff */
[----:B------:R-:W-:Y:S01]  /*2cf0*/  IMAD.HI.U32 R5, R249, R20, RZ ;  /* 0x00000014f9057227 */ /* 0x000fe200078e00ff */
[----:B------:R1:W-:Y:S01]  /*2d00*/  STL [R1+0x1cc0], R17 ;  /* 0x001cc01101007387 */ /* 0x0003e20000100800 */
[----:B------:R-:W-:Y:S02]  /*2d10*/  IABS R136, R23 ;  /* 0x0000001700887213 */ /* 0x000fe40000000000 */
[----:B------:R-:W-:Y:S01]  /*2d20*/  IMAD R135, R243, R0, R6 ;  /* 0x00000000f3877224 */ /* 0x000fe200078e0206 */
[----:B------:R-:W-:Y:S01]  /*2d30*/  IABS R6, R21 ;  /* 0x0000001500067213 */ /* 0x000fe20000000000 */
[----:B------:R-:W-:Y:S01]  /*2d40*/  IMAD.MOV R3, RZ, RZ, -R3 ;  /* 0x000000ffff037224 */ /* 0x000fe200078e0a03 */
[----:B--2---:R-:W-:Y:S01]  /*2d50*/  IADD3 R21, R63, 0x69, RZ ;  /* 0x000000693f157810 */ /* 0x004fe20007ffe0ff */
[C---:B------:R-:W-:Y:S01]  /*2d60*/  IMAD R227, R243.reuse, R4, R18 ;  /* 0x00000004f3e37224 */ /* 0x040fe200078e0212 */
[----:B------:R-:W-:Y:S01]  /*2d70*/  IABS R18, R17 ;  /* 0x0000001100127213 */ /* 0x000fe20000000000 */
[----:B------:R-:W-:Y:S01]  /*2d80*/  IMAD.MOV R5, RZ, RZ, -R5 ;  /* 0x000000ffff057224 */ /* 0x000fe200078e0a05 */
[----:B------:R-:W-:Y:S01]  /*2d90*/  STL [R1+0x1cc4], R22 ;  /* 0x001cc41601007387 */ /* 0x000fe20000100800 */
[----:B------:R-:W-:Y:S01]  /*2da0*/  IMAD R197, R243, R3, R16 ;  /* 0x00000003f3c57224 */ /* 0x000fe200078e0210 */
[----:B-1----:R-:W-:Y:S01]  /*2db0*/  IADD3 R17, R63, 0x6c, RZ ;  /* 0x0000006c3f117810 */ /* 0x002fe20007ffe0ff */
[----:B------:R-:W-:Y:S01]  /*2dc0*/  IMAD.HI.U32 R2, R249, R166, RZ ;  /* 0x000000a6f9027227 */ /* 0x000fe200078e00ff */
[----:B------:R-:W-:Y:S01]  /*2dd0*/  STL [R1+0x1cc8], R21 ;  /* 0x001cc81501007387 */ /* 0x000fe20000100800 */
[----:B------:R-:W-:-:S02]  /*2de0*/  IADD3 R19, R63, 0x6b, RZ ;  /* 0x0000006b3f137810 */ /* 0x000fc40007ffe0ff */
[----:B------:R-:W-:Y:S02]  /*2df0*/  IMAD.HI.U32 R3, R249, R6, RZ ;  /* 0x00000006f9037227 */ /* 0x000fe400078e00ff */
[----:B------:R-:W-:Y:S02]  /*2e00*/  IABS R48, R19 ;  /* 0x0000001300307213 */ /* 0x000fe40000000000 */
        /* <DEDUP_REMOVED lines=9> */
[C---:B------:R-:W-:Y:S02]  /*2ea0*/  IMAD R166, R243.reuse, R2, R166 ;  /* 0x00000002f3a67224 */ /* 0x040fe400078e02a6 */
[----:B------:R-:W-:Y:S01]  /*2eb0*/  IMAD R105, R243, R3, R6 ;  /* 0x00000003f3697224 */ /* 0x000fe200078e0206 */
[----:B------:R-:W-:Y:S01]  /*2ec0*/  IABS R6, R22 ;  /* 0x0000001600067213 */ /* 0x000fe20000000000 */
[----:B------:R-:W-:Y:S01]  /*2ed0*/  IMAD.HI.U32 R2, R249, R76, RZ ;  /* 0x0000004cf9027227 */ /* 0x000fe200078e00ff */
[----:B-1----:R-:W-:Y:S01]  /*2ee0*/  IABS R20, R20 ;  /* 0x0000001400147213 */ /* 0x002fe20000000000 */
[----:B------:R1:W-:Y:S01]  /*2ef0*/  STL [R1+0x1ce8], R17 ;  /* 0x001ce81101007387 */ /* 0x0003e20000100800 */
[----:B------:R-:W-:Y:S01]  /*2f00*/  IABS R22, R17 ;  /* 0x0000001100167213 */ /* 0x000fe20000000000 */
[----:B------:R-:W-:Y:S01]  /*2f10*/  IMAD.MOV R0, RZ, RZ, -R0 ;  /* 0x000000ffff007224 */ /* 0x000fe200078e0a00 */
[----:B--2---:R-:W-:Y:S01]  /*2f20*/  IADD3 R19, R63, 0x70, RZ ;  /* 0x000000703f137810 */ /* 0x004fe20007ffe0ff */
[----:B------:R-:W-:Y:S01]  /*2f30*/  IMAD R165, R243, R5, R18 ;  /* 0x00000005f3a57224 */ /* 0x000fe200078e0212 */
[----:B------:R-:W-:Y:S01]  /*2f40*/  IABS R18, R21 ;  /* 0x0000001500127213 */ /* 0x000fe20000000000 */
[----:B------:R-:W-:Y:S01]  /*2f50*/  IMAD.MOV R2, RZ, RZ, -R2 ;  /* 0x000000ffff027224 */ /* 0x000fe200078e0a02 */
[----:B------:R-:W-:Y:S01]  /*2f60*/  IADD3 R21, R63, 0x6f, RZ ;  /* 0x0000006f3f157810 */ /* 0x000fe20007ffe0ff */
[----:B------:R-:W-:Y:S01]  /*2f70*/  IMAD R46, R243, R0, R46 ;  /* 0x00000000f32e7224 */ /* 0x000fe200078e022e */
[----:B------:R-:W-:Y:S01]  /*2f80*/  STL [R1+0x1cec], R24 ;  /* 0x001cec1801007387 */ /* 0x000fe20000100800 */
[----:B------:R-:W-:Y:S01]  /*2f90*/  IMAD.HI.U32 R0, R249, R6, RZ ;  /* 0x00000006f9007227 */ /* 0x000fe200078e00ff */
[----:B-1----:R-:W-:-:S02]  /*2fa0*/  IADD3 R17, R63, 0x71, RZ ;  /* 0x000000713f117810 */ /* 0x002fc40007ffe0ff */
[----:B------:R1:W-:Y:S01]  /*2fb0*/  STL [R1+0x1cf0], R23 ;  /* 0x001cf01701007387 */ /* 0x0003e20000100800 */
[----:B------:R-:W-:Y:S01]  /*2fc0*/  IMAD R76, R243, R2, R76 ;  /* 0x00000002f34c7224 */ /* 0x000fe200078e024c */
[----:B------:R-:W-:Y:S01]  /*2fd0*/  IABS R198, R19 ;  /* 0x0000001300c67213 */ /* 0x000fe20000000000 */
[C---:B------:R-:W-:Y:S01]  /*2fe0*/  IMAD.HI.U32 R2, R249.reuse, R18, RZ ;  /* 0x00000012f9027227 */ /* 0x040fe200078e00ff */
[----:B------:R-:W-:Y:S01]  /*2ff0*/  STL [R1+0x1cf4], R21 ;  /* 0x001cf41501007387 */ /* 0x000fe20000100800 */
[----:B------:R-:W-:Y:S02]  /*3000*/  IABS R228, R17 ;  /* 0x0000001100e47213 */ /* 0x000fe40000000000 */
[----:B------:R-:W-:Y:S01]  /*3010*/  IMAD.MOV R0, RZ, RZ, -R0 ;  /* 0x000000ffff007224 */ /* 0x000fe200078e0a00 */
[----:B------:R2:W-:Y:S01]  /*3020*/  STL [R1+0x1d0c], R19 ;  /* 0x001d0c1301007387 */ /* 0x0005e20000100800 */
[----:B------:R-:W-:Y:S01]  /*3030*/  IMAD.HI.U32 R3, R249, R20, RZ ;  /* 0x00000014f9037227 */ /* 0x000fe200078e00ff */
[----:B-1----:R-:W-:-:S02]  /*3040*/  IADD3 R23, R63, 0x7c, RZ ;  /* 0x0000007c3f177810 */ /* 0x002fc40007ffe0ff */
[----:B------:R1:W-:Y:S01]  /*3050*/  STL [R1+0x1d10], R17 ;  /* 0x001d101101007387 */ /* 0x0003e20000100800 */
[----:B------:R-:W-:Y:S01]  /*3060*/  IMAD.HI.U32 R4, R249, R134, RZ ;  /* 0x00000086f9047227 */ /* 0x000fe200078e00ff */
[----:B------:R-:W-:Y:S02]  /*3070*/  IABS R78, R23 ;  /* 0x00000017004e7213 */ /* 0x000fe40000000000 */
[C---:B------:R-:W-:Y:S01]  /*3080*/  IADD3 R24, R63.reuse, 0x86, RZ ;  /* 0x000000863f187810 */ /* 0x040fe20007ffe0ff */
[----:B------:R-:W-:Y:S01]  /*3090*/  IMAD.MOV R2, RZ, RZ, -R2 ;  /* 0x000000ffff027224 */ /* 0x000fe200078e0a02 */
[----:B--2---:R-:W-:Y:S01]  /*30a0*/  IADD3 R19, R63, 0x75, RZ ;  /* 0x000000753f137810 */ /* 0x004fe20007ffe0ff */
[----:B------:R-:W-:Y:S01]  /*30b0*/  IMAD R199, R243, R0, R6 ;  /* 0x00000000f3c77224 */ /* 0x000fe200078e0206 */
[----:B------:R-:W-:Y:S01]  /*30c0*/  IABS R6, R21 ;  /* 0x0000001500067213 */ /* 0x000fe20000000000 */
[----:B------:R-:W-:Y:S01]  /*30d0*/  IMAD.MOV R3, RZ, RZ, -R3 ;  /* 0x000000ffff037224 */ /* 0x000fe200078e0a03 */
[C---:B-1----:R-:W-:Y:S01]  /*30e0*/  IADD3 R17, R63.reuse, 0x76, RZ ;  /* 0x000000763f117810 */ /* 0x042fe20007ffe0ff */
[----:B------:R-:W-:Y:S01]  /*30f0*/  IMAD.MOV R4, RZ, RZ, -R4 ;  /* 0x000000ffff047224 */ /* 0x000fe200078e0a04 */
[----:B------:R-:W-:Y:S01]  /*3100*/  IADD3 R21, R63, 0x74, RZ ;  /* 0x000000743f157810 */ /* 0x000fe20007ffe0ff */
[----:B------:R-:W-:Y:S01]  /*3110*/  IMAD.HI.U32 R5, R249, R22, RZ ;  /* 0x00000016f9057227 */ /* 0x000fe200078e00ff */
[----:B------:R-:W-:-:S02]  /*3120*/  IABS R108, R19 ;  /* 0x00000013006c7213 */ /* 0x000fc40000000000 */
[----:B------:R-:W-:Y:S01]  /*3130*/  IABS R138, R24 ;  /* 0x00000018008a7213 */ /* 0x000fe20000000000 */
[C---:B------:R-:W-:Y:S02]  /*3140*/  IMAD R229, R243.reuse, R2, R18 ;  /* 0x00000002f3e57224 */ /* 0x040fe400078e0212 */
[----:B------:R-:W-:Y:S01]  /*3150*/  IMAD R18, R243, R3, R20 ;  /* 0x00000003f3127224 */ /* 0x000fe200078e0214 */
[----:B------:R-:W-:Y:S01]  /*3160*/  IADD3 R20, R63, 0x72, RZ ;  /* 0x000000723f147810 */ /* 0x000fe20007ffe0ff */
[----:B------:R-:W-:Y:S02]  /*3170*/  IMAD R134, R243, R4, R134 ;  /* 0x00000004f3867224 */ /* 0x000fe400078e0286 */
[----:B------:R-:W-:Y:S02]  /*3180*/  IMAD.MOV R5, RZ, RZ, -R5 ;  /* 0x000000ffff057224 */ /* 0x000fe400078e0a05 */
[C---:B------:R-:W-:Y:S01]  /*3190*/  IMAD.HI.U32 R0, R249.reuse, R106, RZ ;  /* 0x0000006af9007227 */ /* 0x040fe200078e00ff */
[----:B------:R1:W-:Y:S03]  /*31a0*/  STL [R1+0x1d14], R20 ;  /* 0x001d141401007387 */ /* 0x0003e60000100800 */
[----:B------:R-:W-:Y:S01]  /*31b0*/  IMAD.HI.U32 R3, R249, R6, RZ ;  /* 0x00000006f9037227 */ /* 0x000fe200078e00ff */
[----:B------:R-:W-:-:S03]  /*31c0*/  IADD3 R0, -R0, RZ, RZ ;  /* 0x000000ff00007210 */ /* 0x000fc60007ffe1ff */
[----:B------:R-:W-:Y:S01]  /*31d0*/  IMAD.HI.U32 R4, R249, R48, RZ ;  /* 0x00000030f9047227 */ /* 0x000fe200078e00ff */
[----:B-1----:R-:W-:-:S03]  /*31e0*/  IABS R20, R20 ;  /* 0x0000001400147213 */ /* 0x002fc60000000000 */
[----:B------:R-:W-:Y:S01]  /*31f0*/  IMAD R77, R243, R5, R22 ;  /* 0x00000005f34d7224 */ /* 0x000fe200078e0216 */
[----:B------:R-:W-:Y:S01]  /*3200*/  IADD3 R22, R63, 0x73, RZ ;  /* 0x000000733f167810 */ /* 0x000fe20007ffe0ff */
[----:B------:R-:W-:Y:S02]  /*3210*/  IMAD.MOV R3, RZ, RZ, -R3 ;  /* 0x000000ffff037224 */ /* 0x000fe400078e0a03 */
[----:B------:R-:W-:Y:S02]  /*3220*/  IMAD.MOV R4, RZ, RZ, -R4 ;  /* 0x000000ffff047224 */ /* 0x000fe400078e0a04 */
[C---:B------:R-:W-:Y:S01]  /*3230*/  IMAD R167, R243.reuse, R3, R6 ;  /* 0x00000003f3a77224 */ /* 0x040fe200078e0206 */
[----:B------:R-:W-:Y:S01]  /*3240*/  IABS R6, R22 ;  /* 0x0000001600067213 */ /* 0x000fe20000000000 */
[----:B------:R-:W-:Y:S01]  /*3250*/  IMAD R48, R243, R4, R48 ;  /* 0x00000004f3307224 */ /* 0x000fe200078e0230 */
[----:B------:R1:W-:Y:S01]  /*3260*/  STL [R1+0x1d18], R22 ;  /* 0x001d181601007387 */ /* 0x0003e20000100800 */
[----:B------:R-:W-:Y:S01]  /*3270*/  IMAD.HI.U32 R4, R249, R198, RZ ;  /* 0x000000c6f9047227 */ /* 0x000fe200078e00ff */
[----:B------:R-:W-:-:S02]  /*3280*/  IADD3 R3, R63, 0x7b, RZ ;  /* 0x0000007b3f037810 */ /* 0x000fc40007ffe0ff */
[----:B------:R-:W-:Y:S01]  /*3290*/  STL [R1+0x1d1c], R21 ;  /* 0x001d1c1501007387 */ /* 0x000fe20000100800 */
[----:B------:R-:W-:Y:S01]  /*32a0*/  IMAD R106, R243, R0, R106 ;  /* 0x00000000f36a7224 */ /* 0x000fe200078e026a */
[----:B------:R-:W-:Y:S01]  /*32b0*/  IABS R0, R17 ;  /* 0x0000001100007213 */ /* 0x000fe20000000000 */
[C---:B------:R-:W-:Y:S01]  /*32c0*/  IMAD.HI.U32 R5, R249.reuse, R228, RZ ;  /* 0x000000e4f9057227 */ /* 0x040fe200078e00ff */
[----:B------:R2:W-:Y:S01]  /*32d0*/  STL [R1+0x1d34], R19 ;  /* 0x001d341301007387 */ /* 0x0005e20000100800 */
[----:B------:R-:W-:Y:S02]  /*32e0*/  IABS R49, R3 ;  /* 0x0000000300317213 */ /* 0x000fe40000000000 */
[----:B------:R-:W-:Y:S01]  /*32f0*/  IMAD.MOV R4, RZ, RZ, -R4 ;  /* 0x000000ffff047224 */ /* 0x000fe200078e0a04 */
[----:B------:R3:W-:Y:S01]  /*3300*/  STL [R1+0x1d38], R17 ;  /* 0x001d381101007387 */ /* 0x0007e20000100800 */
[----:B------:R-:W-:Y:S01]  /*3310*/  IMAD.HI.U32 R47, R249, R6, RZ ;  /* 0x00000006f92f7227 */ /* 0x000fe200078e00ff */
[----:B-1----:R-:W-:-:S03]  /*3320*/  IADD3 R22, R63, 0x77, RZ ;  /* 0x000000773f167810 */ /* 0x002fc60007ffe0ff */
[----:B------:R-:W-:Y:S01]  /*3330*/  IMAD.HI.U32 R137, R249, R0, RZ ;  /* 0x00000000f9897227 */ /* 0x000fe200078e00ff */
[----:B------:R-:W-:Y:S01]  /*3340*/  IADD3 R47, -R47, RZ, RZ ;  /* 0x000000ff2f2f7210 */ /* 0x000fe20007ffe1ff */
[----:B------:R1:W-:Y:S01]  /*3350*/  STL [R1+0x1d3c], R22 ;  /* 0x001d3c1601007387 */ /* 0x0003e20000100800 */
[----:B--2---:R-:W-:Y:S01]  /*3360*/  IADD3 R19, R63, 0x79, RZ ;  /* 0x000000793f137810 */ /* 0x004fe20007ffe0ff */
[----:B------:R-:W-:Y:S01]  /*3370*/  IMAD.MOV R5, RZ, RZ, -R5 ;  /* 0x000000ffff057224 */ /* 0x000fe200078e0a05 */
[----:B------:R-:W-:Y:S01]  /*3380*/  IABS R168, R22 ;  /* 0x0000001600a87213 */ /* 0x000fe20000000000 */
[----:B------:R-:W-:Y:S01]  /*3390*/  IMAD R198, R243, R4, R198 ;  /* 0x00000004f3c67224 */ /* 0x000fe200078e02c6 */
[----:B------:R-:W-:Y:S01]  /*33a0*/  IABS R4, R21 ;  /* 0x0000001500047213 */ /* 0x000fe20000000000 */
[----:B---3--:R-:W-:Y:S01]  /*33b0*/  IMAD.HI.U32 R17, R249, R20, RZ ;  /* 0x00000014f9117227 */ /* 0x008fe200078e00ff */
[----:B------:R-:W-:Y:S02]  /*33c0*/  IADD3 R21, R63, 0x78, RZ ;  /* 0x000000783f157810 */ /* 0x000fe40007ffe0ff */
[----:B------:R-:W-:Y:S01]  /*33d0*/  IABS R230, R19 ;  /* 0x0000001300e67213 */ /* 0x000fe20000000000 */
[----:B------:R-:W-:Y:S01]  /*33e0*/  IMAD.MOV R137, RZ, RZ, -R137 ;  /* 0x000000ffff897224 */ /* 0x000fe200078e0a89 */
[----:B------:R-:W-:Y:S01]  /*33f0*/  IABS R200, R21 ;  /* 0x0000001500c87213 */ /* 0x000fe20000000000 */
[----:B------:R-:W-:Y:S01]  /*3400*/  IMAD R228, R243, R5, R228 ;  /* 0x00000005f3e47224 */ /* 0x000fe200078e02e4 */
[----:B------:R-:W-:Y:S01]  /*3410*/  IADD3 R5, R63, 0x7a, RZ ;  /* 0x0000007a3f057810 */ /* 0x000fe20007ffe0ff */
[----:B------:R-:W-:Y:S01]  /*3420*/  IMAD.MOV R17, RZ, RZ, -R17 ;  /* 0x000000ffff117224 */ /* 0x000fe200078e0a11 */
[----:B------:R2:W-:Y:S01]  /*3430*/  STL [R1+0x1d40], R21 ;  /* 0x001d401501007387 */ /* 0x0005e20000100800 */
[----:B------:R-:W-:Y:S01]  /*3440*/  IMAD R47, R243, R47, R6 ;  /* 0x0000002ff32f7224 */ /* 0x000fe200078e0206 */
[----:B-1----:R-:W-:Y:S01]  /*3450*/  IADD3 R22, R63, 0x7d, RZ ;  /* 0x0000007d3f167810 */ /* 0x002fe20007ffe0ff */
[----:B------:R-:W-:Y:S01]  /*3460*/  IMAD R137, R243, R137, R0 ;  /* 0x00000089f3897224 */ /* 0x000fe200078e0200 */
[----:B------:R-:W-:Y:S01]  /*3470*/  IADD3 R6, R63, 0x80, RZ ;  /* 0x000000803f067810 */ /* 0x000fe20007ffe0ff */
[----:B------:R-:W-:Y:S01]  /*3480*/  IMAD.HI.U32 R0, R249, R49, RZ ;  /* 0x00000031f9007227 */ /* 0x000fe200078e00ff */
[----:B------:R1:W-:Y:S01]  /*3490*/  STL [R1+0x1d4c], R19 ;  /* 0x001d4c1301007387 */ /* 0x0003e20000100800 */
[----:B------:R-:W-:-:S02]  /*34a0*/  IABS R107, R22 ;  /* 0x00000016006b7213 */ /* 0x000fc40000000000 */
[----:B------:R-:W-:Y:S01]  /*34b0*/  IMAD R17, R243, R17, R20 ;  /* 0x00000011f3117224 */ /* 0x000fe200078e0214 */
[C---:B--2---:R-:W-:Y:S01]  /*34c0*/  IADD3 R21, R63.reuse, 0x7e, RZ ;  /* 0x0000007e3f157810 */ /* 0x044fe20007ffe0ff */
[----:B------:R-:W-:Y:S01]  /*34d0*/  STL [R1+0x1d70], R5 ;  /* 0x001d700501007387 */ /* 0x000fe20000100800 */
[----:B------:R-:W-:Y:S01]  /*34e0*/  IADD3 R20, R63, 0x7f, RZ ;  /* 0x0000007f3f147810 */ /* 0x000fe20007ffe0ff */
[----:B------:R-:W-:Y:S01]  /*34f0*/  IMAD.MOV R0, RZ, RZ, -R0 ;  /* 0x000000ffff007224 */ /* 0x000fe200078e0a00 */
[----:B------:R-:W-:Y:S01]  /*3500*/  IABS R201, R6 ;  /* 0x0000000600c97213 */ /* 0x000fe20000000000 */
[----:B------:R-:W-:Y:S01]  /*3510*/  STL [R1+0x1d74], R3 ;  /* 0x001d740301007387 */ /* 0x000fe20000100800 */
[----:B------:R-:W-:Y:S01]  /*3520*/  IABS R170, R20 ;  /* 0x0000001400aa7213 */ /* 0x000fe20000000000 */
[----:B------:R-:W-:Y:S01]  /*3530*/  IMAD R49, R243, R0, R49 ;  /* 0x00000000f3317224 */ /* 0x000fe200078e0231 */
[----:B------:R-:W-:Y:S01]  /*3540*/  IABS R139, R21 ;  /* 0x00000015008b7213 */ /* 0x000fe20000000000 */
[----:B------:R2:W-:Y:S01]  /*3550*/  STL [R1+0x1d48], R23 ;  /* 0x001d481701007387 */ /* 0x0005e20000100800 */
[----:B------:R-:W-:Y:S01]  /*3560*/  IMAD.HI.U32 R0, R249, R201, RZ ;  /* 0x000000c9f9007227 */ /* 0x000fe200078e00ff */
[----:B-1----:R-:W-:-:S02]  /*3570*/  IABS R19, R5 ;  /* 0x0000000500137213 */ /* 0x002fc40000000000 */
[----:B------:R1:W-:Y:S01]  /*3580*/  STL [R1+0x1d58], R22 ;  /* 0x001d581601007387 */ /* 0x0003e20000100800 */
[----:B------:R-:W-:Y:S02]  /*3590*/  IMAD.MOV R0, RZ, RZ, -R0 ;  /* 0x000000ffff007224 */ /* 0x000fe400078e0a00 */
[----:B------:R-:W-:Y:S01]  /*35a0*/  IMAD.HI.U32 R2, R249, R136, RZ ;  /* 0x00000088f9027227 */ /* 0x000fe200078e00ff */
[----:B------:R3:W-:Y:S01]  /*35b0*/  STL [R1+0x1d6c], R21 ;  /* 0x001d6c1501007387 */ /* 0x0007e20000100800 */
[----:B--2---:R-:W-:Y:S02]  /*35c0*/  IADD3 R23, R63, 0x81, RZ ;  /* 0x000000813f177810 */ /* 0x004fe40007ffe0ff */
[----:B------:R-:W-:Y:S01]  /*35d0*/  IMAD R201, R243, R0, R201 ;  /* 0x00000000f3c97224 */ /* 0x000fe200078e02c9 */
[----:B------:R2:W-:Y:S01]  /*35e0*/  STL [R1+0x1d88], R20 ;  /* 0x001d881401007387 */ /* 0x0005e20000100800 */
[----:B------:R-:W-:Y:S01]  /*35f0*/  IMAD.HI.U32 R3, R249, R230, RZ ;  /* 0x000000e6f9037227 */ /* 0x000fe200078e00ff */
[----:B-1----:R-:W-:-:S02]  /*3600*/  IADD3 R22, R63, 0x83, RZ ;  /* 0x000000833f167810 */ /* 0x002fc40007ffe0ff */
[----:B------:R1:W-:Y:S01]  /*3610*/  STL [R1+0x1d8c], R6 ;  /* 0x001d8c0601007387 */ /* 0x0003e20000100800 */
[----:B------:R-:W-:Y:S01]  /*3620*/  IABS R231, R23 ;  /* 0x0000001700e77213 */ /* 0x000fe20000000000 */
[----:B------:R-:W-:Y:S01]  /*3630*/  IMAD.MOV R2, RZ, RZ, -R2 ;  /* 0x000000ffff027224 */ /* 0x000fe200078e0a02 */
[----:B---3--:R-:W-:Y:S01]  /*3640*/  IADD3 R21, R63, 0x84, RZ ;  /* 0x000000843f157810 */ /* 0x008fe20007ffe0ff */
[----:B------:R3:W-:Y:S01]  /*3650*/  STL [R1+0x1d54], R23 ;  /* 0x001d541701007387 */ /* 0x0007e20000100800 */
[----:B------:R-:W-:Y:S01]  /*3660*/  IABS R50, R22 ;  /* 0x0000001600327213 */ /* 0x000fe20000000000 */
[----:B------:R-:W-:Y:S01]  /*3670*/  IMAD.HI.U32 R5, R249, R168, RZ ;  /* 0x000000a8f9057227 */ /* 0x000fe200078e00ff */
[----:B--2---:R-:W-:Y:S02]  /*3680*/  IADD3 R20, R63, 0x82, RZ ;  /* 0x000000823f147810 */ /* 0x004fe40007ffe0ff */
[----:B------:R-:W-:Y:S01]  /*3690*/  IABS R80, R21 ;  /* 0x0000001500507213 */ /* 0x000fe20000000000 */
[----:B------:R-:W-:Y:S01]  /*36a0*/  IMAD.HI.U32 R79, R249, R4, RZ ;  /* 0x00000004f94f7227 */ /* 0x000fe200078e00ff */
[----:B-1----:R-:W-:Y:S01]  /*36b0*/  IADD3 R6, R63, 0x85, RZ ;  /* 0x000000853f067810 */ /* 0x002fe20007ffe0ff */
[----:B------:R1:W-:Y:S01]  /*36c0*/  STL [R1+0x1d68], R20 ;  /* 0x001d681401007387 */ /* 0x0003e20000100800 */
[----:B------:R-:W-:Y:S01]  /*36d0*/  IADD3 R3, -R3, RZ, RZ ;  /* 0x000000ff03037210 */ /* 0x000fe20007ffe1ff */
[----:B------:R-:W-:Y:S01]  /*36e0*/  IMAD R136, R243, R2, R136 ;  /* 0x00000002f3887224 */ /* 0x000fe200078e0288 */
[----:B------:R-:W-:Y:S01]  /*36f0*/  IABS R109, R6 ;  /* 0x00000006006d7213 */ /* 0x000fe20000000000 */
[----:B------:R2:W-:Y:S01]  /*3700*/  STL [R1+0x1d84], R22 ;  /* 0x001d841601007387 */ /* 0x0005e20000100800 */
[----:B---3--:R-:W-:Y:S01]  /*3710*/  IADD3 R23, R63, 0x87, RZ ;  /* 0x000000873f177810 */ /* 0x008fe20007ffe0ff */
[----:B------:R-:W-:-:S02]  /*3720*/  IMAD.HI.U32 R2, R249, R108, RZ ;  /* 0x0000006cf9027227 */ /* 0x000fc400078e00ff */
[----:B------:R3:W-:Y:S01]  /*3730*/  STL [R1+0x1d9c], R21 ;  /* 0x001d9c1501007387 */ /* 0x0007e20000100800 */
[----:B------:R-:W-:Y:S01]  /*3740*/  IABS R169, R23 ;  /* 0x0000001700a97213 */ /* 0x000fe20000000000 */
[----:B------:R-:W-:Y:S01]  /*3750*/  IMAD.HI.U32 R0, R249, R109, RZ ;  /* 0x0000006df9007227 */ /* 0x000fe200078e00ff */
[----:B-1----:R-:W-:Y:S01]  /*3760*/  IABS R20, R20 ;  /* 0x0000001400147213 */ /* 0x002fe20000000000 */
[----:B------:R1:W-:Y:S01]  /*3770*/  STL [R1+0x1da0], R6 ;  /* 0x001da00601007387 */ /* 0x0003e20000100800 */
[C---:B--2---:R-:W-:Y:S01]  /*3780*/  IADD3 R22, R63.reuse, 0x88, RZ ;  /* 0x000000883f167810 */ /* 0x044fe20007ffe0ff */
[----:B------:R-:W-:Y:S02]  /*3790*/  IMAD.MOV R5, RZ, RZ, -R5 ;  /* 0x000000ffff057224 */ /* 0x000fe400078e0a05 */
[----:B------:R2:W-:Y:S01]  /*37a0*/  STL [R1+0x1d64], R24 ;  /* 0x001d641801007387 */ /* 0x0005e20000100800 */
[----:B------:R-:W-:Y:S01]  /*37b0*/  IADD3 R0, -R0, RZ, RZ ;  /* 0x000000ff00007210 */ /* 0x000fe20007ffe1ff */
[----:B------:R-:W-:Y:S01]  /*37c0*/  IMAD.MOV R79, RZ, RZ, -R79 ;  /* 0x000000ffff4f7224 */ /* 0x000fe200078e0a4f */
[----:B---3--:R-:W-:Y:S01]  /*37d0*/  IADD3 R21, R63, 0x89, RZ ;  /* 0x000000893f157810 */ /* 0x008fe20007ffe0ff */
[----:B------:R3:W-:Y:S01]  /*37e0*/  STL [R1+0x1d80], R23 ;  /* 0x001d801701007387 */ /* 0x0007e20000100800 */
[----:B------:R-:W-:Y:S01]  /*37f0*/  IABS R203, R22 ;  /* 0x0000001600cb7213 */ /* 0x000fe20000000000 */
[----:B------:R-:W-:Y:S01]  /*3800*/  IMAD R109, R243, R0, R109 ;  /* 0x00000000f36d7224 */ /* 0x000fe200078e026d */
[C---:B-1----:R-:W-:Y:S01]  /*3810*/  IADD3 R6, R63.reuse, 0x8a, RZ ;  /* 0x0000008a3f067810 */ /* 0x042fe20007ffe0ff */
[----:B------:R1:W-:Y:S01]  /*3820*/  STL [R1+0x1d98], R22 ;  /* 0x001d981601007387 */ /* 0x0003e20000100800 */
[----:B------:R-:W-:Y:S01]  /*3830*/  IABS R233, R21 ;  /* 0x0000001500e97213 */ /* 0x000fe20000000000 */
[----:B------:R-:W-:Y:S01]  /*3840*/  IMAD.MOV R2, RZ, RZ, -R2 ;  /* 0x000000ffff027224 */ /* 0x000fe200078e0a02 */
[----:B--2---:R-:W-:Y:S01]  /*3850*/  IADD3 R24, R63, 0x8c, RZ ;  /* 0x0000008c3f187810 */ /* 0x004fe20007ffe0ff */
[----:B------:R2:W-:Y:S01]  /*3860*/  STL [R1+0x1db0], R21 ;  /* 0x001db01501007387 */ /* 0x0005e20000100800 */
[----:B------:R-:W-:Y:S01]  /*3870*/  IMAD R168, R243, R5, R168 ;  /* 0x00000005f3a87224 */ /* 0x000fe200078e02a8 */
[----:B---3--:R-:W-:Y:S01]  /*3880*/  IADD3 R23, R63, 0x8d, RZ ;  /* 0x0000008d3f177810 */ /* 0x008fe20007ffe0ff */
[C---:B------:R-:W-:Y:S01]  /*3890*/  IMAD R230, R243.reuse, R3, R230 ;  /* 0x00000003f3e67224 */ /* 0x040fe200078e02e6 */
[----:B------:R3:W-:Y:S01]  /*38a0*/  STL [R1+0x1db4], R6 ;  /* 0x001db40601007387 */ /* 0x0007e20000100800 */
[----:B------:R-:W-:Y:S01]  /*38b0*/  IABS R81, R24 ;  /* 0x0000001800517213 */ /* 0x000fe20000000000 */
[----:B------:R-:W-:Y:S01]  /*38c0*/  IMAD R79, R243, R79, R4 ;  /* 0x0000004ff34f7224 */ /* 0x000fe200078e0204 */
[----:B-1----:R-:W-:Y:S01]  /*38d0*/  IABS R22, R6 ;  /* 0x0000000600167213 */ /* 0x002fe20000000000 */
[----:B------:R1:W-:Y:S01]  /*38e0*/  STL [R1+0x1d7c], R25 ;  /* 0x001d7c1901007387 */ /* 0x0003e20000100800 */
[----:B------:R-:W-:Y:S01]  /*38f0*/  IABS R110, R23 ;  /* 0x00000017006e7213 */ /* 0x000fe20000000000 */
[----:B------:R-:W-:Y:S01]  /*3900*/  IMAD.HI.U32 R5, R249, R78, RZ ;  /* 0x0000004ef9057227 */ /* 0x000fe200078e00ff */
[----:B--2---:R-:W-:Y:S01]  /*3910*/  IADD3 R21, R63, 0x8e, RZ ;  /* 0x0000008e3f157810 */ /* 0x004fe20007ffe0ff */
[----:B------:R2:W-:Y:S02]  /*3920*/  STL [R1+0x1d94], R24 ;  /* 0x001d941801007387 */ /* 0x0005e40000100800 */
[----:B------:R-:W-:Y:S01]  /*3930*/  IMAD.HI.U32 R0, R249, R22, RZ ;  /* 0x00000016f9007227 */ /* 0x000fe200078e00ff */
[C---:B---3--:R-:W-:Y:S01]  /*3940*/  IADD3 R6, R63.reuse, 0x8f, RZ ;  /* 0x0000008f3f067810 */ /* 0x048fe20007ffe0ff */
[----:B------:R3:W-:Y:S01]  /*3950*/  STL [R1+0x1dac], R23 ;  /* 0x001dac1701007387 */ /* 0x0007e20000100800 */
[----:B------:R-:W-:Y:S01]  /*3960*/  IABS R140, R21 ;  /* 0x00000015008c7213 */ /* 0x000fe20000000000 */
[----:B------:R-:W-:Y:S01]  /*3970*/  IMAD.MOV R0, RZ, RZ, -R0 ;  /* 0x000000ffff007224 */ /* 0x000fe200078e0a00 */
[----:B------:R-:W-:Y:S01]  /*3980*/  IABS R171, R6 ;  /* 0x0000000600ab7213 */ /* 0x000fe20000000000 */
[----:B------:R4:W-:Y:S01]  /*3990*/  STL [R1+0x1dc4], R21 ;  /* 0x001dc41501007387 */ /* 0x0009e20000100800 */
[----:B-1----:R-:W-:Y:S01]  /*39a0*/  IADD3 R25, R63, 0x90, RZ ;  /* 0x000000903f197810 */ /* 0x002fe20007ffe0ff */
[----:B------:R-:W-:Y:S01]  /*39b0*/  IMAD R22, R243, R0, R22 ;  /* 0x00000000f3167224 */ /* 0x000fe200078e0216 */
[----:B--2---:R-:W-:Y:S01]  /*39c0*/  IADD3 R24, R63, 0x91, RZ ;  /* 0x000000913f187810 */ /* 0x004fe20007ffe0ff */
[----:B------:R1:W-:Y:S01]  /*39d0*/  STL [R1+0x1dc8], R6 ;  /* 0x001dc80601007387 */ /* 0x0003e20000100800 */
[----:B------:R-:W-:Y:S01]  /*39e0*/  IMAD.HI.U32 R0, R249, R171, RZ ;  /* 0x000000abf9007227 */ /* 0x000fe200078e00ff */
[----:B---3--:R-:W-:-:S02]  /*39f0*/  IADD3 R23, R63, 0x93, RZ ;  /* 0x000000933f177810 */ /* 0x008fc40007ffe0ff */
[----:B------:R2:W-:Y:S01]  /*3a00*/  STL [R1+0x1d90], R25 ;  /* 0x001d901901007387 */ /* 0x0005e20000100800 */
[----:B------:R-:W-:Y:S01]  /*3a10*/  IMAD.MOV R0, RZ, RZ, -R0 ;  /* 0x000000ffff007224 */ /* 0x000fe200078e0a00 */
[----:B----4-:R-:W-:Y:S01]  /*3a20*/  IADD3 R21, R63, 0x92, RZ ;  /* 0x000000923f157810 */ /* 0x010fe20007ffe0ff */
[----:B------:R-:W-:Y:S01]  /*3a30*/  IMAD.HI.U32 R3, R249, R139, RZ ;  /* 0x0000008bf9037227 */ /* 0x000fe200078e00ff */
[----:B------:R3:W-:Y:S01]  /*3a40*/  STL [R1+0x1da8], R24 ;  /* 0x001da81801007387 */ /* 0x0007e20000100800 */
[----:B------:R-:W-:Y:S02]  /*3a50*/  IABS R202, R25 ;  /* 0x0000001900ca7213 */ /* 0x000fe40000000000 */
[----:B-1----:R-:W-:Y:S01]  /*3a60*/  IADD3 R6, R63, 0x94, RZ ;  /* 0x000000943f067810 */ /* 0x002fe20007ffe0ff */
[----:B------:R-:W-:Y:S01]  /*3a70*/  STL [R1+0x1dc0], R21 ;  /* 0x001dc01501007387 */ /* 0x000fe20000100800 */
[----:B------:R-:W-:Y:S01]  /*3a80*/  IMAD R171, R243, R0, R171 ;  /* 0x00000000f3ab7224 */ /* 0x000fe200078e02ab */
[----:B------:R-:W-:Y:S01]  /*3a90*/  IABS R232, R24 ;  /* 0x0000001800e87213 */ /* 0x000fe20000000000 */
[----:B------:R-:W-:Y:S01]  /*3aa0*/  IMAD.HI.U32 R4, R249, R200, RZ ;  /* 0x000000c8f9047227 */ /* 0x000fe200078e00ff */
[----:B------:R-:W-:Y:S01]  /*3ab0*/  IABS R83, R6 ;  /* 0x0000000600537213 */ /* 0x000fe20000000000 */
[----:B------:R1:W-:Y:S01]  /*3ac0*/  STL [R1+0x1dec], R23 ;  /* 0x001dec1701007387 */ /* 0x0003e20000100800 */
[----:B--2---:R-:W-:Y:S01]  /*3ad0*/  IADD3 R25, R63, 0x96, RZ ;  /* 0x000000963f197810 */ /* 0x004fe20007ffe0ff */
[----:B------:R-:W-:Y:S01]  /*3ae0*/  IMAD R108, R243, R2, R108 ;  /* 0x00000002f36c7224 */ /* 0x000fe200078e026c */
[----:B------:R-:W-:Y:S01]  /*3af0*/  IABS R51, R23 ;  /* 0x0000001700337213 */ /* 0x000fe20000000000 */
[----:B------:R2:W-:Y:S01]  /*3b00*/  STL [R1+0x1df4], R6 ;  /* 0x001df40601007387 */ /* 0x0005e20000100800 */
[----:B------:R-:W-:Y:S01]  /*3b10*/  IMAD.HI.U32 R0, R249, R83, RZ ;  /* 0x00000053f9007227 */ /* 0x000fe200078e00ff */
[----:B---3--:R-:W-:-:S02]  /*3b20*/  IADD3 R24, R63, 0x97, RZ ;  /* 0x000000973f187810 */ /* 0x008fc40007ffe0ff */
[----:B------:R3:W-:Y:S01]  /*3b30*/  STL [R1+0x1da4], R26 ;  /* 0x001da41a01007387 */ /* 0x0007e20000100800 */
[----:B------:R-:W-:Y:S01]  /*3b40*/  IMAD.MOV R0, RZ, RZ, -R0 ;  /* 0x000000ffff007224 */ /* 0x000fe200078e0a00 */
[----:B-1----:R-:W-:Y:S01]  /*3b50*/  IADD3 R23, R63, 0x98, RZ ;  /* 0x000000983f177810 */ /* 0x002fe20007ffe0ff */
[----:B------:R-:W-:Y:S01]  /*3b60*/  IMAD.HI.U32 R2, R249, R19, RZ ;  /* 0x00000013f9027227 */ /* 0x000fe200078e00ff */
[----:B------:R1:W-:Y:S01]  /*3b70*/  STL [R1+0x1dbc], R25 ;  /* 0x001dbc1901007387 */ /* 0x0003e20000100800 */
[----:B------:R-:W-:Y:S02]  /*3b80*/  IABS R141, R25 ;  /* 0x00000019008d7213 */ /* 0x000fe40000000000 */
[----:B--2---:R-:W-:Y:S01]  /*3b90*/  IADD3 R6, R63, 0x99, RZ ;  /* 0x000000993f067810 */ /* 0x004fe20007ffe0ff */
[----:B------:R2:W-:Y:S01]  /*3ba0*/  STL [R1+0x1de8], R24 ;  /* 0x001de81801007387 */ /* 0x0005e20000100800 */
[----:B------:R-:W-:Y:S01]  /*3bb0*/  IABS R204, R23 ;  /* 0x0000001700cc7213 */ /* 0x000fe20000000000 */
[----:B------:R-:W-:Y:S01]  /*3bc0*/  IMAD R83, R243, R0, R83 ;  /* 0x00000000f3537224 */ /* 0x000fe200078e0253 */
[----:B------:R-:W-:Y:S01]  /*3bd0*/  IABS R234, R6 ;  /* 0x0000000600ea7213 */ /* 0x000fe20000000000 */
[----:B------:R4:W-:Y:S01]  /*3be0*/  STL [R1+0x1e00], R23 ;  /* 0x001e001701007387 */ /* 0x0009e20000100800 */
[----:B---3--:R-:W-:Y:S01]  /*3bf0*/  IADD3 R26, R63, 0x9b, RZ ;  /* 0x0000009b3f1a7810 */ /* 0x008fe20007ffe0ff */
[----:B------:R-:W-:Y:S01]  /*3c00*/  IMAD.MOV R5, RZ, RZ, -R5 ;  /* 0x000000ffff057224 */ /* 0x000fe200078e0a05 */
[----:B------:R-:W-:Y:S01]  /*3c10*/  IABS R172, R24 ;  /* 0x0000001800ac7213 */ /* 0x000fe20000000000 */
[----:B------:R3:W-:Y:S01]  /*3c20*/  STL [R1+0x1e10], R6 ;  /* 0x001e100601007387 */ /* 0x0007e20000100800 */
[----:B------:R-:W-:Y:S01]  /*3c30*/  IMAD.HI.U32 R0, R249, R234, RZ ;  /* 0x000000eaf9007227 */ /* 0x000fe200078e00ff */
[----:B-1----:R-:W-:-:S02]  /*3c40*/  IADD3 R25, R63, 0x9c, RZ ;  /* 0x0000009c3f197810 */ /* 0x002fc40007ffe0ff */
[C---:B--2---:R-:W-:Y:S01]  /*3c50*/  IADD3 R24, R63.reuse, 0x9d, RZ ;  /* 0x0000009d3f187810 */ /* 0x044fe20007ffe0ff */
[----:B------:R-:W-:Y:S01]  /*3c60*/  IMAD.MOV R0, RZ, RZ, -R0 ;  /* 0x000000ffff007224 */ /* 0x000fe200078e0a00 */
[----:B----4-:R-:W-:Y:S01]  /*3c70*/  IADD3 R23, R63, 0x9a, RZ ;  /* 0x0000009a3f177810 */ /* 0x010fe20007ffe0ff */
[----:B------:R-:W-:Y:S01]  /*3c80*/  IMAD.MOV R3, RZ, RZ, -R3 ;  /* 0x000000ffff037224 */ /* 0x000fe200078e0a03 */
[----:B------:R-:W-:Y:S01]  /*3c90*/  IABS R53, R26 ;  /* 0x0000001a00357213 */ /* 0x000fe20000000000 */
[----:B------:R-:W-:Y:S01]  /*3ca0*/  IMAD R234, R243, R0, R234 ;  /* 0x00000000f3ea7224 */ /* 0x000fe200078e02ea */
[----:B---3--:R-:W-:Y:S01]  /*3cb0*/  IADD3 R6, R63, 0x9e, RZ ;  /* 0x0000009e3f067810 */ /* 0x008fe20007ffe0ff */
[----:B------:R1:W-:Y:S01]  /*3cc0*/  STL [R1+0x1db8], R23 ;  /* 0x001db81701007387 */ /* 0x0003e20000100800 */
[----:B------:R-:W-:Y:S01]  /*3cd0*/  IABS R82, R25 ;  /* 0x0000001900527213 */ /* 0x000fe20000000000 */
[----:B------:R-:W-:Y:S01]  /*3ce0*/  IMAD.MOV R4, RZ, RZ, -R4 ;  /* 0x000000ffff047224 */ /* 0x000fe200078e0a04 */
[----:B------:R-:W-:Y:S01]  /*3cf0*/  IABS R143, R6 ;  /* 0x00000006008f7213 */ /* 0x000fe20000000000 */
[----:B------:R2:W-:Y:S01]  /*3d00*/  STL [R1+0x1de4], R26 ;  /* 0x001de41a01007387 */ /* 0x0005e20000100800 */
[----:B------:R-:W-:Y:S01]  /*3d10*/  IABS R111, R24 ;  /* 0x00000018006f7213 */ /* 0x000fe20000000000 */
[----:B------:R-:W-:Y:S01]  /*3d20*/  IMAD.MOV R2, RZ, RZ, -R2 ;  /* 0x000000ffff027224 */ /* 0x000fe200078e0a02 */
[----:B------:R-:W-:Y:S01]  /*3d30*/  IABS R21, R21 ;  /* 0x0000001500157213 */ /* 0x000fe20000000000 */
[----:B------:R3:W-:Y:S01]  /*3d40*/  STL [R1+0x1dfc], R25 ;  /* 0x001dfc1901007387 */ /* 0x0007e20000100800 */
[----:B------:R-:W-:Y:S01]  /*3d50*/  IMAD.HI.U32 R0, R249, R143, RZ ;  /* 0x0000008ff9007227 */ /* 0x000fe200078e00ff */
[----:B-1----:R-:W-:-:S02]  /*3d60*/  IABS R23, R23 ;  /* 0x0000001700177213 */ /* 0x002fc40000000000 */
[----:B------:R1:W-:Y:S01]  /*3d70*/  STL [R1+0x1e24], R24 ;  /* 0x001e241801007387 */ /* 0x0003e20000100800 */
[----:B------:R-:W-:Y:S01]  /*3d80*/  IMAD.MOV R0, RZ, RZ, -R0 ;  /* 0x000000ffff007224 */ /* 0x000fe200078e0a00 */
[----:B--2---:R-:W-:Y:S01]  /*3d90*/  IADD3 R26, R63, 0xa0, RZ ;  /* 0x000000a03f1a7810 */ /* 0x004fe20007ffe0ff */
[C---:B------:R-:W-:Y:S01]  /*3da0*/  IMAD R78, R243.reuse, R5, R78 ;  /* 0x00000005f34e7224 */ /* 0x040fe200078e024e */
[----:B------:R2:W-:Y:S01]  /*3db0*/  STL [R1+0x1e28], R6 ;  /* 0x001e280601007387 */ /* 0x0005e20000100800 */
[----:B------:R-:W-:Y:S01]  /*3dc0*/  IMAD R143, R243, R0, R143 ;  /* 0x00000000f38f7224 */ /* 0x000fe200078e028f */
[----:B---3--:R-:W-:Y:S01]  /*3dd0*/  IADD3 R25, R63, 0xa1, RZ ;  /* 0x000000a13f197810 */ /* 0x008fe20007ffe0ff */
[C---:B------:R-:W-:Y:S01]  /*3de0*/  IMAD R139, R243.reuse, R3, R139 ;  /* 0x00000003f38b7224 */ /* 0x040fe200078e028b */
[----:B------:R3:W-:Y:S01]  /*3df0*/  STL [R1+0x1de0], R27 ;  /* 0x001de01b01007387 */ /* 0x0007e20000100800 */
[----:B------:R-:W-:Y:S01]  /*3e00*/  IABS R205, R26 ;  /* 0x0000001a00cd7213 */ /* 0x000fe20000000000 */
[----:B------:R-:W-:Y:S01]  /*3e10*/  IMAD R200, R243, R4, R200 ;  /* 0x00000004f3c87224 */ /* 0x000fe200078e02c8 */
[----:B-1----:R-:W-:Y:S01]  /*3e20*/  IADD3 R24, R63, 0xa2, RZ ;  /* 0x000000a23f187810 */ /* 0x002fe20007ffe0ff */
[----:B------:R1:W-:Y:S01]  /*3e30*/  STL [R1+0x1df8], R26 ;  /* 0x001df81a01007387 */ /* 0x0003e20000100800 */
[----:B------:R-:W-:Y:S01]  /*3e40*/  IABS R235, R25 ;  /* 0x0000001900eb7213 */ /* 0x000fe20000000000 */
[----:B------:R-:W-:Y:S01]  /*3e50*/  IMAD.HI.U32 R5, R249, R231, RZ ;  /* 0x000000e7f9057227 */ /* 0x000fe200078e00ff */
[C---:B--2---:R-:W-:Y:S01]  /*3e60*/  IADD3 R6, R63.reuse, 0xa3, RZ ;  /* 0x000000a33f067810 */ /* 0x044fe20007ffe0ff */
[----:B------:R2:W-:Y:S01]  /*3e70*/  STL [R1+0x1e20], R25 ;  /* 0x001e201901007387 */ /* 0x0005e20000100800 */
[----:B---3--:R-:W-:Y:S01]  /*3e80*/  IADD3 R27, R63, 0xa5, RZ ;  /* 0x000000a53f1b7810 */ /* 0x008fe20007ffe0ff */
[----:B------:R-:W-:Y:S01]  /*3e90*/  IMAD.HI.U32 R3, R249, R50, RZ ;  /* 0x00000032f9037227 */ /* 0x000fe200078e00ff */
[----:B------:R-:W-:Y:S01]  /*3ea0*/  IABS R54, R6 ;  /* 0x0000000600367213 */ /* 0x000fe20000000000 */
[----:B------:R-:W-:Y:S01]  /*3eb0*/  STL [R1+0x1e48], R24 ;  /* 0x001e481801007387 */ /* 0x000fe20000100800 */
[----:B-1----:R-:W-:Y:S01]  /*3ec0*/  IADD3 R26, R63, 0xa6, RZ ;  /* 0x000000a63f1a7810 */ /* 0x002fe20007ffe0ff */
[----:B------:R-:W-:Y:S01]  /*3ed0*/  IMAD.HI.U32 R4, R249, R107, RZ ;  /* 0x0000006bf9047227 */ /* 0x000fe200078e00ff */
[----:B------:R-:W-:Y:S01]  /*3ee0*/  IABS R113, R27 ;  /* 0x0000001b00717213 */ /* 0x000fe20000000000 */
[----:B------:R1:W-:Y:S01]  /*3ef0*/  STL [R1+0x1e50], R6 ;  /* 0x001e500601007387 */ /* 0x0003e20000100800 */
[----:B--2---:R-:W-:Y:S01]  /*3f00*/  IADD3 R25, R63, 0xa7, RZ ;  /* 0x000000a73f197810 */ /* 0x004fe20007ffe0ff */
[----:B------:R-:W-:Y:S01]  /*3f10*/  IMAD.HI.U32 R0, R249, R54, RZ ;  /* 0x00000036f9007227 */ /* 0x000fe200078e00ff */
[----:B------:R-:W-:Y:S01]  /*3f20*/  IABS R142, R26 ;  /* 0x0000001a008e7213 */ /* 0x000fe20000000000 */
[----:B------:R2:W-:Y:S01]  /*3f30*/  STL [R1+0x1df0], R28 ;  /* 0x001df01c01007387 */ /* 0x0005e20000100800 */
[----:B------:R-:W-:Y:S01]  /*3f40*/  IABS R173, R25 ;  /* 0x0000001900ad7213 */ /* 0x000fe20000000000 */
[----:B------:R-:W-:Y:S01]  /*3f50*/  IMAD R19, R243, R2, R19 ;  /* 0x00000002f3137224 */ /* 0x000fe200078e0213 */
[----:B------:R-:W-:Y:S01]  /*3f60*/  IADD3 R0, -R0, RZ, RZ ;  /* 0x000000ff00007210 */ /* 0x000fe20007ffe1ff */
[----:B------:R3:W-:Y:S01]  /*3f70*/  STL [R1+0x1e1c], R27 ;  /* 0x001e1c1b01007387 */ /* 0x0007e20000100800 */
[----:B------:R-:W-:Y:S01]  /*3f80*/  IMAD.HI.U32 R2, R249, R170, RZ ;  /* 0x000000aaf9027227 */ /* 0x000fe200078e00ff */
[----:B-1----:R-:W-:-:S02]  /*3f90*/  IADD3 R6, R63, 0xa8, RZ ;  /* 0x000000a83f067810 */ /* 0x002fc40007ffe0ff */
[----:B------:R1:W-:Y:S01]  /*3fa0*/  STL [R1+0x1e44], R26 ;  /* 0x001e441a01007387 */ /* 0x0003e20000100800 */
[----:B------:R-:W-:Y:S01]  /*3fb0*/  IMAD R54, R243, R0, R54 ;  /* 0x00000000f3367224 */ /* 0x000fe200078e0236 */
[----:B------:R-:W-:Y:S01]  /*3fc0*/  IABS R207, R6 ;  /* 0x0000000600cf7213 */ /* 0x000fe20000000000 */
[----:B------:R-:W-:Y:S01]  /*3fd0*/  IMAD.MOV R5, RZ, RZ, -R5 ;  /* 0x000000ffff057224 */ /* 0x000fe200078e0a05 */
[----:B------:R4:W-:Y:S01]  /*3fe0*/  STL [R1+0x1e5c], R25 ;  /* 0x001e5c1901007387 */ /* 0x0009e20000100800 */
[C---:B--2---:R-:W-:Y:S01]  /*3ff0*/  IADD3 R28, R63.reuse, 0xa9, RZ ;  /* 0x000000a93f1c7810 */ /* 0x044fe20007ffe0ff */
[----:B------:R-:W-:Y:S01]  /*4000*/  IMAD.MOV R3, RZ, RZ, -R3 ;  /* 0x000000ffff037224 */ /* 0x000fe200078e0a03 */
[----:B---3--:R-:W-:Y:S01]  /*4010*/  IADD3 R27, R63, 0xab, RZ ;  /* 0x000000ab3f1b7810 */ /* 0x008fe20007ffe0ff */
[----:B------:R2:W-:Y:S01]  /*4020*/  STL [R1+0x1e68], R6 ;  /* 0x001e680601007387 */ /* 0x0005e20000100800 */
[----:B------:R-:W-:Y:S01]  /*4030*/  IMAD.HI.U32 R0, R249, R207, RZ ;  /* 0x000000cff9007227 */ /* 0x000fe200078e00ff */
[----:B-1----:R-:W-:-:S02]  /*4040*/  IADD3 R26, R63, 0xaa, RZ ;  /* 0x000000aa3f1a7810 */ /* 0x002fc40007ffe0ff */
[----:B------:R1:W-:Y:S01]  /*4050*/  STL [R1+0x1ddc], R28 ;  /* 0x001ddc1c01007387 */ /* 0x0003e20000100800 */
[----:B------:R-:W-:Y:S01]  /*4060*/  IMAD.MOV R0, RZ, RZ, -R0 ;  /* 0x000000ffff007224 */ /* 0x000fe200078e0a00 */
[----:B----4-:R-:W-:Y:S01]  /*4070*/  IADD3 R25, R63, 0xac, RZ ;  /* 0x000000ac3f197810 */ /* 0x010fe20007ffe0ff */
[----:B------:R-:W-:Y:S01]  /*4080*/  IMAD.MOV R4, RZ, RZ, -R4 ;  /* 0x000000ffff047224 */ /* 0x000fe200078e0a04 */
[----:B------:R-:W-:Y:S01]  /*4090*/  STL [R1+0x1e18], R26 ;  /* 0x001e181a01007387 */ /* 0x000fe20000100800 */
[----:B------:R-:W-:Y:S01]  /*40a0*/  IABS R236, R28 ;  /* 0x0000001c00ec7213 */ /* 0x000fe20000000000 */
[----:B------:R-:W-:Y:S01]  /*40b0*/  IMAD R207, R243, R0, R207 ;  /* 0x00000000f3cf7224 */ /* 0x000fe200078e02cf */
[----:B--2---:R-:W-:Y:S01]  /*40c0*/  IADD3 R6, R63, 0xad, RZ ;  /* 0x000000ad3f067810 */ /* 0x004fe20007ffe0ff */
[----:B------:R2:W-:Y:S01]  /*40d0*/  STL [R1+0x1e40], R27 ;  /* 0x001e401b01007387 */ /* 0x0005e20000100800 */
[----:B------:R-:W-:Y:S01]  /*40e0*/  IABS R56, R27 ;  /* 0x0000001b00387213 */ /* 0x000fe20000000000 */
[----:B------:R-:W-:Y:S01]  /*40f0*/  IMAD R231, R243, R5, R231 ;  /* 0x00000005f3e77224 */ /* 0x000fe200078e02e7 */
[----:B------:R-:W-:Y:S01]  /*4100*/  IABS R114, R6 ;  /* 0x0000000600727213 */ /* 0x000fe20000000000 */
[----:B------:R3:W-:Y:S01]  /*4110*/  STL [R1+0x1e64], R25 ;  /* 0x001e641901007387 */ /* 0x0007e20000100800 */
[----:B-1----:R-:W-:Y:S01]  /*4120*/  IADD3 R28, R63, 0xaf, RZ ;  /* 0x000000af3f1c7810 */ /* 0x002fe20007ffe0ff */
[----:B------:R-:W-:Y:S01]  /*4130*/  IMAD R50, R243, R3, R50 ;  /* 0x00000003f3327224 */ /* 0x000fe200078e0232 */
[----:B------:R-:W-:Y:S01]  /*4140*/  IABS R85, R25 ;  /* 0x0000001900557213 */ /* 0x000fe20000000000 */
[----:B------:R1:W-:Y:S01]  /*4150*/  STL [R1+0x1e78], R6 ;  /* 0x001e780601007387 */ /* 0x0003e20000100800 */
[----:B------:R-:W-:Y:S01]  /*4160*/  IMAD.HI.U32 R0, R249, R114, RZ ;  /* 0x00000072f9007227 */ /* 0x000fe200078e00ff */
[----:B--2---:R-:W-:-:S02]  /*4170*/  IADD3 R27, R63, 0xb0, RZ ;  /* 0x000000b03f1b7810 */ /* 0x004fc40007ffe0ff */
[----:B------:R2:W-:Y:S01]  /*4180*/  STL [R1+0x1dd8], R29 ;  /* 0x001dd81d01007387 */ /* 0x0005e20000100800 */
[----:B------:R-:W-:Y:S01]  /*4190*/  IMAD.MOV R0, RZ, RZ, -R0 ;  /* 0x000000ffff007224 */ /* 0x000fe200078e0a00 */
[----:B---3--:R-:W-:Y:S01]  /*41a0*/  IADD3 R25, R63, 0xb1, RZ ;  /* 0x000000b13f197810 */ /* 0x008fe20007ffe0ff */
[C---:B------:R-:W-:Y:S01]  /*41b0*/  IMAD R107, R243.reuse, R4, R107 ;  /* 0x00000004f36b7224 */ /* 0x040fe200078e026b */
[----:B------:R3:W-:Y:S01]  /*41c0*/  STL [R1+0x1e14], R28 ;  /* 0x001e141c01007387 */ /* 0x0007e20000100800 */
[----:B------:R-:W-:Y:S01]  /*41d0*/  IMAD R114, R243, R0, R114 ;  /* 0x00000000f3727224 */ /* 0x000fe200078e0272 */
[----:B-1----:R-:W-:Y:S01]  /*41e0*/  IADD3 R6, R63, 0xb2, RZ ;  /* 0x000000b23f067810 */ /* 0x002fe20007ffe0ff */
[----:B------:R-:W-:Y:S01]  /*41f0*/  IMAD.HI.U32 R5, R249, R138, RZ ;  /* 0x0000008af9057227 */ /* 0x000fe200078e00ff */
[----:B------:R1:W-:Y:S01]  /*4200*/  STL [R1+0x1e3c], R27 ;  /* 0x001e3c1b01007387 */ /* 0x0003e20000100800 */
[----:B------:R-:W-:Y:S02]  /*4210*/  IABS R238, R25 ;  /* 0x0000001900ee7213 */ /* 0x000fe40000000000 */
[----:B------:R-:W-:Y:S01]  /*4220*/  IABS R175, R28 ;  /* 0x0000001c00af7213 */ /* 0x000fe20000000000 */
[----:B------:R4:W-:Y:S01]  /*4230*/  STL [R1+0x1e60], R25 ;  /* 0x001e601901007387 */ /* 0x0009e20000100800 */
[----:B--2---:R-:W-:Y:S01]  /*4240*/  IADD3 R29, R63, 0xb4, RZ ;  /* 0x000000b43f1d7810 */ /* 0x004fe20007ffe0ff */
[----:B------:R-:W-:Y:S01]  /*4250*/  IMAD.HI.U32 R3, R249, R203, RZ ;  /* 0x000000cbf9037227 */ /* 0x000fe200078e00ff */
[----:B------:R-:W-:Y:S01]  /*4260*/  IABS R206, R27 ;  /* 0x0000001b00ce7213 */ /* 0x000fe20000000000 */
[----:B------:R2:W-:Y:S01]  /*4270*/  STL [R1+0x1e74], R6 ;  /* 0x001e740601007387 */ /* 0x0005e20000100800 */
[----:B---3--:R-:W-:Y:S01]  /*4280*/  IADD3 R28, R63, 0xb5, RZ ;  /* 0x000000b53f1c7810 */ /* 0x008fe20007ffe0ff */
[----:B------:R-:W-:Y:S01]  /*4290*/  IMAD.HI.U32 R4, R249, R20, RZ ;  /* 0x00000014f9047227 */ /* 0x000fe200078e00ff */
[C---:B-1----:R-:W-:Y:S01]  /*42a0*/  IADD3 R27, R63.reuse, 0xb6, RZ ;  /* 0x000000b63f1b7810 */ /* 0x042fe20007ffe0ff */
[----:B------:R1:W-:Y:S01]  /*42b0*/  STL [R1+0x1dd4], R30 ;  /* 0x001dd41e01007387 */ /* 0x0003e20000100800 */
[----:B------:R-:W-:Y:S01]  /*42c0*/  IABS R87, R29 ;  /* 0x0000001d00577213 */ /* 0x000fe20000000000 */
[----:B------:R-:W-:Y:S01]  /*42d0*/  IMAD.MOV R5, RZ, RZ, -R5 ;  /* 0x000000ffff057224 */ /* 0x000fe200078e0a05 */
[----:B----4-:R-:W-:Y:S01]  /*42e0*/  IABS R25, R6 ;  /* 0x0000000600197213 */ /* 0x010fe20000000000 */
[----:B------:R3:W-:Y:S01]  /*42f0*/  STL [R1+0x1e0c], R29 ;  /* 0x001e0c1d01007387 */ /* 0x0007e20000100800 */
[----:B------:R-:W-:Y:S01]  /*4300*/  IABS R145, R27 ;  /* 0x0000001b00917213 */ /* 0x000fe20000000000 */
[----:B------:R-:W-:Y:S01]  /*4310*/  IMAD.MOV R3, RZ, RZ, -R3 ;  /* 0x000000ffff037224 */ /* 0x000fe200078e0a03 */
[----:B--2---:R-:W-:Y:S01]  /*4320*/  IADD3 R6, R63, 0xb7, RZ ;  /* 0x000000b73f067810 */ /* 0x004fe20007ffe0ff */
[----:B------:R-:W-:Y:S01]  /*4330*/  IMAD.HI.U32 R0, R249, R25, RZ ;  /* 0x00000019f9007227 */ /* 0x000fe200078e00ff */
[----:B------:R2:W-:Y:S01]  /*4340*/  STL [R1+0x1e38], R28 ;  /* 0x001e381c01007387 */ /* 0x0005e20000100800 */
[----:B-1----:R-:W-:-:S02]  /*4350*/  IADD3 R30, R63, 0xb8, RZ ;  /* 0x000000b83f1e7810 */ /* 0x002fc40007ffe0ff */
[----:B------:R-:W-:Y:S01]  /*4360*/  IMAD.MOV R0, RZ, RZ, -R0 ;  /* 0x000000ffff007224 */ /* 0x000fe200078e0a00 */
[----:B------:R-:W-:Y:S01]  /*4370*/  IABS R176, R6 ;  /* 0x0000000600b07213 */ /* 0x000fe20000000000 */
[----:B------:R1:W-:Y:S01]  /*4380*/  STL [R1+0x1e58], R27 ;  /* 0x001e581b01007387 */ /* 0x0003e20000100800 */
[----:B---3--:R-:W-:Y:S01]  /*4390*/  IADD3 R29, R63, 0xb9, RZ ;  /* 0x000000b93f1d7810 */ /* 0x008fe20007ffe0ff */
[----:B------:R-:W-:Y:S01]  /*43a0*/  IMAD R25, R243, R0, R25 ;  /* 0x00000000f3197224 */ /* 0x000fe200078e0219 */
[----:B------:R-:W-:Y:S01]  /*43b0*/  IABS R116, R28 ;  /* 0x0000001c00747213 */ /* 0x000fe20000000000 */
[----:B------:R3:W-:Y:S01]  /*43c0*/  STL [R1+0x1e70], R6 ;  /* 0x001e700601007387 */ /* 0x0007e20000100800 */
[----:B------:R-:W-:Y:S01]  /*43d0*/  IMAD.HI.U32 R0, R249, R176, RZ ;  /* 0x000000b0f9007227 */ /* 0x000fe200078e00ff */
[C---:B--2---:R-:W-:Y:S02]  /*43e0*/  IADD3 R28, R63.reuse, 0xbb, RZ ;  /* 0x000000bb3f1c7810 */ /* 0x044fe40007ffe0ff */
[----:B------:R2:W-:Y:S01]  /*43f0*/  STL [R1+0x1dd0], R30 ;  /* 0x001dd01e01007387 */ /* 0x0005e20000100800 */
[----:B------:R-:W-:Y:S01]  /*4400*/  IMAD.MOV R0, RZ, RZ, -R0 ;  /* 0x000000ffff007224 */ /* 0x000fe200078e0a00 */
[----:B-1----:R-:W-:Y:S01]  /*4410*/  IADD3 R27, R63, 0xba, RZ ;  /* 0x000000ba3f1b7810 */ /* 0x002fe20007ffe0ff */
[----:B------:R-:W-:Y:S01]  /*4420*/  IMAD.MOV R4, RZ, RZ, -R4 ;  /* 0x000000ffff047224 */ /* 0x000fe200078e0a04 */
[----:B------:R1:W-:Y:S01]  /*4430*/  STL [R1+0x1e08], R29 ;  /* 0x001e081d01007387 */ /* 0x0003e20000100800 */
[----:B------:R-:W-:Y:S01]  /*4440*/  IMAD R176, R243, R0, R176 ;  /* 0x00000000f3b07224 */ /* 0x000fe200078e02b0 */
[----:B---3--:R-:W-:Y:S01]  /*4450*/  IADD3 R6, R63, 0xbc, RZ ;  /* 0x000000bc3f067810 */ /* 0x008fe20007ffe0ff */
[C---:B------:R-:W-:Y:S01]  /*4460*/  IMAD R138, R243.reuse, R5, R138 ;  /* 0x00000005f38a7224 */ /* 0x040fe200078e028a */
[----:B------:R-:W-:Y:S01]  /*4470*/  STL [R1+0x1e34], R27 ;  /* 0x001e341b01007387 */ /* 0x000fe20000100800 */
[----:B------:R-:W-:Y:S01]  /*4480*/  IABS R208, R30 ;  /* 0x0000001e00d07213 */ /* 0x000fe20000000000 */
[C---:B------:R-:W-:Y:S01]  /*4490*/  IMAD R203, R243.reuse, R3, R203 ;  /* 0x00000003f3cb7224 */ /* 0x040fe200078e02cb */
[----:B------:R-:W-:Y:S01]  /*44a0*/  IABS R86, R6 ;  /* 0x0000000600567213 */ /* 0x000fe20000000000 */
[----:B------:R3:W-:Y:S01]  /*44b0*/  STL [R1+0x1e54], R28 ;  /* 0x001e541c01007387 */ /* 0x0007e20000100800 */
[----:B------:R-:W-:Y:S01]  /*44c0*/  IABS R240, R29 ;  /* 0x0000001d00f07213 */ /* 0x000fe20000000000 */
[----:B------:R-:W-:Y:S01]  /*44d0*/  IMAD R20, R243, R4, R20 ;  /* 0x00000004f3147224 */ /* 0x000fe200078e0214 */
[----:B--2---:R-:W-:Y:S01]  /*44e0*/  IADD3 R30, R63, 0xbe, RZ ;  /* 0x000000be3f1e7810 */ /* 0x004fe20007ffe0ff */
[----:B------:R2:W-:Y:S01]  /*44f0*/  STL [R1+0x1e6c], R6 ;  /* 0x001e6c0601007387 */ /* 0x0005e20000100800 */
[----:B------:R-:W-:Y:S01]  /*4500*/  IMAD.HI.U32 R0, R249, R86, RZ ;  /* 0x00000056f9007227 */ /* 0x000fe200078e00ff */
[----:B------:R-:W-:-:S02]  /*4510*/  IABS R57, R28 ;  /* 0x0000001c00397213 */ /* 0x000fc40000000000 */
[C---:B-1----:R-:W-:Y:S01]  /*4520*/  IADD3 R29, R63.reuse, 0xbf, RZ ;  /* 0x000000bf3f1d7810 */ /* 0x042fe20007ffe0ff */
[----:B------:R-:W-:Y:S01]  /*4530*/  IMAD.MOV R0, RZ, RZ, -R0 ;  /* 0x000000ffff007224 */ /* 0x000fe200078e0a00 */
[----:B---3--:R-:W-:Y:S01]  /*4540*/  IADD3 R28, R63, 0xc0, RZ ;  /* 0x000000c03f1c7810 */ /* 0x008fe20007ffe0ff */
[----:B------:R1:W-:Y:S01]  /*4550*/  STL [R1+0x1dcc], R31 ;  /* 0x001dcc1f01007387 */ /* 0x0003e20000100800 */
[----:B------:R-:W-:Y:S01]  /*4560*/  IABS R147, R30 ;  /* 0x0000001e00937213 */ /* 0x000fe20000000000 */
[----:B------:R-:W-:Y:S01]  /*4570*/  IMAD R86, R243, R0, R86 ;  /* 0x00000000f3567224 */ /* 0x000fe200078e0256 */
[----:B--2---:R-:W-:Y:S01]  /*4580*/  IADD3 R6, R63, 0xc1, RZ ;  /* 0x000000c13f067810 */ /* 0x004fe20007ffe0ff */
[----:B------:R2:W-:Y:S01]  /*4590*/  STL [R1+0x1e04], R30 ;  /* 0x001e041e01007387 */ /* 0x0005e20000100800 */
[----:B------:R-:W-:Y:S01]  /*45a0*/  IABS R209, R28 ;  /* 0x0000001c00d17213 */ /* 0x000fe20000000000 */
[C---:B------:R-:W-:Y:S01]  /*45b0*/  IMAD.HI.U32 R5, R249.reuse, R52, RZ ;  /* 0x00000034f9057227 */ /* 0x040fe200078e00ff */
[----:B------:R-:W-:Y:S01]  /*45c0*/  IABS R241, R6 ;  /* 0x0000000600f17213 */ /* 0x000fe20000000000 */
[----:B------:R3:W-:Y:S01]  /*45d0*/  STL [R1+0x1e30], R29 ;  /* 0x001e301d01007387 */ /* 0x0007e20000100800 */
[----:B------:R-:W-:Y:S01]  /*45e0*/  IABS R178, R29 ;  /* 0x0000001d00b27213 */ /* 0x000fe20000000000 */
[----:B------:R-:W-:Y:S01]  /*45f0*/  IMAD.HI.U32 R3, R249, R110, RZ ;  /* 0x0000006ef9037227 */ /* 0x000fe200078e00ff */
[----:B-1----:R-:W-:Y:S01]  /*4600*/  IADD3 R31, R63, 0xc3, RZ ;  /* 0x000000c33f1f7810 */ /* 0x002fe20007ffe0ff */
[----:B------:R1:W-:Y:S01]  /*4610*/  STL [R1+0x1e4c], R28 ;  /* 0x001e4c1c01007387 */ /* 0x0003e20000100800 */
[----:B------:R-:W-:Y:S01]  /*4620*/  IADD3 R2, -R2, RZ, RZ ;  /* 0x000000ff02027210 */ /* 0x000fe20007ffe1ff */
[----:B------:R-:W-:Y:S01]  /*4630*/  IMAD.HI.U32 R0, R249, R241, RZ ;  /* 0x000000f1f9007227 */ /* 0x000fe200078e00ff */
[----:B--2---:R-:W-:Y:S01]  /*4640*/  IADD3 R30, R63, 0xc4, RZ ;  /* 0x000000c43f1e7810 */ /* 0x004fe20007ffe0ff */
[----:B------:R2:W-:Y:S01]  /*4650*/  STL [R1+0x1e2c], R6 ;  /* 0x001e2c0601007387 */ /* 0x0005e20000100800 */
[----:B------:R-:W-:Y:S01]  /*4660*/  IABS R58, R31 ;  /* 0x0000001f003a7213 */ /* 0x000fe20000000000 */
[----:B------:R-:W-:Y:S01]  /*4670*/  IMAD R170, R243, R2, R170 ;  /* 0x00000002f3aa7224 */ /* 0x000fe200078e02aa */
[----:B---3--:R-:W-:Y:S01]  /*4680*/  IADD3 R29, R63, 0xc5, RZ ;  /* 0x000000c53f1d7810 */ /* 0x008fe20007ffe0ff */
[----:B------:R-:W-:Y:S01]  /*4690*/  IMAD.HI.U32 R2, R249, R80, RZ ;  /* 0x00000050f9027227 */ /* 0x000fe200078e00ff */
[----:B------:R-:W-:-:S02]  /*46a0*/  IADD3 R0, -R0, RZ, RZ ;  /* 0x000000ff00007210 */ /* 0x000fc40007ffe1ff */
[----:B-1----:R-:W-:Y:S01]  /*46b0*/  IADD3 R28, R63, 0xc2, RZ ;  /* 0x000000c23f1c7810 */ /* 0x002fe20007ffe0ff */
[----:B------:R-:W-:Y:S01]  /*46c0*/  IMAD.MOV R2, RZ, RZ, -R2 ;  /* 0x000000ffff027224 */ /* 0x000fe200078e0a02 */
[----:B------:R-:W-:Y:S01]  /*46d0*/  IABS R88, R30 ;  /* 0x0000001e00587213 */ /* 0x000fe20000000000 */
[----:B------:R-:W-:Y:S01]  /*46e0*/  IMAD R241, R243, R0, R241 ;  /* 0x00000000f3f17224 */ /* 0x000fe200078e02f1 */
[----:B--2---:R-:W-:Y:S01]  /*46f0*/  IADD3 R6, R63, 0xc6, RZ ;  /* 0x000000c63f067810 */ /* 0x004fe20007ffe0ff */
[----:B------:R-:W-:Y:S01]  /*4700*/  STL [R1+0x1d78], R28 ;  /* 0x001d781c01007387 */ /* 0x000fe20000100800 */
[----:B------:R-:W-:Y:S01]  /*4710*/  IABS R117, R29 ;  /* 0x0000001d00757213 */ /* 0x000fe20000000000 */
[----:B------:R-:W-:Y:S01]  /*4720*/  IMAD.HI.U32 R4, R249, R169, RZ ;  /* 0x000000a9f9047227 */ /* 0x000fe200078e00ff */
[----:B------:R-:W-:Y:S01]  /*4730*/  IABS R146, R6 ;  /* 0x0000000600927213 */ /* 0x000fe20000000000 */
[----:B------:R1:W-:Y:S01]  /*4740*/  STL [R1+0x1d60], R31 ;  /* 0x001d601f01007387 */ /* 0x0003e20000100800 */
[----:B------:R-:W-:Y:S01]  /*4750*/  IADD3 R5, -R5, RZ, RZ ;  /* 0x000000ff05057210 */ /* 0x000fe20007ffe1ff */
[----:B------:R-:W-:Y:S01]  /*4760*/  IMAD.MOV R3, RZ, RZ, -R3 ;  /* 0x000000ffff037224 */ /* 0x000fe200078e0a03 */
[----:B------:R-:W-:Y:S01]  /*4770*/  IABS R24, R24 ;  /* 0x0000001800187213 */ /* 0x000fe20000000000 */
[----:B------:R2:W-:Y:S01]  /*4780*/  STL [R1+0x1d5c], R30 ;  /* 0x001d5c1e01007387 */ /* 0x0005e20000100800 */
[----:B------:R-:W-:Y:S01]  /*4790*/  IMAD.HI.U32 R0, R249, R146, RZ ;  /* 0x00000092f9007227 */ /* 0x000fe200078e00ff */
[----:B------:R-:W-:-:S02]  /*47a0*/  IABS R26, R26 ;  /* 0x0000001a001a7213 */ /* 0x000fc40000000000 */
[----:B------:R3:W-:Y:S01]  /*47b0*/  STL [R1+0x1d50], R29 ;  /* 0x001d501d01007387 */ /* 0x0007e20000100800 */
[----:B------:R-:W-:Y:S01]  /*47c0*/  IMAD.MOV R0, RZ, RZ, -R0 ;  /* 0x000000ffff007224 */ /* 0x000fe200078e0a00 */
[----:B-1----:R-:W-:Y:S01]  /*47d0*/  IADD3 R31, R63, 0xc8, RZ ;  /* 0x000000c83f1f7810 */ /* 0x002fe20007ffe0ff */
[C---:B------:R-:W-:Y:S01]  /*47e0*/  IMAD R80, R243.reuse, R2, R80 ;  /* 0x00000002f3507224 */ /* 0x040fe200078e0250 */
[----:B------:R1:W-:Y:S01]  /*47f0*/  STL [R1+0x1d44], R6 ;  /* 0x001d440601007387 */ /* 0x0003e20000100800 */
[----:B------:R-:W-:Y:S01]  /*4800*/  IMAD R146, R243, R0, R146 ;  /* 0x00000000f3927224 */ /* 0x000fe200078e0292 */
[----:B--2---:R-:W-:Y:S01]  /*4810*/  IADD3 R30, R63, 0xc9, RZ ;  /* 0x000000c93f1e7810 */ /* 0x004fe20007ffe0ff */
[----:B------:R-:W-:Y:S01]  /*4820*/  IMAD.MOV R4, RZ, RZ, -R4 ;  /* 0x000000ffff047224 */ /* 0x000fe200078e0a04 */
[----:B------:R2:W-:Y:S01]  /*4830*/  STL [R1+0x1d30], R32 ;  /* 0x001d302001007387 */ /* 0x0005e20000100800 */
[----:B------:R-:W-:Y:S01]  /*4840*/  IABS R211, R31 ;  /* 0x0000001f00d37213 */ /* 0x000fe20000000000 */
[----:B------:R-:W-:Y:S01]  /*4850*/  IMAD.HI.U32 R2, R249, R233, RZ ;  /* 0x000000e9f9027227 */ /* 0x000fe200078e00ff */
[----:B---3--:R-:W-:Y:S01]  /*4860*/  IADD3 R29, R63, 0xca, RZ ;  /* 0x000000ca3f1d7810 */ /* 0x008fe20007ffe0ff */
[----:B------:R3:W-:Y:S01]  /*4870*/  STL [R1+0x1d2c], R31 ;  /* 0x001d2c1f01007387 */ /* 0x0007e20000100800 */
[----:B------:R-:W-:Y:S01]  /*4880*/  IABS R237, R30 ;  /* 0x0000001e00ed7213 */ /* 0x000fe20000000000 */
[----:B------:R-:W-:Y:S01]  /*4890*/  IMAD R110, R243, R3, R110 ;  /* 0x00000003f36e7224 */ /* 0x000fe200078e026e */
[----:B-1----:R-:W-:Y:S01]  /*48a0*/  IADD3 R6, R63, 0xcb, RZ ;  /* 0x000000cb3f067810 */ /* 0x002fe20007ffe0ff */
[----:B------:R1:W-:Y:S01]  /*48b0*/  STL [R1+0x1d28], R30 ;  /* 0x001d281e01007387 */ /* 0x0003e20000100800 */
[----:B------:R-:W-:Y:S01]  /*48c0*/  IMAD R169, R243, R4, R169 ;  /* 0x00000004f3a97224 */ /* 0x000fe200078e02a9 */
[----:B--2---:R-:W-:Y:S01]  /*48d0*/  IADD3 R32, R63, 0xcd, RZ ;  /* 0x000000cd3f207810 */ /* 0x004fe20007ffe0ff */
[----:B------:R-:W-:Y:S01]  /*48e0*/  IMAD.HI.U32 R3, R249, R21, RZ ;  /* 0x00000015f9037227 */ /* 0x000fe200078e00ff */
[----:B------:R-:W-:Y:S01]  /*48f0*/  IABS R60, R6 ;  /* 0x00000006003c7213 */ /* 0x000fe20000000000 */
[----:B------:R2:W-:Y:S01]  /*4900*/  STL [R1+0x1d24], R29 ;  /* 0x001d241d01007387 */ /* 0x0005e20000100800 */
[----:B---3--:R-:W-:Y:S01]  /*4910*/  IADD3 R31, R63, 0xce, RZ ;  /* 0x000000ce3f1f7810 */ /* 0x008fe20007ffe0ff */
        /* <DEDUP_REMOVED lines=8> */
[----:B------:R-:W-:Y:S01]  /*49a0*/  IMAD.HI.U32 R4, R249, R81, RZ ;  /* 0x00000051f9047227 */ /* 0x000fe200078e00ff */
[----:B------:R2:W-:Y:S01]  /*49b0*/  STL [R1+0x1d04], R32 ;  /* 0x001d042001007387 */ /* 0x0005e20000100800 */
[----:B------:R-:W-:Y:S02]  /*49c0*/  IABS R148, R31 ;  /* 0x0000001f00947213 */ /* 0x000fe40000000000 */
[----:B---3--:R-:W-:Y:S01]  /*49d0*/  IADD3 R6, R63, 0xd0, RZ ;  /* 0x000000d03f067810 */ /* 0x008fe20007ffe0ff */
[----:B------:R3:W-:Y:S01]  /*49e0*/  STL [R1+0x1d00], R31 ;  /* 0x001d001f01007387 */ /* 0x0007e20000100800 */
[----:B------:R-:W-:Y:S01]  /*49f0*/  IABS R179, R29 ;  /* 0x0000001d00b37213 */ /* 0x000fe20000000000 */
[----:B------:R-:W-:Y:S01]  /*4a00*/  IMAD R60, R243, R0, R60 ;  /* 0x00000000f33c7224 */ /* 0x000fe200078e023c */
        /* <DEDUP_REMOVED lines=12> */
[----:B------:R-:W-:Y:S02]  /*4ad0*/  IABS R244, R33 ;  /* 0x0000002100f47213 */ /* 0x000fe40000000000 */
[----:B-1----:R-:W-:Y:S01]  /*4ae0*/  IADD3 R6, R63, 0xd5, RZ ;  /* 0x000000d53f067810 */ /* 0x002fe20007ffe0ff */
[----:B------:R-:W-:Y:S01]  /*4af0*/  STL [R1+0x1cdc], R29 ;  /* 0x001cdc1d01007387 */ /* 0x000fe20000100800 */
[----:B------:R-:W-:Y:S01]  /*4b00*/  IABS R59, R32 ;  /* 0x00000020003b7213 */ /* 0x000fe20000000000 */
[----:B------:R-:W-:Y:S01]  /*4b10*/  IMAD R210, R243, R0, R210 ;  /* 0x00000000f3d27224 */ /* 0x000fe200078e02d2 */
[----:B------:R-:W-:Y:S01]  /*4b20*/  IABS R120, R6 ;  /* 0x0000000600787213 */ /* 0x000fe20000000000 */
[----:B------:R1:W-:Y:S01]  /*4b30*/  STL [R1+0x1cd8], R32 ;  /* 0x001cd82001007387 */ /* 0x0003e20000100800 */
[----:B--2---:R-:W-:Y:S01]  /*4b40*/  IADD3 R33, R63, 0xd7, RZ ;  /* 0x000000d73f217810 */ /* 0x004fe20007ffe0ff */
        /* <DEDUP_REMOVED lines=16> */
[C---:B---3--:R-:W-:Y:S01]  /*4c50*/  IADD3 R6, R63.reuse, 0xda, RZ ;  /* 0x000000da3f067810 */ /* 0x048fe20007ffe0ff */
[----:B------:R3:W-:Y:S01]  /*4c60*/  STL [R1+0x1cb0], R32 ;  /* 0x001cb02001007387 */ /* 0x0007e20000100800 */
[----:B------:R-:W-:Y:S01]  /*4c70*/  IABS R239, R31 ;  /* 0x0000001f00ef7213 */ /* 0x000fe20000000000 */
[----:B------:R-:W-:Y:S01]  /*4c80*/  IMAD.MOV R5, RZ, RZ, -R5 ;  /* 0x000000ffff057224 */ /* 0x000fe200078e0a05 */
[----:B-1----:R-:W-:Y:S01]  /*4c90*/  IADD3 R61, R63, 0xdb, RZ ;  /* 0x000000db3f3d7810 */ /* 0x002fe20007ffe0ff */
[----:B------:R1:W-:Y:S01]  /*4ca0*/  STL [R1+0x1cac], R31 ;  /* 0x001cac1f01007387 */ /* 0x0003e20000100800 */
[----:B------:R-:W-:Y:S01]  /*4cb0*/  IMAD R21, R243, R3, R21 ;  /* 0x00000003f3157224 */ /* 0x000fe200078e0215 */
[----:B--2---:R-:W-:Y:S01]  /*4cc0*/  IADD3 R33, R63, 0xdc, RZ ;  /* 0x000000dc3f217810 */ /* 0x004fe20007ffe0ff */
[----:B------:R-:W-:Y:S01]  /*4cd0*/  IMAD R81, R243, R4, R81 ;  /* 0x00000004f3517224 */ /* 0x000fe200078e0251 */
[----:B------:R2:W-:Y:S01]  /*4ce0*/  STL [R1+0x1ca8], R6 ;  /* 0x001ca80601007387 */ /* 0x0005e20000100800 */
[----:B------:R-:W-:Y:S01]  /*4cf0*/  IMAD.HI.U32 R3, R249, R172, RZ ;  /* 0x000000acf9037227 */ /* 0x000fe200078e00ff */
[----:B---3--:R-:W-:-:S02]  /*4d00*/  IADD3 R32, R63, 0xdd, RZ ;  /* 0x000000dd3f207810 */ /* 0x008fc40007ffe0ff */
[----:B------:R3:W-:Y:S01]  /*4d10*/  STL [R1+0x1c98], R61 ;  /* 0x001c983d01007387 */ /* 0x0007e20000100800 */
[----:B------:R-:W-:Y:S01]  /*4d20*/  IMAD.MOV R2, RZ, RZ, -R2 ;  /* 0x000000ffff027224 */ /* 0x000fe200078e0a02 */
[----:B-1----:R-:W-:Y:S01]  /*4d30*/  IABS R31, R6 ;  /* 0x00000006001f7213 */ /* 0x002fe20000000000 */
[----:B------:R-:W-:Y:S01]  /*4d40*/  IMAD.HI.U32 R4, R249, R232, RZ ;  /* 0x000000e8f9047227 */ /* 0x000fe200078e00ff */
[----:B------:R-:W-:Y:S01]  /*4d50*/  STL [R1+0x1c8c], R33 ;  /* 0x001c8c2101007387 */ /* 0x000fe20000100800 */
[----:B------:R-:W-:Y:S02]  /*4d60*/  IADD3 R3, -R3, RZ, RZ ;  /* 0x000000ff03037210 */ /* 0x000fe40007ffe1ff */
[----:B------:R-:W-:Y:S01]  /*4d70*/  IMAD.HI.U32 R0, R249, R31, RZ ;  /* 0x0000001ff9007227 */ /* 0x000fe200078e00ff */
[----:B--2---:R-:W-:Y:S01]  /*4d80*/  IADD3 R6, R63, 0xde, RZ ;  /* 0x000000de3f067810 */ /* 0x004fe20007ffe0ff */
[----:B------:R-:W-:Y:S01]  /*4d90*/  STL [R1+0x1c88], R32 ;  /* 0x001c882001007387 */ /* 0x000fe20000100800 */
[----:B------:R-:W-:Y:S01]  /*4da0*/  IADD3 R4, -R4, RZ, RZ ;  /* 0x000000ff04047210 */ /* 0x000fe20007ffe1ff */
[----:B------:R-:W-:Y:S01]  /*4db0*/  IMAD.MOV R0, RZ, RZ, -R0 ;  /* 0x000000ffff007224 */ /* 0x000fe200078e0a00 */
[----:B------:R-:W-:Y:S01]  /*4dc0*/  IABS R27, R27 ;  /* 0x0000001b001b7213 */ /* 0x000fe20000000000 */
[----:B------:R-:W-:Y:S01]  /*4dd0*/  STL [R1+0x1c84], R6 ;  /* 0x001c840601007387 */ /* 0x000fe20000100800 */
[C---:B------:R-:W-:Y:S01]  /*4de0*/  IMAD R202, R243.reuse, R5, R202 ;  /* 0x00000005f3ca7224 */ /* 0x040fe200078e02ca */
[----:B------:R-:W-:Y:S01]  /*4df0*/  IABS R28, R28 ;  /* 0x0000001c001c7213 */ /* 0x000fe20000000000 */
[----:B------:R-:W-:Y:S01]  /*4e00*/  IMAD R31, R243, R0, R31 ;  /* 0x00000000f31f7224 */ /* 0x000fe200078e021f */
[----:B------:R-:W-:Y:S01]  /*4e10*/  IADD3 R0, R63, 0xdf, RZ ;  /* 0x000000df3f007810 */ /* 0x000fe20007ffe0ff */
[----:B------:R-:W-:Y:S01]  /*4e20*/  IMAD.HI.U32 R5, R249, R112, RZ ;  /* 0x00000070f9057227 */ /* 0x000fe200078e00ff */
[----:B------:R-:W-:-:S02]  /*4e30*/  IABS R29, R29 ;  /* 0x0000001d001d7213 */ /* 0x000fc40000000000 */
[----:B------:R-:W-:Y:S01]  /*4e40*/  IABS R151, R0 ;  /* 0x0000000000977213 */ /* 0x000fe20000000000 */
[----:B------:R1:W-:Y:S01]  /*4e50*/  STL [R1+0x1c80], R0 ;  /* 0x001c800001007387 */ /* 0x0003e20000100800 */
[----:B------:R-:W-:Y:S01]  /*4e60*/  IMAD R140, R243, R2, R140 ;  /* 0x00000002f38c7224 */ /* 0x000fe200078e028c */
[----:B---3--:R-:W-:Y:S01]  /*4e70*/  IABS R61, R61 ;  /* 0x0000003d003d7213 */ /* 0x008fe20000000000 */
[----:B------:R-:W-:Y:S01]  /*4e80*/  IMAD.HI.U32 R2, R249, R51, RZ ;  /* 0x00000033f9027227 */ /* 0x000fe200078e00ff */
[----:B------:R-:W-:Y:S02]  /*4e90*/  IABS R90, R32 ;  /* 0x00000020005a7213 */ /* 0x000fe40000000000 */
[----:B------:R-:W-:Y:S01]  /*4ea0*/  IABS R248, R33 ;  /* 0x0000002100f87213 */ /* 0x000fe20000000000 */
[----:B------:R-:W-:Y:S01]  /*4eb0*/  IMAD.MOV R5, RZ, RZ, -R5 ;  /* 0x000000ffff057224 */ /* 0x000fe200078e0a05 */
[----:B------:R-:W-:Y:S01]  /*4ec0*/  IABS R119, R6 ;  /* 0x0000000600777213 */ /* 0x000fe20000000000 */
[----:B------:R-:W-:-:S02]  /*4ed0*/  IMAD.MOV R2, RZ, RZ, -R2 ;  /* 0x000000ffff027224 */ /* 0x000fc400078e0a02 */
[----:B-1----:R-:W-:-:S04]  /*4ee0*/  IMAD.HI.U32 R0, R249, R151, RZ ;  /* 0x00000097f9007227 */ /* 0x002fc800078e00ff */
[C---:B------:R-:W-:Y:S01]  /*4ef0*/  IMAD R112, R243.reuse, R5, R112 ;  /* 0x00000005f3707224 */ /* 0x040fe200078e0270 */
[----:B------:R-:W-:Y:S01]  /*4f00*/  IADD3 R0, -R0, RZ, RZ ;  /* 0x000000ff00007210 */ /* 0x000fe20007ffe1ff */
[C---:B------:R-:W-:Y:S02]  /*4f10*/  IMAD R172, R243.reuse, R3, R172 ;  /* 0x00000003f3ac7224 */ /* 0x040fe400078e02ac */
[C---:B------:R-:W-:Y:S02]  /*4f20*/  IMAD R232, R243.reuse, R4, R232 ;  /* 0x00000004f3e87224 */ /* 0x040fe400078e02e8 */
[----:B------:R-:W-:Y:S02]  /*4f30*/  IMAD R151, R243, R0, R151 ;  /* 0x00000000f3977224 */ /* 0x000fe400078e0297 */
[----:B------:R-:W-:-:S03]  /*4f40*/  IMAD.HI.U32 R5, R249, R23, RZ ;  /* 0x00000017f9057227 */ /* 0x000fc600078e00ff */
[----:B------:R1:W-:Y:S01]  /*4f50*/  STL [R1+0x1f1c], R151 ;  /* 0x001f1c9701007387 */ /* 0x0003e20000100800 */
[----:B------:R-:W-:-:S04]  /*4f60*/  IMAD.HI.U32 R3, R249, R82, RZ ;  /* 0x00000052f9037227 */ /* 0x000fc800078e00ff */
[----:B------:R-:W-:-:S04]  /*4f70*/  IMAD.HI.U32 R4, R249, R141, RZ ;  /* 0x0000008df9047227 */ /* 0x000fc800078e00ff */
[----:B------:R-:W-:Y:S01]  /*4f80*/  IMAD R51, R243, R2, R51 ;  /* 0x00000002f3337224 */ /* 0x000fe200078e0233 */
[----:B-1----:R-:W2:Y:S01]  /*4f90*/  LDL R151, [R1+0xa48] ;  /* 0x000a480001977983 */ /* 0x002ea20000100800 */
[----:B------:R-:W-:-:S04]  /*4fa0*/  IMAD.HI.U32 R2, R249, R204, RZ ;  /* 0x000000ccf9027227 */ /* 0x000fc800078e00ff */
[----:B------:R-:W-:Y:S02]  /*4fb0*/  IMAD.MOV R5, RZ, RZ, -R5 ;  /* 0x000000ffff057224 */ /* 0x000fe400078e0a05 */
[----:B------:R-:W-:Y:S02]  /*4fc0*/  IMAD.MOV R3, RZ, RZ, -R3 ;  /* 0x000000ffff037224 */ /* 0x000fe400078e0a03 */
[----:B------:R-:W-:Y:S02]  /*4fd0*/  IMAD.MOV R4, RZ, RZ, -R4 ;  /* 0x000000ffff047224 */ /* 0x000fe400078e0a04 */
[----:B------:R-:W-:Y:S02]  /*4fe0*/  IMAD.MOV R2, RZ, RZ, -R2 ;  /* 0x000000ffff027224 */ /* 0x000fe400078e0a02 */
[C---:B------:R-:W-:Y:S02]  /*4ff0*/  IMAD R23, R243.reuse, R5, R23 ;  /* 0x00000005f3177224 */ /* 0x040fe400078e0217 */
[----:B------:R-:W-:-:S02]  /*5000*/  IMAD R82, R243, R3, R82 ;  /* 0x00000003f3527224 */ /* 0x000fc400078e0252 */
[----:B------:R-:W-:Y:S02]  /*5010*/  IMAD R141, R243, R4, R141 ;  /* 0x00000004f38d7224 */ /* 0x000fe400078e028d */
[----:B------:R-:W-:-:S04]  /*5020*/  IMAD.HI.U32 R5, R249, R174, RZ ;  /* 0x000000aef9057227 */ /* 0x000fc800078e00ff */
[----:B------:R-:W-:-:S04]  /*5030*/  IMAD.HI.U32 R3, R249, R235, RZ ;  /* 0x000000ebf9037227 */ /* 0x000fc800078e00ff */
[----:B------:R-:W-:-:S04]  /*5040*/  IMAD.HI.U32 R4, R249, R53, RZ ;  /* 0x00000035f9047227 */ /* 0x000fc800078e00ff */
[----:B------:R-:W-:Y:S02]  /*5050*/  IMAD R204, R243, R2, R204 ;  /* 0x00000002f3cc7224 */ /* 0x000fe400078e02cc */
[----:B------:R-:W-:-:S04]  /*5060*/  IMAD.HI.U32 R2, R249, R111, RZ ;  /* 0x0000006ff9027227 */ /* 0x000fc800078e00ff */
[----:B------:R-:W-:Y:S01]  /*5070*/  IMAD.MOV R5, RZ, RZ, -R5 ;  /* 0x000000ffff057224 */ /* 0x000fe200078e0a05 */
[----:B------:R-:W-:Y:S01]  /*5080*/  IADD3 R2, -R2, RZ, RZ ;  /* 0x000000ff02027210 */ /* 0x000fe20007ffe1ff */
[----:B------:R-:W-:Y:S02]  /*5090*/  IMAD.MOV R3, RZ, RZ, -R3 ;  /* 0x000000ffff037224 */ /* 0x000fe400078e0a03 */
[----:B------:R-:W-:Y:S02]  /*50a0*/  IMAD.MOV R4, RZ, RZ, -R4 ;  /* 0x000000ffff047224 */ /* 0x000fe400078e0a04 */
[C---:B------:R-:W-:Y:S02]  /*50b0*/  IMAD R174, R243.reuse, R5, R174 ;  /* 0x00000005f3ae7224 */ /* 0x040fe400078e02ae */
[C---:B------:R-:W-:Y:S02]  /*50c0*/  IMAD R235, R243.reuse, R3, R235 ;  /* 0x00000003f3eb7224 */ /* 0x040fe400078e02eb */
[----:B------:R-:W-:-:S02]  /*50d0*/  IMAD R53, R243, R4, R53 ;  /* 0x00000004f3357224 */ /* 0x000fc400078e0235 */
[----:B------:R-:W-:-:S04]  /*50e0*/  IMAD.HI.U32 R5, R249, R84, RZ ;  /* 0x00000054f9057227 */ /* 0x000fc800078e00ff */
[----:B------:R-:W-:-:S04]  /*50f0*/  IMAD.HI.U32 R3, R249, R142, RZ ;  /* 0x0000008ef9037227 */ /* 0x000fc800078e00ff */
[----:B------:R-:W-:-:S04]  /*5100*/  IMAD.HI.U32 R4, R249, R205, RZ ;  /* 0x000000cdf9047227 */ /* 0x000fc800078e00ff */
[----:B------:R-:W-:Y:S02]  /*5110*/  IMAD.MOV R5, RZ, RZ, -R5 ;  /* 0x000000ffff057224 */ /* 0x000fe400078e0a05 */
[----:B------:R-:W-:Y:S02]  /*5120*/  IMAD.MOV R3, RZ, RZ, -R3 ;  /* 0x000000ffff037224 */ /* 0x000fe400078e0a03 */
[----:B------:R-:W-:Y:S02]  /*5130*/  IMAD R111, R243, R2, R111 ;  /* 0x00000002f36f7224 */ /* 0x000fe400078e026f */
[----:B------:R-:W-:Y:S02]  /*5140*/  IMAD.MOV R4, RZ, RZ, -R4 ;  /* 0x000000ffff047224 */ /* 0x000fe400078e0a04 */
[----:B------:R-:W-:-:S04]  /*5150*/  IMAD.HI.U32 R2, R249, R24, RZ ;  /* 0x00000018f9027227 */ /* 0x000fc800078e00ff */
[C---:B------:R-:W-:Y:S02]  /*5160*/  IMAD R84, R243.reuse, R5, R84 ;  /* 0x00000005f3547224 */ /* 0x040fe400078e0254 */
[C---:B------:R-:W-:Y:S02]  /*5170*/  IMAD R142, R243.reuse, R3, R142 ;  /* 0x00000003f38e7224 */ /* 0x040fe400078e028e */
[----:B------:R-:W-:Y:S02]  /*5180*/  IMAD R205, R243, R4, R205 ;  /* 0x00000004f3cd7224 */ /* 0x000fe400078e02cd */
[----:B------:R-:W-:-:S04]  /*5190*/  IMAD.HI.U32 R5, R249, R236, RZ ;  /* 0x000000ecf9057227 */ /* 0x000fc800078e00ff */
[----:B------:R-:W-:Y:S01]  /*51a0*/  IMAD.HI.U32 R3, R249, R56, RZ ;  /* 0x00000038f9037227 */ /* 0x000fe200078e00ff */
[----:B------:R-:W-:-:S03]  /*51b0*/  IADD3 R5, -R5, RZ, RZ ;  /* 0x000000ff05057210 */ /* 0x000fc60007ffe1ff */
[----:B------:R-:W-:Y:S02]  /*51c0*/  IMAD.MOV R2, RZ, RZ, -R2 ;  /* 0x000000ffff027224 */ /* 0x000fe400078e0a02 */
[----:B------:R-:W-:-:S04]  /*51d0*/  IMAD.HI.U32 R4, R249, R113, RZ ;  /* 0x00000071f9047227 */ /* 0x000fc800078e00ff */
[----:B------:R-:W-:Y:S02]  /*51e0*/  IMAD.MOV R3, RZ, RZ, -R3 ;  /* 0x000000ffff037224 */ /* 0x000fe400078e0a03 */
[----:B------:R-:W-:Y:S02]  /*51f0*/  IMAD R24, R243, R2, R24 ;  /* 0x00000002f3187224 */ /* 0x000fe400078e0218 */
[----:B------:R-:W-:Y:S02]  /*5200*/  IMAD.MOV R4, RZ, RZ, -R4 ;  /* 0x000000ffff047224 */ /* 0x000fe400078e0a04 */
[----:B------:R-:W-:-:S04]  /*5210*/  IMAD.HI.U32 R2, R249, R173, RZ ;  /* 0x000000adf9027227 */ /* 0x000fc800078e00ff */
[C---:B------:R-:W-:Y:S02]  /*5220*/  IMAD R56, R243.reuse, R3, R56 ;  /* 0x00000003f3387224 */ /* 0x040fe400078e0238 */
[----:B------:R-:W-:Y:S02]  /*5230*/  IMAD R113, R243, R4, R113 ;  /* 0x00000004f3717224 */ /* 0x000fe400078e0271 */
[----:B------:R-:W-:-:S04]  /*5240*/  IMAD.HI.U32 R3, R249, R206, RZ ;  /* 0x000000cef9037227 */ /* 0x000fc800078e00ff */
[----:B------:R-:W-:Y:S02]  /*5250*/  IMAD.MOV R2, RZ, RZ, -R2 ;  /* 0x000000ffff027224 */ /* 0x000fe400078e0a02 */
[----:B------:R-:W-:-:S04]  /*5260*/  IMAD.HI.U32 R4, R249, R26, RZ ;  /* 0x0000001af9047227 */ /* 0x000fc800078e00ff */
[----:B------:R-:W-:Y:S02]  /*5270*/  IMAD R236, R243, R5, R236 ;  /* 0x00000005f3ec7224 */ /* 0x000fe400078e02ec */
[----:B------:R-:W-:-:S04]  /*5280*/  IMAD.HI.U32 R5, R249, R144, RZ ;  /* 0x00000090f9057227 */ /* 0x000fc800078e00ff */
[----:B------:R-:W-:Y:S02]  /*5290*/  IMAD.MOV R3, RZ, RZ, -R3 ;  /* 0x000000ffff037224 */ /* 0x000fe400078e0a03 */
[----:B------:R-:W-:Y:S02]  /*52a0*/  IMAD R173, R243, R2, R173 ;  /* 0x00000002f3ad7224 */ /* 0x000fe400078e02ad */
[----:B------:R-:W-:Y:S02]  /*52b0*/  IMAD.MOV R4, RZ, RZ, -R4 ;  /* 0x000000ffff047224 */ /* 0x000fe400078e0a04 */
[----:B------:R-:W-:-:S04]  /*52c0*/  IMAD.HI.U32 R2, R249, R85, RZ ;  /* 0x00000055f9027227 */ /* 0x000fc800078e00ff */
[----:B------:R-:W-:Y:S02]  /*52d0*/  IMAD.MOV R5, RZ, RZ, -R5 ;  /* 0x000000ffff057224 */ /* 0x000fe400078e0a05 */
[C---:B------:R-:W-:Y:S02]  /*52e0*/  IMAD R206, R243.reuse, R3, R206 ;  /* 0x00000003f3ce7224 */ /* 0x040fe400078e02ce */
[----:B------:R-:W-:Y:S02]  /*52f0*/  IMAD R26, R243, R4, R26 ;  /* 0x00000004f31a7224 */ /* 0x000fe400078e021a */
[----:B------:R-:W-:-:S04]  /*5300*/  IMAD.HI.U32 R3, R249, R116, RZ ;  /* 0x00000074f9037227 */ /* 0x000fc800078e00ff */
[----:B------:R-:W-:Y:S01]  /*5310*/  IMAD.MOV R2, RZ, RZ, -R2 ;  /* 0x000000ffff027224 */ /* 0x000fe200078e0a02 */
[----:B------:R-:W-:Y:S01]  /*5320*/  IADD3 R3, -R3, RZ, RZ ;  /* 0x000000ff03037210 */ /* 0x000fe20007ffe1ff */
[----:B------:R-:W-:-:S04]  /*5330*/  IMAD.HI.U32 R4, R249, R175, RZ ;  /* 0x000000aff9047227 */ /* 0x000fc800078e00ff */
[----:B------:R-:W-:Y:S01]  /*5340*/  IMAD R144, R243, R5, R144 ;  /* 0x00000005f3907224 */ /* 0x000fe200078e0290 */
[----:B------:R-:W-:Y:S01]  /*5350*/  IADD3 R4, -R4, RZ, RZ ;  /* 0x000000ff04047210 */ /* 0x000fe20007ffe1ff */
[----:B------:R-:W-:-:S04]  /*5360*/  IMAD.HI.U32 R5, R249, R55, RZ ;  /* 0x00000037f9057227 */ /* 0x000fc800078e00ff */
[----:B------:R-:W-:Y:S02]  /*5370*/  IMAD R85, R243, R2, R85 ;  /* 0x00000002f3557224 */ /* 0x000fe400078e0255 */
[----:B------:R-:W-:-:S04]  /*5380*/  IMAD.HI.U32 R2, R249, R238, RZ ;  /* 0x000000eef9027227 */ /* 0x000fc800078e00ff */
[----:B------:R-:W-:Y:S02]  /*5390*/  IMAD.MOV R5, RZ, RZ, -R5 ;  /* 0x000000ffff057224 */ /* 0x000fe400078e0a05 */
[----:B------:R-:W-:Y:S02]  /*53a0*/  IMAD.MOV R2, RZ, RZ, -R2 ;  /* 0x000000ffff027224 */ /* 0x000fe400078e0a02 */
[C---:B------:R-:W-:Y:S02]  /*53b0*/  IMAD R55, R243.reuse, R5, R55 ;  /* 0x00000005f3377224 */ /* 0x040fe400078e0237 */
[C---:B------:R-:W-:Y:S02]  /*53c0*/  IMAD R116, R243.reuse, R3, R116 ;  /* 0x00000003f3747224 */ /* 0x040fe400078e0274 */
[----:B------:R-:W-:Y:S02]  /*53d0*/  IMAD R175, R243, R4, R175 ;  /* 0x00000004f3af7224 */ /* 0x000fe400078e02af */
[----:B------:R-:W-:-:S04]  /*53e0*/  IMAD.HI.U32 R5, R249, R208, RZ ;  /* 0x000000d0f9057227 */ /* 0x000fc800078e00ff */
[----:B------:R-:W-:-:S04]  /*53f0*/  IMAD.HI.U32 R3, R249, R27, RZ ;  /* 0x0000001bf9037227 */ /* 0x000fc800078e00ff */
[----:B------:R-:W-:-:S04]  /*5400*/  IMAD.HI.U32 R4, R249, R87, RZ ;  /* 0x00000057f9047227 */ /* 0x000fc800078e00ff */
[----:B------:R-:W-:Y:S02]  /*5410*/  IMAD R238, R243, R2, R238 ;  /* 0x00000002f3ee7224 */ /* 0x000fe400078e02ee */
        /* <DEDUP_REMOVED lines=81> */
[----:B------:R-:W-:Y:S01]  /*5930*/  IMAD.HI.U32 R3, R249, R90, RZ ;  /* 0x0000005af9037227 */ /* 0x000fe200078e00ff */
[----:B--2---:R-:W-:-:S03]  /*5940*/  IADD3 R93, R151, 0xe0, RZ ;  /* 0x000000e0975d7810 */ /* 0x004fc60007ffe0ff */
[----:B------:R-:W-:Y:S01]  /*5950*/  IMAD.HI.U32 R4, R249, R180, RZ ;  /* 0x000000b4f9047227 */ /* 0x000fe200078e00ff */
[----:B------:R-:W-:-:S03]  /*5960*/  IADD3 R63, R151, 0xe1, RZ ;  /* 0x000000e1973f7810 */ /* 0x000fc60007ffe0ff */
[----:B------:R-:W-:Y:S01]  /*5970*/  IMAD R91, R243, R2, R91 ;  /* 0x00000002f35b7224 */ /* 0x000fe200078e025b */
[----:B------:R-:W-:Y:S01]  /*5980*/  IADD3 R33, R151, 0xe2, RZ ;  /* 0x000000e297217810 */ /* 0x000fe20007ffe0ff */
[----:B------:R-:W-:Y:S01]  /*5990*/  IMAD.HI.U32 R2, R249, R239, RZ ;  /* 0x000000eff9027227 */ /* 0x000fe200078e00ff */
[----:B------:R-:W-:-:S03]  /*59a0*/  IADD3 R6, R151, 0xe4, RZ ;  /* 0x000000e497067810 */ /* 0x000fc60007ffe0ff */
[----:B------:R-:W-:Y:S01]  /*59b0*/  IMAD.MOV R5, RZ, RZ, -R5 ;  /* 0x000000ffff057224 */ /* 0x000fe200078e0a05 */
[----:B------:R-:W-:Y:S01]  /*59c0*/  IADD3 R32, R151, 0xe3, RZ ;  /* 0x000000e397207810 */ /* 0x000fe20007ffe0ff */
[----:B------:R-:W-:Y:S01]  /*59d0*/  IMAD.MOV R3, RZ, RZ, -R3 ;  /* 0x000000ffff037224 */ /* 0x000fe200078e0a03 */
[----:B------:R-:W-:Y:S01]  /*59e0*/  IADD3 R2, -R2, RZ, RZ ;  /* 0x000000ff02027210 */ /* 0x000fe20007ffe1ff */
[----:B------:R-:W-:Y:S01]  /*59f0*/  IMAD.MOV R4, RZ, RZ, -R4 ;  /* 0x000000ffff047224 */ /* 0x000fe200078e0a04 */
[----:B------:R1:W-:Y:S01]  /*5a00*/  STL [R1+0x1c70], R93 ;  /* 0x001c705d01007387 */ /* 0x0003e20000100800 */
[C---:B------:R-:W-:Y:S01]  /*5a10*/  IMAD R61, R243.reuse, R5, R61 ;  /* 0x00000005f33d7224 */ /* 0x040fe200078e023d */
[----:B------:R-:W-:Y:S01]  /*5a20*/  IABS R5, R33 ;  /* 0x0000002100057213 */ /* 0x000fe20000000000 */
[C---:B------:R-:W-:Y:S01]  /*5a30*/  IMAD R90, R243.reuse, R3, R90 ;  /* 0x00000003f35a7224 */ /* 0x040fe200078e025a */
[----:B------:R-:W-:Y:S01]  /*5a40*/  IABS R3, R6 ;  /* 0x0000000600037213 */ /* 0x000fe20000000000 */
[----:B------:R-:W-:Y:S01]  /*5a50*/  IMAD R180, R243, R4, R180 ;  /* 0x00000004f3b47224 */ /* 0x000fe200078e02b4 */
[----:B------:R-:W-:Y:S01]  /*5a60*/  STL [R1+0x1c64], R63 ;  /* 0x001c643f01007387 */ /* 0x000fe20000100800 */
[----:B------:R-:W-:Y:S01]  /*5a70*/  IMAD.HI.U32 R4, R249, R248, RZ ;  /* 0x000000f8f9047227 */ /* 0x000fe200078e00ff */
[----:B------:R-:W-:-:S02]  /*5a80*/  IABS R182, R93 ;  /* 0x0000005d00b67213 */ /* 0x000fc40000000000 */
[----:B------:R-:W-:Y:S01]  /*5a90*/  STL [R1+0x1c60], R33 ;  /* 0x001c602101007387 */ /* 0x000fe20000100800 */
[----:B------:R-:W-:Y:S02]  /*5aa0*/  IMAD R239, R243, R2, R239 ;  /* 0x00000002f3ef7224 */ /* 0x000fe400078e02ef */
[----:B------:R-:W-:Y:S01]  /*5ab0*/  IMAD.MOV R4, RZ, RZ, -R4 ;  /* 0x000000ffff047224 */ /* 0x000fe200078e0a04 */
[----:B------:R-:W-:Y:S01]  /*5ac0*/  STL [R1+0x1c5c], R32 ;  /* 0x001c5c2001007387 */ /* 0x000fe20000100800 */
[----:B------:R-:W-:-:S03]  /*5ad0*/  IMAD.HI.U32 R0, R249, R3, RZ ;  /* 0x00000003f9007227 */ /* 0x000fc600078e00ff */
[----:B-1----:R-:W1:Y:S01]  /*5ae0*/  S2R R93, SR_TID.X ;  /* 0x00000000005d7919 */ /* 0x002e620000002100 */
[----:B------:R-:W-:-:S03]  /*5af0*/  IMAD.HI.U32 R2, R249, R119, RZ ;  /* 0x00000077f9027227 */ /* 0x000fc600078e00ff */
[----:B------:R2:W-:Y:S01]  /*5b00*/  STL [R1+0x1c58], R6 ;  /* 0x001c580601007387 */ /* 0x0005e20000100800 */
[----:B------:R-:W-:Y:S01]  /*5b10*/  IABS R122, R63 ;  /* 0x0000003f007a7213 */ /* 0x000fe20000000000 */
[----:B------:R-:W-:Y:S01]  /*5b20*/  IMAD R248, R243, R4, R248 ;  /* 0x00000004f3f87224 */ /* 0x000fe200078e02f8 */
[C---:B------:R-:W-:Y:S01]  /*5b30*/  IADD3 R183, R151.reuse, 0xe5, RZ ;  /* 0x000000e597b77810 */ /* 0x040fe20007ffe0ff */
[----:B------:R-:W-:Y:S01]  /*5b40*/  IMAD.MOV R0, RZ, RZ, -R0 ;  /* 0x000000ffff007224 */ /* 0x000fe200078e0a00 */
[----:B------:R-:W-:Y:S01]  /*5b50*/  IADD3 R181, R151, 0xe6, RZ ;  /* 0x000000e697b57810 */ /* 0x000fe20007ffe0ff */
[----:B------:R-:W-:Y:S02]  /*5b60*/  IMAD.MOV R2, RZ, RZ, -R2 ;  /* 0x000000ffff027224 */ /* 0x000fe400078e0a02 */
[----:B--2---:R-:W-:Y:S01]  /*5b70*/  IMAD.HI.U32 R6, R249, R5, RZ ;  /* 0x00000005f9067227 */ /* 0x004fe200078e00ff */
[----:B------:R-:W-:Y:S02]  /*5b80*/  IABS R4, R32 ;  /* 0x0000002000047213 */ /* 0x000fe40000000000 */
[C---:B------:R-:W-:Y:S01]  /*5b90*/  IADD3 R153, R151.reuse, 0xe7, RZ ;  /* 0x000000e797997810 */ /* 0x040fe20007ffe0ff */
[----:B------:R-:W-:Y:S01]  /*5ba0*/  IMAD.MOV R6, RZ, RZ, -R6 ;  /* 0x000000ffff067224 */ /* 0x000fe200078e0a06 */
[----:B------:R-:W-:Y:S01]  /*5bb0*/  IADD3 R152, R151, 0xe8, RZ ;  /* 0x000000e897987810 */ /* 0x000fe20007ffe0ff */
[----:B------:R-:W-:Y:S01]  /*5bc0*/  IMAD.HI.U32 R33, R249, R182, RZ ;  /* 0x000000b6f9217227 */ /* 0x000fe200078e00ff */
[----:B------:R-:W-:Y:S01]  /*5bd0*/  STL [R1+0x1c48], R183 ;  /* 0x001c48b701007387 */ /* 0x000fe20000100800 */
[----:B------:R-:W-:-:S02]  /*5be0*/  IADD3 R63, R151, 0xe9, RZ ;  /* 0x000000e9973f7810 */ /* 0x000fc40007ffe0ff */
[----:B------:R-:W-:Y:S01]  /*5bf0*/  IMAD.HI.U32 R32, R249, R122, RZ ;  /* 0x0000007af9207227 */ /* 0x000fe200078e00ff */
[----:B------:R2:W-:Y:S03]  /*5c00*/  STL [R1+0x1c44], R181 ;  /* 0x001c44b501007387 */ /* 0x0005e60000100800 */
[C---:B------:R-:W-:Y:S01]  /*5c10*/  IMAD R5, R243.reuse, R6, R5 ;  /* 0x00000006f3057224 */ /* 0x040fe200078e0205 */
[----:B------:R-:W-:Y:S01]  /*5c20*/  IABS R6, R153 ;  /* 0x0000009900067213 */ /* 0x000fe20000000000 */
[C---:B------:R-:W-:Y:S01]  /*5c30*/  IMAD R3, R243.reuse, R0, R3 ;  /* 0x00000000f3037224 */ /* 0x040fe200078e0203 */
[----:B------:R-:W-:Y:S01]  /*5c40*/  IABS R0, R181 ;  /* 0x000000b500007213 */ /* 0x000fe20000000000 */
[----:B------:R-:W-:Y:S01]  /*5c50*/  IMAD R119, R243, R2, R119 ;  /* 0x00000002f3777224 */ /* 0x000fe200078e0277 */
[----:B------:R-:W-:Y:S01]  /*5c60*/  STL [R1+0x1c40], R153 ;  /* 0x001c409901007387 */ /* 0x000fe20000100800 */
[----:B------:R-:W-:Y:S01]  /*5c70*/  IMAD.HI.U32 R2, R249, R4, RZ ;  /* 0x00000004f9027227 */ /* 0x000fe200078e00ff */
[----:B--2---:R-:W-:-:S03]  /*5c80*/  IABS R181, R152 ;  /* 0x0000009800b57213 */ /* 0x004fc60000000000 */
[----:B------:R-:W-:Y:S01]  /*5c90*/  IMAD.MOV R33, RZ, RZ, -R33 ;  /* 0x000000ffff217224 */ /* 0x000fe200078e0a21 */
[----:B------:R-:W-:Y:S01]  /*5ca0*/  STL [R1+0x1c34], R152 ;  /* 0x001c349801007387 */ /* 0x000fe20000100800 */
[----:B------:R-:W-:Y:S01]  /*5cb0*/  IMAD.MOV R32, RZ, RZ, -R32 ;  /* 0x000000ffff207224 */ /* 0x000fe200078e0a20 */
[----:B------:R-:W-:Y:S01]  /*5cc0*/  IABS R214, R63 ;  /* 0x0000003f00d67213 */ /* 0x000fe20000000000 */
[----:B------:R-:W-:Y:S01]  /*5cd0*/  IMAD.MOV R2, RZ, RZ, -R2 ;  /* 0x000000ffff027224 */ /* 0x000fe200078e0a02 */
[----:B------:R2:W-:Y:S01]  /*5ce0*/  STL [R1+0x1c30], R63 ;  /* 0x001c303f01007387 */ /* 0x0005e20000100800 */
[----:B------:R-:W-:Y:S02]  /*5cf0*/  IMAD R182, R243, R33, R182 ;  /* 0x00000021f3b67224 */ /* 0x000fe400078e02b6 */
[----:B------:R-:W-:-:S04]  /*5d00*/  IMAD.HI.U32 R33, R249, R181, RZ ;  /* 0x000000b5f9217227 */ /* 0x000fc800078e00ff */
[----:B------:R-:W-:Y:S02]  /*5d10*/  IMAD R122, R243, R32, R122 ;  /* 0x00000020f37a7224 */ /* 0x000fe400078e027a */
[----:B--2---:R-:W-:-:S04]  /*5d20*/  IMAD.HI.U32 R63, R249, R6, RZ ;  /* 0x00000006f93f7227 */ /* 0x004fc800078e00ff */
[----:B------:R-:W-:-:S04]  /*5d30*/  IMAD.HI.U32 R32, R249, R214, RZ ;  /* 0x000000d6f9207227 */ /* 0x000fc800078e00ff */
[----:B------:R-:W-:Y:S01]  /*5d40*/  IMAD R4, R243, R2, R4 ;  /* 0x00000002f3047224 */ /* 0x000fe200078e0204 */
[----:B------:R-:W-:Y:S01]  /*5d50*/  IABS R2, R183 ;  /* 0x000000b700027213 */ /* 0x000fe20000000000 */
[----:B------:R-:W-:Y:S02]  /*5d60*/  IMAD.MOV R63, RZ, RZ, -R63 ;  /* 0x000000ffff3f7224 */ /* 0x000fe400078e0a3f */
[----:B------:R-:W-:Y:S01]  /*5d70*/  IMAD.MOV R33, RZ, RZ, -R33 ;  /* 0x000000ffff217224 */ /* 0x000fe200078e0a21 */
[----:B-1----:R-:W-:Y:S01]  /*5d80*/  LOP3.LUT R93, R93, 0x7f, RZ, 0xc0, !PT ;  /* 0x0000007f5d5d7812 */ /* 0x002fe200078ec0ff */
[----:B------:R-:W-:Y:S02]  /*5d90*/  IMAD.MOV R32, RZ, RZ, -R32 ;  /* 0x000000ffff207224 */ /* 0x000fe400078e0a20 */
[----:B------:R-:W-:Y:S01]  /*5da0*/  IMAD R6, R243, R63, R6 ;  /* 0x0000003ff3067224 */ /* 0x000fe200078e0206 */
[----:B------:R-:W-:Y:S01]  /*5db0*/  IADD3 R63, R151, 0xea, RZ ;  /* 0x000000ea973f7810 */ /* 0x000fe20007ffe0ff */
[----:B------:R-:W-:Y:S01]  /*5dc0*/  IMAD R181, R243, R33, R181 ;  /* 0x00000021f3b57224 */ /* 0x000fe200078e02b5 */
[----:B------:R-:W-:Y:S01]  /*5dd0*/  IADD3 R33, R151, 0xeb, RZ ;  /* 0x000000eb97217810 */ /* 0x000fe20007ffe0ff */
[----:B------:R-:W-:Y:S01]  /*5de0*/  IMAD.HI.U32 R183, R249, R2, RZ ;  /* 0x00000002f9b77227 */ /* 0x000fe200078e00ff */
[----:B------:R-:W-:-:S03]  /*5df0*/  IABS R245, R63 ;  /* 0x0000003f00f57213 */ /* 0x000fc60000000000 */
[----:B------:R-:W-:Y:S01]  /*5e00*/  IMAD R214, R243, R32, R214 ;  /* 0x00000020f3d67224 */ /* 0x000fe200078e02d6 */
[----:B------:R-:W-:Y:S01]  /*5e10*/  IADD3 R32, R151, 0xec, RZ ;  /* 0x000000ec97207810 */ /* 0x000fe20007ffe0ff */
[----:B------:R-:W-:Y:S01]  /*5e20*/  IMAD R153, R8, 0x100, R93 ;  /* 0x0000010008997824 */ /* 0x000fe200078e025d */
[----:B------:R1:W-:Y:S01]  /*5e30*/  STL [R1+0x1c20], R63 ;  /* 0x001c203f01007387 */ /* 0x0003e20000100800 */
[----:B------:R-:W-:Y:S01]  /*5e40*/  IADD3 R183, -R183, RZ, RZ ;  /* 0x000000ffb7b77210 */ /* 0x000fe20007ffe1ff */
[----:B------:R-:W-:Y:S02]  /*5e50*/  IMAD.HI.U32 R152, R249, R0, RZ ;  /* 0x00000000f9987227 */ /* 0x000fe400078e00ff */
[----:B------:R2:W-:Y:S01]  /*5e60*/  STL [R1+0x1c1c], R33 ;  /* 0x001c1c2101007387 */ /* 0x0005e20000100800 */
[----:B------:R-:W-:Y:S01]  /*5e70*/  IADD3 R93, R153, 0x80, RZ ;  /* 0x00000080995d7810 */ /* 0x000fe20007ffe0ff */
[----:B------:R-:W-:Y:S01]  /*5e80*/  IMAD.HI.U32 R213, R249, R245, RZ ;  /* 0x000000f5f9d57227 */ /* 0x000fe200078e00ff */
[----:B-1----:R-:W-:Y:S01]  /*5e90*/  IABS R63, R32 ;  /* 0x00000020003f7213 */ /* 0x002fe20000000000 */
[----:B------:R-:W-:Y:S01]  /*5ea0*/  STL [R1+0xa44], R153 ;  /* 0x000a449901007387 */ /* 0x000fe20000100800 */
[----:B--2---:R-:W-:Y:S01]  /*5eb0*/  IABS R33, R33 ;  /* 0x0000002100217213 */ /* 0x004fe20000000000 */
[----:B------:R-:W-:-:S02]  /*5ec0*/  IMAD R2, R243, R183, R2 ;  /* 0x000000b7f3027224 */ /* 0x000fc400078e0202 */
[----:B------:R1:W-:Y:S01]  /*5ed0*/  STL [R1+0x1c18], R32 ;  /* 0x001c182001007387 */ /* 0x0003e20000100800 */
[----:B------:R-:W-:Y:S01]  /*5ee0*/  IMAD.MOV R152, RZ, RZ, -R152 ;  /* 0x000000ffff987224 */ /* 0x000fe200078e0a98 */
[----:B------:R-:W-:Y:S01]  /*5ef0*/  IABS R8, R93 ;  /* 0x0000005d00087213 */ /* 0x000fe20000000000 */
[----:B------:R-:W-:Y:S01]  /*5f00*/  IMAD.HI.U32 R184, R249, R33, RZ ;  /* 0x00000021f9b87227 */ /* 0x000fe200078e00ff */
[----:B------:R-:W-:-:S03]  /*5f10*/  IADD3 R213, -R213, RZ, RZ ;  /* 0x000000ffd5d57210 */ /* 0x000fc60007ffe1ff */
[----:B------:R-:W-:Y:S01]  /*5f20*/  IMAD.HI.U32 R183, R249, R63, RZ ;  /* 0x0000003ff9b77227 */ /* 0x000fe200078e00ff */
[----:B-1----:R-:W-:-:S03]  /*5f30*/  IABS R32, R153 ;  /* 0x0000009900207213 */ /* 0x002fc60000000000 */
[----:B------:R-:W-:Y:S02]  /*5f40*/  IMAD R0, R243, R152, R0 ;  /* 0x00000098f3007224 */ /* 0x000fe400078e0200 */
[----:B------:R-:W-:Y:S02]  /*5f50*/  IMAD.MOV R184, RZ, RZ, -R184 ;  /* 0x000000ffffb87224 */ /* 0x000fe400078e0ab8 */
[----:B------:R-:W-:Y:S02]  /*5f60*/  IMAD.MOV R183, RZ, RZ, -R183 ;  /* 0x000000ffffb77224 */ /* 0x000fe400078e0ab7 */
[----:B------:R-:W-:-:S04]  /*5f70*/  IMAD.HI.U32 R152, R121, R32, RZ ;  /* 0x0000002079987227 */ /* 0x000fc800078e00ff */
[----:B------:R-:W-:-:S04]  /*5f80*/  IMAD.HI.U32 R121, R121, R8, RZ ;  /* 0x0000000879797227 */ /* 0x000fc800078e00ff */
[C---:B------:R-:W-:Y:S02]  /*5f90*/  IMAD R245, R243.reuse, R213, R245 ;  /* 0x000000d5f3f57224 */ /* 0x040fe400078e02f5 */
[C---:B------:R-:W-:Y:S02]  /*5fa0*/  IMAD R33, R243.reuse, R184, R33 ;  /* 0x000000b8f3217224 */ /* 0x040fe400078e0221 */
[----:B------:R-:W-:Y:S01]  /*5fb0*/  IMAD R63, R243, R183, R63 ;  /* 0x000000b7f33f7224 */ /* 0x000fe200078e023f */
[----:B------:R-:W-:Y:S01]  /*5fc0*/  IABS R243, c[0x0][0x178] ;  /* 0x00005e0000f37a13 */ /* 0x000fe20000000000 */
[----:B------:R-:W-:Y:S02]  /*5fd0*/  IMAD.MOV R121, RZ, RZ, -R121 ;  /* 0x000000ffff797224 */ /* 0x000fe400078e0a79 */
[----:B------:R-:W-:Y:S01]  /*5fe0*/  IMAD.MOV R152, RZ, RZ, -R152 ;  /* 0x000000ffff987224 */ /* 0x000fe200078e0a98 */
[----:B------:R-:W-:Y:S01]  /*5ff0*/  IADD3 R215, R151, 0xed, RZ ;  /* 0x000000ed97d77810 */ /* 0x000fe20007ffe0ff */
[----:B------:R-:W-:Y:S01]  /*6000*/  IMAD R8, R243, R121, R8 ;  /* 0x00000079f3087224 */ /* 0x000fe200078e0208 */
[----:B------:R-:W-:Y:S01]  /*6010*/  IADD3 R252, R151, 0xee, RZ ;  /* 0x000000ee97fc7810 */ /* 0x000fe20007ffe0ff */
[----:B------:R-:W-:Y:S01]  /*6020*/  IMAD R32, R243, R152, R32 ;  /* 0x00000098f3207224 */ /* 0x000fe200078e0220 */
[C---:B------:R-:W-:Y:S01]  /*6030*/  IADD3 R251, R151.reuse, 0xef, RZ ;  /* 0x000000ef97fb7810 */ /* 0x040fe20007ffe0ff */
[----:B------:R-:W-:Y:S01]  /*6040*/  STL [R1+0xa4c], R93 ;  /* 0x000a4c5d01007387 */ /* 0x000fe20000100800 */
[----:B------:R-:W-:-:S02]  /*6050*/  IADD3 R250, R151, 0xf0, RZ ;  /* 0x000000f097fa7810 */ /* 0x000fc40007ffe0ff */
[----:B------:R-:W-:Y:S01]  /*6060*/  IADD3 R242, R151, 0xf1, RZ ;  /* 0x000000f197f27810 */ /* 0x000fe20007ffe0ff */
[----:B------:R-:W-:Y:S01]  /*6070*/  STL [R1+0x1c0c], R215 ;  /* 0x001c0cd701007387 */ /* 0x000fe20000100800 */
[C---:B------:R-:W-:Y:S02]  /*6080*/  ISETP.GT.U32.AND P1, PT, R243.reuse, R8, PT ;  /* 0x00000008f300720c */ /* 0x040fe40003f24070 */
[----:B------:R-:W-:Y:S01]  /*6090*/  ISETP.GT.U32.AND P0, PT, R243, R32, PT ;  /* 0x00000020f300720c */ /* 0x000fe20003f04070 */
[----:B------:R1:W-:Y:S01]  /*60a0*/  STL [R1+0x1c00], R252 ;  /* 0x001c00fc01007387 */ /* 0x0003e20000100800 */
[----:B------:R-:W-:-:S03]  /*60b0*/  ISETP.GE.AND P5, PT, R153, RZ, PT ;  /* 0x000000ff9900720c */ /* 0x000fc60003fa6270 */
[----:B------:R-:W-:Y:S04]  /*60c0*/  STL [R1+0x1bfc], R251 ;  /* 0x001bfcfb01007387 */ /* 0x000fe80000100800 */
[----:B------:R2:W-:Y:S04]  /*60d0*/  STL [R1+0x1bf4], R250 ;  /* 0x001bf4fa01007387 */ /* 0x0005e80000100800 */
[----:B------:R3:W-:Y:S04]  /*60e0*/  STL [R1+0x1bf0], R242 ;  /* 0x001bf0f201007387 */ /* 0x0007e80000100800 */
[----:B------:R-:W4:Y:S01]  /*60f0*/  LDL.LU R153, [R1+0x1f24] ;  /* 0x001f240001997983 */ /* 0x000f220000300800 */
[----:B------:R-:W-:Y:S01]  /*6100*/  IABS R213, R242 ;  /* 0x000000f200d57213 */ /* 0x000fe20000000000 */
[----:B------:R-:W-:Y:S01]  /*6110*/  @!P1 IMAD.IADD R8, R8, 0x1, -R243 ;  /* 0x0000000108089824 */ /* 0x000fe200078e0af3 */
[----:B------:R-:W-:-:S02]  /*6120*/  IABS R121, R252 ;  /* 0x000000fc00797213 */ /* 0x000fc40000000000 */
[----:B------:R-:W-:Y:S01]  /*6130*/  @!P0 IADD3 R32, R32, -R243, RZ ;  /* 0x800000f320208210 */ /* 0x000fe20007ffe0ff */
[----:B-1----:R-:W-:Y:S01]  /*6140*/  IMAD.HI.U32 R252, R249, R213, RZ ;  /* 0x000000d5f9fc7227 */ /* 0x002fe200078e00ff */
[----:B------:R-:W-:Y:S02]  /*6150*/  IABS R152, R251 ;  /* 0x000000fb00987213 */ /* 0x000fe40000000000 */
[C---:B------:R-:W-:Y:S01]  /*6160*/  ISETP.GT.U32.AND P0, PT, R243.reuse, R32, PT ;  /* 0x00000020f300720c */ /* 0x040fe20003f04070 */
[----:B------:R-:W-:Y:S01]  /*6170*/  IMAD.MOV R252, RZ, RZ, -R252 ;  /* 0x000000fffffc7224 */ /* 0x000fe200078e0afc */
[----:B------:R-:W-:Y:S02]  /*6180*/  ISETP.GT.U32.AND P3, PT, R243, R8, PT ;  /* 0x00000008f300720c */ /* 0x000fe40003f64070 */
[----:B------:R-:W-:Y:S02]  /*6190*/  IABS R243, c[0x0][0x17c] ;  /* 0x00005f0000f37a13 */ /* 0x000fe40000000000 */
[----:B------:R-:W-:Y:S01]  /*61a0*/  IABS R183, R250 ;  /* 0x000000fa00b77213 */ /* 0x000fe20000000000 */
[----:B--2---:R-:W-:Y:S01]  /*61b0*/  IMAD.HI.U32 R250, R249, R152, RZ ;  /* 0x00000098f9fa7227 */ /* 0x004fe200078e00ff */
[----:B------:R-:W-:-:S02]  /*61c0*/  ISETP.GE.AND P1, PT, R93, RZ, PT ;  /* 0x000000ff5d00720c */ /* 0x000fc40003f26270 */
[----:B------:R-:W2:Y:S01]  /*61d0*/  LDL.LU R93, [R1+0x1f20] ;  /* 0x001f2000015d7983 */ /* 0x000ea20000300800 */
[----:B------:R-:W-:-:S03]  /*61e0*/  IMAD R213, R243, R252, R213 ;  /* 0x000000fcf3d57224 */ /* 0x000fc600078e02d5 */
[----:B------:R-:W5:Y:S01]  /*61f0*/  LDL R252, [R1+0x1e7c] ;  /* 0x001e7c0001fc7983 */ /* 0x000f620000100800 */
[----:B------:R-:W-:Y:S02]  /*6200*/  IMAD.MOV R250, RZ, RZ, -R250 ;  /* 0x000000fffffa7224 */ /* 0x000fe400078e0afa */
[----:B------:R-:W-:-:S04]  /*6210*/  IMAD.HI.U32 R251, R249, R183, RZ ;  /* 0x000000b7f9fb7227 */ /* 0x000fc800078e00ff */
[----:B------:R-:W-:Y:S02]  /*6220*/  IMAD R152, R243, R250, R152 ;  /* 0x000000faf3987224 */ /* 0x000fe400078e0298 */
[----:B------:R-:W2:Y:S01]  /*6230*/  LDL R250, [R1+0x1a88] ;  /* 0x001a880001fa7983 */ /* 0x000ea20000100800 */
[----:B------:R-:W-:-:S04]  /*6240*/  IMAD.MOV R251, RZ, RZ, -R251 ;  /* 0x000000fffffb7224 */ /* 0x000fc800078e0afb */
[C---:B------:R-:W-:Y:S02]  /*6250*/  IMAD R183, R243.reuse, R251, R183 ;  /* 0x000000fbf3b77224 */ /* 0x040fe400078e02b7 */
[----:B------:R-:W2:Y:S01]  /*6260*/  LDL R251, [R1+0x1a84] ;  /* 0x001a840001fb7983 */ /* 0x000ea20000100800 */
[----:B------:R-:W-:Y:S02]  /*6270*/  IABS R215, R215 ;  /* 0x000000d700d77213 */ /* 0x000fe40000000000 */
[C---:B------:R-:W-:Y:S02]  /*6280*/  ISETP.GT.U32.AND P2, PT, R243.reuse, R62, PT ;  /* 0x0000003ef300720c */ /* 0x040fe40003f44070 */
[----:B------:R-:W-:Y:S01]  /*6290*/  ISETP.GT.U32.AND P4, PT, R243, R34, PT ;  /* 0x00000022f300720c */ /* 0x000fe20003f84070 */
[----:B---3--:R-:W-:-:S04]  /*62a0*/  IMAD.HI.U32 R242, R249, R215, RZ ;  /* 0x000000d7f9f27227 */ /* 0x008fc800078e00ff */
[----:B------:R-:W-:Y:S02]  /*62b0*/  IMAD.MOV R242, RZ, RZ, -R242 ;  /* 0x000000fffff27224 */ /* 0x000fe400078e0af2 */
[----:B------:R-:W-:-:S04]  /*62c0*/  IMAD.HI.U32 R184, R249, R121, RZ ;  /* 0x00000079f9b87227 */ /* 0x000fc800078e00ff */
[C---:B------:R-:W-:Y:S01]  /*62d0*/  IMAD R215, R243.reuse, R242, R215 ;  /* 0x000000f2f3d77224 */ /* 0x040fe200078e02d7 */
[----:B------:R-:W-:Y:S01]  /*62e0*/  IABS R242, c[0x0][0x178] ;  /* 0x00005e0000f27a13 */ /* 0x000fe20000000000 */
[--C-:B------:R-:W-:Y:S02]  /*62f0*/  @!P2 IMAD.IADD R62, R62, 0x1, -R243.reuse ;  /* 0x000000013e3ea824 */ /* 0x100fe400078e0af3 */
[----:B------:R-:W-:Y:S01]  /*6300*/  IMAD.MOV R184, RZ, RZ, -R184 ;  /* 0x000000ffffb87224 */ /* 0x000fe200078e0ab8 */
[----:B------:R-:W-:Y:S01]  /*6310*/  @!P0 IADD3 R32, R32, -R242, RZ ;  /* 0x800000f220208210 */ /* 0x000fe20007ffe0ff */
[----:B------:R-:W-:Y:S01]  /*6320*/  @!P3 IMAD.IADD R8, R8, 0x1, -R242 ;  /* 0x000000010808b824 */ /* 0x000fe200078e0af2 */
[C---:B------:R-:W-:Y:S01]  /*6330*/  ISETP.GT.U32.AND P2, PT, R243.reuse, R62, PT ;  /* 0x0000003ef300720c */ /* 0x040fe20003f44070 */
[----:B------:R-:W-:Y:S01]  /*6340*/  @!P4 IMAD.IADD R34, R34, 0x1, -R243 ;  /* 0x000000012222c824 */ /* 0x000fe200078e0af3 */
[----:B------:R-:W-:Y:S01]  /*6350*/  ISETP.NE.AND P3, PT, RZ, c[0x0][0x178], PT ;  /* 0x00005e00ff007a0c */ /* 0x000fe20003f65270 */
[C---:B------:R-:W-:Y:S01]  /*6360*/  IMAD R121, R243.reuse, R184, R121 ;  /* 0x000000b8f3797224 */ /* 0x040fe200078e0279 */
[----:B------:R-:W-:Y:S01]  /*6370*/  LOP3.LUT R184, RZ, c[0x0][0x178], RZ, 0x33, !PT ;  /* 0x00005e00ffb87a12 */ /* 0x000fe200078e33ff */
[----:B------:R-:W-:Y:S01]  /*6380*/  @!P5 IMAD.MOV R32, RZ, RZ, -R32 ;  /* 0x000000ffff20d224 */ /* 0x000fe200078e0a20 */
[----:B------:R-:W-:Y:S01]  /*6390*/  ISETP.GT.U32.AND P0, PT, R243, R34, PT ;  /* 0x00000022f300720c */ /* 0x000fe20003f04070 */
[----:B------:R-:W-:-:S03]  /*63a0*/  @!P1 IMAD.MOV R8, RZ, RZ, -R8 ;  /* 0x000000ffff089224 */ /* 0x000fc600078e0a08 */
[C---:B------:R-:W-:Y:S02]  /*63b0*/  SEL R32, R184.reuse, R32, !P3 ;  /* 0x00000020b8207207 */ /* 0x040fe40005800000 */
[----:B------:R-:W-:Y:S02]  /*63c0*/  SEL R8, R184, R8, !P3 ;  /* 0x00000008b8087207 */ /* 0x000fe40005800000 */
[----:B------:R-:W-:Y:S01]  /*63d0*/  ISETP.GT.U32.AND P3, PT, R243, R92, PT ;  /* 0x0000005cf300720c */ /* 0x000fe20003f64070 */
[----:B------:R-:W-:Y:S01]  /*63e0*/  @!P2 IMAD.IADD R62, R62, 0x1, -R243 ;  /* 0x000000013e3ea824 */ /* 0x000fe200078e0af3 */
[C---:B------:R-:W-:Y:S01]  /*63f0*/  ISETP.GE.AND P2, PT, R151.reuse, RZ, PT ;  /* 0x000000ff9700720c */ /* 0x040fe20003f46270 */
[----:B------:R-:W3:Y:S01]  /*6400*/  LDL R184, [R1+0x1a8c] ;  /* 0x001a8c0001b87983 */ /* 0x000ee20000100800 */
[----:B------:R-:W-:Y:S02]  /*6410*/  IADD3 R242, R151, 0xf2, RZ ;  /* 0x000000f297f27810 */ /* 0x000fe40007ffe0ff */
[----:B------:R-:W-:Y:S01]  /*6420*/  @!P0 IADD3 R34, R34, -R243, RZ ;  /* 0x800000f322228210 */ /* 0x000fe20007ffe0ff */
[----:B------:R1:W-:Y:S01]  /*6430*/  STL [R1+0x5c], R32 ;  /* 0x00005c2001007387 */ /* 0x0003e20000100800 */
[----:B------:R-:W-:-:S03]  /*6440*/  ISETP.GT.U32.AND P0, PT, R243, R123, PT ;  /* 0x0000007bf300720c */ /* 0x000fc60003f04070 */
[----:B------:R1:W-:Y:S02]  /*6450*/  STL [R1+0x60], R8 ;  /* 0x0000600801007387 */ /* 0x0003e40000100800 */
[----:B------:R-:W-:Y:S02]  /*6460*/  @!P3 IADD3 R92, R92, -R243, RZ ;  /* 0x800000f35c5cb210 */ /* 0x000fe40007ffe0ff */
[----:B------:R-:W-:Y:S01]  /*6470*/  STL [R1+0x1be0], R242 ;  /* 0x001be0f201007387 */ /* 0x000fe20000100800 */
[----:B-1----:R-:W-:-:S03]  /*6480*/  IMAD.MOV.U32 R32, RZ, RZ, R34 ;  /* 0x000000ffff207224 */ /* 0x002fc600078e0022 */
[----:B------:R-:W3:Y:S01]  /*6490*/  LDL R8, [R1+0x1a90] ;  /* 0x001a900001087983 */ /* 0x000ee20000100800 */
[----:B------:R-:W-:-:S05]  /*64a0*/  @!P2 IMAD.MOV R32, RZ, RZ, -R32 ;  /* 0x000000ffff20a224 */ /* 0x000fca00078e0a20 */
[----:B------:R1:W-:Y:S01]  /*64b0*/  STL [R1+0x14], R32 ;  /* 0x0000142001007387 */ /* 0x0003e20000100800 */
[----:B------:R-:W-:-:S03]  /*64c0*/  @!P0 IMAD.IADD R123, R123, 0x1, -R243 ;  /* 0x000000017b7b8824 */ /* 0x000fc600078e0af3 */
[----:B-1----:R-:W3:Y:S01]  /*64d0*/  LDL R32, [R1+0x1a94] ;  /* 0x001a940001207983 */ /* 0x002ee20000100800 */
[----:B----4-:R-:W-:-:S13]  /*64e0*/  ISETP.GT.U32.AND P6, PT, R243, R153, PT ;  /* 0x00000099f300720c */ /* 0x010fda0003fc4070 */
[--C-:B------:R-:W-:Y:S01]  /*64f0*/  @!P6 IMAD.IADD R153, R153, 0x1, -R243.reuse ;  /* 0x000000019999e824 */ /* 0x100fe200078e0af3 */
[----:B------:R-:W-:Y:S02]  /*6500*/  ISETP.GT.U32.AND P6, PT, R243, R154, PT ;  /* 0x0000009af300720c */ /* 0x000fe40003fc4070 */
[----:B-----5:R-:W-:Y:S02]  /*6510*/  ISETP.GE.AND P3, PT, R252, RZ, PT ;  /* 0x000000fffc00720c */ /* 0x020fe40003f66270 */
[----:B------:R-:W4:Y:S09]  /*6520*/  LDL R252, [R1+0x1aa4] ;  /* 0x001aa40001fc7983 */ /* 0x000f320000100800 */
[----:B------:R-:W-:Y:S01]  /*6530*/  @!P6 IMAD.IADD R154, R154, 0x1, -R243 ;  /* 0x000000019a9ae824 */ /* 0x000fe200078e0af3 */
[----:B--2---:R-:W-:Y:S01]  /*6540*/  ISETP.GE.AND P6, PT, R250, RZ, PT ;  /* 0x000000fffa00720c */ /* 0x004fe20003fc6270 */
[----:B------:R-:W-:-:S04]  /*6550*/  IMAD.MOV.U32 R250, RZ, RZ, R62 ;  /* 0x000000fffffa7224 */ /* 0x000fc800078e003e */
[----:B------:R-:W-:Y:S01]  /*6560*/  @!P3 IMAD.MOV R250, RZ, RZ, -R250 ;  /* 0x000000fffffab224 */ /* 0x000fe200078e0afa */
[----:B------:R-:W-:Y:S02]  /*6570*/  ISETP.GE.AND P0, PT, R251, RZ, PT ;  /* 0x000000fffb00720c */ /* 0x000fe40003f06270 */
[----:B------:R-:W2:Y:S04]  /*6580*/  LDL R251, [R1+0x1aa0] ;  /* 0x001aa00001fb7983 */ /* 0x000ea80000100800 */
[----:B------:R1:W-:Y:S04]  /*6590*/  STL [R1+0x10], R250 ;  /* 0x000010fa01007387 */ /* 0x0003e80000100800 */
[----:B-1----:R-:W5:Y:S01]  /*65a0*/  LDL R250, [R1+0x1a9c] ;  /* 0x001a9c0001fa7983 */ /* 0x002f620000100800 */
[----:B------:R-:W-:-:S02]  /*65b0*/  ISETP.GT.U32.AND P4, PT, R243, R93, PT ;  /* 0x0000005df300720c */ /* 0x000fc40003f84070 */
[C---:B------:R-:W-:Y:S02]  /*65c0*/  ISETP.GT.U32.AND P1, PT, R243.reuse, R150, PT ;  /* 0x00000096f300720c */ /* 0x040fe40003f24070 */
[----:B------:R-:W-:-:S09]  /*65d0*/  ISETP.GT.U32.AND P5, PT, R243, R64, PT ;  /* 0x00000040f300720c */ /* 0x000fd20003fa4070 */
[--C-:B------:R-:W-:Y:S02]  /*65e0*/  @!P4 IMAD.IADD R93, R93, 0x1, -R243.reuse ;  /* 0x000000015d5dc824 */ /* 0x100fe400078e0af3 */
[--C-:B------:R-:W-:Y:S02]  /*65f0*/  @!P1 IMAD.IADD R150, R150, 0x1, -R243.reuse ;  /* 0x0000000196969824 */ /* 0x100fe400078e0af3 */
[----:B------:R-:W-:Y:S01]  /*6600*/  @!P5 IMAD.IADD R64, R64, 0x1, -R243 ;  /* 0x000000014040d824 */ /* 0x000fe200078e0af3 */
[C---:B------:R-:W-:Y:S02]  /*6610*/  ISETP.GT.U32.AND P1, PT, R243.reuse, R93, PT ;  /* 0x0000005df300720c */ /* 0x040fe40003f24070 */
[C---:B------:R-:W-:Y:S02]  /*6620*/  ISETP.GT.U32.AND P5, PT, R243.reuse, R153, PT ;  /* 0x00000099f300720c */ /* 0x040fe40003fa4070 */
[----:B------:R-:W-:-:S09]  /*6630*/  ISETP.GT.U32.AND P4, PT, R243, R185, PT ;  /* 0x000000b9f300720c */ /* 0x000fd20003f84070 */
[----:B------:R-:W-:Y:S02]  /*6640*/  @!P1 IADD3 R93, R93, -R243, RZ ;  /* 0x800000f35d5d9210 */ /* 0x000fe40007ffe0ff */
[--C-:B------:R-:W-:Y:S01]  /*6650*/  @!P5 IMAD.IADD R153, R153, 0x1, -R243.reuse ;  /* 0x000000019999d824 */ /* 0x100fe200078e0af3 */
[----:B------:R-:W-:Y:S01]  /*6660*/  ISETP.GT.U32.AND P1, PT, R243, R150, PT ;  /* 0x00000096f300720c */ /* 0x000fe20003f24070 */
[----:B------:R-:W-:Y:S01]  /*6670*/  @!P4 IMAD.IADD R185, R185, 0x1, -R243 ;  /* 0x00000001b9b9c824 */ /* 0x000fe200078e0af3 */
[----:B------:R-:W-:Y:S01]  /*6680*/  ISETP.GT.U32.AND P4, PT, R243, R64, PT ;  /* 0x00000040f300720c */ /* 0x000fe20003f84070 */
[----:B------:R-:W-:-:S03]  /*6690*/  IMAD.MOV.U32 R62, RZ, RZ, R153 ;  /* 0x000000ffff3e7224 */ /* 0x000fc600078e0099 */
[C---:B------:R-:W-:Y:S02]  /*66a0*/  ISETP.GT.U32.AND P5, PT, R243.reuse, R185, PT ;  /* 0x000000b9f300720c */ /* 0x040fe40003fa4070 */
[----:B------:R-:W-:Y:S02]  /*66b0*/  @!P0 IADD3 R62, -R62, RZ, RZ ;  /* 0x000000ff3e3e8210 */ /* 0x000fe40007ffe1ff */
[----:B------:R-:W-:-:S03]  /*66c0*/  ISETP.GT.U32.AND P0, PT, R243, R154, PT ;  /* 0x0000009af300720c */ /* 0x000fc60003f04070 */
[----:B------:R-:W-:Y:S01]  /*66d0*/  @!P1 IMAD.IADD R150, R150, 0x1, -R243 ;  /* 0x0000000196969824 */ /* 0x000fe200078e0af3 */
[----:B------:R-:W-:Y:S01]  /*66e0*/  ISETP.GT.U32.AND P1, PT, R243, R246, PT ;  /* 0x000000f6f300720c */ /* 0x000fe20003f24070 */
[----:B------:R-:W-:Y:S02]  /*66f0*/  IMAD.MOV.U32 R34, RZ, RZ, R93 ;  /* 0x000000ffff227224 */ /* 0x000fe400078e005d */
[--C-:B------:R-:W-:Y:S01]  /*6700*/  @!P4 IMAD.IADD R64, R64, 0x1, -R243.reuse ;  /* 0x000000014040c824 */ /* 0x100fe200078e0af3 */
[----:B---3--:R-:W-:Y:S01]  /*6710*/  ISETP.GE.AND P4, PT, R184, RZ, PT ;  /* 0x000000ffb800720c */ /* 0x008fe20003f86270 */
[----:B------:R-:W-:Y:S01]  /*6720*/  @!P5 IMAD.IADD R185, R185, 0x1, -R243 ;  /* 0x00000001b9b9d824 */ /* 0x000fe200078e0af3 */
[----:B------:R-:W-:Y:S01]  /*6730*/  ISETP.GE.AND P5, PT, R8, RZ, PT ;  /* 0x000000ff0800720c */ /* 0x000fe20003fa6270 */
[----:B------:R-:W-:Y:S02]  /*6740*/  @!P6 IMAD.MOV R34, RZ, RZ, -R34 ;  /* 0x000000ffff22e224 */ /* 0x000fe400078e0a22 */
[----:B------:R-:W-:Y:S01]  /*6750*/  @!P0 IADD3 R154, R154, -R243, RZ ;  /* 0x800000f39a9a8210 */ /* 0x000fe20007ffe0ff */
[----:B------:R-:W-:Y:S01]  /*6760*/  STL [R1+0xc], R62 ;  /* 0x00000c3e01007387 */ /* 0x000fe20000100800 */
[----:B------:R-:W-:-:S02]  /*6770*/  ISETP.GT.U32.AND P0, PT, R243, R94, PT ;  /* 0x0000005ef300720c */ /* 0x000fc40003f04070 */
[----:B------:R-:W-:Y:S01]  /*6780*/  @!P1 IMAD.IADD R246, R246, 0x1, -R243 ;  /* 0x00000001f6f69824 */ /* 0x000fe200078e0af3 */
[----:B------:R1:W-:Y:S01]  /*6790*/  STL [R1+0x8], R34 ;  /* 0x0000082201007387 */ /* 0x0003e20000100800 */
[----:B------:R-:W-:Y:S01]  /*67a0*/  ISETP.GE.AND P1, PT, R32, RZ, PT ;  /* 0x000000ff2000720c */ /* 0x000fe20003f26270 */
[----:B------:R-:W-:Y:S02]  /*67b0*/  IMAD.MOV.U32 R32, RZ, RZ, R150 ;  /* 0x000000ffff207224 */ /* 0x000fe400078e0096 */
[----:B-1----:R-:W-:Y:S02]  /*67c0*/  IMAD.MOV.U32 R34, RZ, RZ, R64 ;  /* 0x000000ffff227224 */ /* 0x002fe400078e0040 */
[----:B------:R-:W-:Y:S02]  /*67d0*/  @!P5 IMAD.MOV R32, RZ, RZ, -R32 ;  /* 0x000000ffff20d224 */ /* 0x000fe400078e0a20 */
[----:B------:R-:W-:Y:S02]  /*67e0*/  @!P4 IMAD.MOV R34, RZ, RZ, -R34 ;  /* 0x000000ffff22c224 */ /* 0x000fe400078e0a22 */
[----:B------:R-:W-:-:S03]  /*67f0*/  @!P0 IADD3 R94, R94, -R243, RZ ;  /* 0x800000f35e5e8210 */ /* 0x000fc60007ffe0ff */
[----:B------:R1:W-:Y:S04]  /*6800*/  STL [R1+0x4], R34 ;  /* 0x0000042201007387 */ /* 0x0003e80000100800 */
[----:B------:R-:W3:Y:S04]  /*6810*/  LDL R153, [R1+0x1a98] ;  /* 0x001a980001997983 */ /* 0x000ee80000100800 */
[----:B------:R-:W3:Y:S04]  /*6820*/  LDL R62, [R1+0x1aa8] ;  /* 0x001aa800013e7983 */ /* 0x000ee80000100800 */
[----:B-1----:R-:W3:Y:S04]  /*6830*/  LDL R34, [R1+0x1aac] ;  /* 0x001aac0001227983 */ /* 0x002ee80000100800 */
[----:B------:R1:W-:Y:S01]  /*6840*/  STL [R1], R32 ;  /* 0x0000002001007387 */ /* 0x0003e20000100800 */
[----:B------:R-:W-:-:S02]  /*6850*/  ISETP.GT.U32.AND P2, PT, R243, R92, PT ;  /* 0x0000005cf300720c */ /* 0x000fc40003f44070 */
[----:B------:R-:W-:Y:S01]  /*6860*/  ISETP.GT.U32.AND P3, PT, R243, R123, PT ;  /* 0x0000007bf300720c */ /* 0x000fe20003f64070 */
[----:B------:R-:W3:Y:S04]  /*6870*/  LDL R184, [R1+0x1ab0] ;  /* 0x001ab00001b87983 */ /* 0x000ee80000100800 */
[----:B-1----:R-:W3:Y:S01]  /*6880*/  LDL R32, [R1+0x1ab4] ;  /* 0x001ab40001207983 */ /* 0x002ee20000100800 */
[----:B-----5:R-:W-:-:S03]  /*6890*/  ISETP.GE.AND P0, PT, R250, RZ, PT ;  /* 0x000000fffa00720c */ /* 0x020fc60003f06270 */
[----:B------:R-:W5:Y:S02]  /*68a0*/  LDL R250, [R1+0x1ab8] ;  /* 0x001ab80001fa7983 */ /* 0x000f640000100800 */
[--C-:B------:R-:W-:Y:S01]  /*68b0*/  @!P2 IMAD.IADD R92, R92, 0x1, -R243.reuse ;  /* 0x000000015c5ca824 */ /* 0x100fe200078e0af3 */
[----:B------:R-:W-:Y:S01]  /*68c0*/  ISETP.GT.U32.AND P2, PT, R243, R36, PT ;  /* 0x00000024f300720c */ /* 0x000fe20003f44070 */
[----:B------:R-:W-:Y:S01]  /*68d0*/  @!P3 IMAD.IADD R123, R123, 0x1, -R243 ;  /* 0x000000017b7bb824 */ /* 0x000fe200078e0af3 */
[----:B------:R-:W-:-:S11]  /*68e0*/  ISETP.GT.U32.AND P3, PT, R243, R66, PT ;  /* 0x00000042f300720c */ /* 0x000fd60003f64070 */
[--C-:B------:R-:W-:Y:S01]  /*68f0*/  @!P2 IMAD.IADD R36, R36, 0x1, -R243.reuse ;  /* 0x000000012424a824 */ /* 0x100fe200078e0af3 */
[----:B----4-:R-:W-:Y:S01]  /*6900*/  ISETP.GE.AND P2, PT, R252, RZ, PT ;  /* 0x000000fffc00720c */ /* 0x010fe20003f46270 */
[----:B------:R-:W-:Y:S01]  /*6910*/  @!P3 IMAD.IADD R66, R66, 0x1, -R243 ;  /* 0x000000014242b824 */ /* 0x000fe200078e0af3 */
[----:B--2---:R-:W-:Y:S01]  /*6920*/  ISETP.GE.AND P3, PT, R251, RZ, PT ;  /* 0x000000fffb00720c */ /* 0x004fe20003f66270 */
[----:B------:R-:W-:-:S10]  /*6930*/  IMAD.MOV.U32 R251, RZ, RZ, R123 ;  /* 0x000000fffffb7224 */ /* 0x000fd400078e007b */
[----:B------:R-:W-:Y:S01]  /*6940*/  @!P2 IMAD.MOV R251, RZ, RZ, -R251 ;  /* 0x000000fffffba224 */ /* 0x000fe200078e0afb */
[----:B------:R-:W-:Y:S02]  /*6950*/  ISETP.GT.U32.AND P2, PT, R243, R66, PT ;  /* 0x00000042f300720c */ /* 0x000fe40003f44070 */
[----:B------:R-:W-:Y:S01]  /*6960*/  MOV R252, R92 ;  /* 0x0000005c00fc7202 */ /* 0x000fe20000000f00 */
[----:B------:R-:W-:-:S10]  /*6970*/  @!P3 IMAD.MOV R154, RZ, RZ, -R154 ;  /* 0x000000ffff9ab224 */ /* 0x000fd400078e0a9a */
[----:B------:R-:W-:Y:S01]  /*6980*/  @!P2 IMAD.IADD R66, R66, 0x1, -R243 ;  /* 0x000000014242a824 */ /* 0x000fe200078e0af3 */
[----:B------:R-:W-:Y:S01]  /*6990*/  ISETP.GT.U32.AND P2, PT, R243, R35, PT ;  /* 0x00000023f300720c */ /* 0x000fe20003f44070 */
[----:B------:R-:W-:Y:S01]  /*69a0*/  @!P1 IMAD.MOV R252, RZ, RZ, -R252 ;  /* 0x000000fffffc9224 */ /* 0x000fe200078e0afc */
[----:B------:R-:W-:-:S04]  /*69b0*/  @!P0 IADD3 R185, -R185, RZ, RZ ;  /* 0x000000ffb9b98210 */ /* 0x000fc80007ffe1ff */
[----:B------:R-:W-:Y:S04]  /*69c0*/  STL [R1+0x1f04], R252 ;  /* 0x001f04fc01007387 */ /* 0x000fe80000100800 */
[----:B------:R-:W-:Y:S03]  /*69d0*/  STL [R1+0x1f08], R251 ;  /* 0x001f08fb01007387 */ /* 0x000fe60000100800 */
[----:B------:R-:W-:Y:S01]  /*69e0*/  @!P2 IMAD.IADD R35, R35, 0x1, -R243 ;  /* 0x000000012323a824 */ /* 0x000fe200078e0af3 */
[----:B------:R-:W-:Y:S04]  /*69f0*/  STL [R1+0x1f0c], R154 ;  /* 0x001f0c9a01007387 */ /* 0x000fe80000100800 */
[----:B------:R-:W-:Y:S01]  /*6a00*/  STL [R1+0x1f10], R185 ;  /* 0x001f10b901007387 */ /* 0x000fe20000100800 */
[----:B------:R-:W-:-:S13]  /*6a10*/  ISETP.GT.U32.AND P6, PT, R243, R217, PT ;  /* 0x000000d9f300720c */ /* 0x000fda0003fc4070 */
[--C-:B------:R-:W-:Y:S01]  /*6a20*/  @!P6 IMAD.IADD R217, R217, 0x1, -R243.reuse ;  /* 0x00000001d9d9e824 */ /* 0x100fe200078e0af3 */
[C---:B------:R-:W-:Y:S02]  /*6a30*/  ISETP.GT.U32.AND P6, PT, R243.reuse, R124, PT ;  /* 0x0000007cf300720c */ /* 0x040fe40003fc4070 */
[C---:B------:R-:W-:Y:S02]  /*6a40*/  ISETP.GT.U32.AND P5, PT, R243.reuse, R246, PT ;  /* 0x000000f6f300720c */ /* 0x040fe40003fa4070 */
[----:B-----5:R-:W-:Y:S02]  /*6a50*/  ISETP.GE.AND P2, PT, R250, RZ, PT ;  /* 0x000000fffa00720c */ /* 0x020fe40003f46270 */
[----:B------:R-:W2:Y:S07]  /*6a60*/  LDL R250, [R1+0x1ad0] ;  /* 0x001ad00001fa7983 */ /* 0x000eae0000100800 */
[----:B------:R-:W-:Y:S01]  /*6a70*/  @!P6 IMAD.IADD R124, R124, 0x1, -R243 ;  /* 0x000000017c7ce824 */ /* 0x000fe200078e0af3 */
[----:B------:R-:W-:-:S04]  /*6a80*/  ISETP.GT.U32.AND P4, PT, R243, R217, PT ;  /* 0x000000d9f300720c */ /* 0x000fc80003f84070 */
[C---:B------:R-:W-:Y:S01]  /*6a90*/  ISETP.GT.U32.AND P6, PT, R243.reuse, R124, PT ;  /* 0x0000007cf300720c */ /* 0x040fe20003fc4070 */
[----:B------:R-:W-:Y:S01]  /*6aa0*/  @!P5 IMAD.IADD R246, R246, 0x1, -R243 ;  /* 0x00000001f6f6d824 */ /* 0x000fe200078e0af3 */
[----:B------:R-:W-:-:S07]  /*6ab0*/  ISETP.GT.U32.AND P5, PT, R243, R216, PT ;  /* 0x000000d8f300720c */ /* 0x000fce0003fa4070 */
[----:B------:R-:W-:Y:S01]  /*6ac0*/  @!P4 IMAD.IADD R217, R217, 0x1, -R243 ;  /* 0x00000001d9d9c824 */ /* 0x000fe200078e0af3 */
[----:B------:R-:W-:-:S03]  /*6ad0*/  ISETP.GT.U32.AND P4, PT, R243, R187, PT ;  /* 0x000000bbf300720c */ /* 0x000fc60003f84070 */
[----:B------:R-:W-:Y:S02]  /*6ae0*/  @!P6 IADD3 R124, R124, -R243, RZ ;  /* 0x800000f37c7ce210 */ /* 0x000fe40007ffe0ff */
[----:B---3--:R-:W-:Y:S02]  /*6af0*/  ISETP.GE.AND P6, PT, R153, RZ, PT ;  /* 0x000000ff9900720c */ /* 0x008fe40003fc6270 */
[----:B------:R-:W3:Y:S01]  /*6b00*/  LDL R153, [R1+0x1abc] ;  /* 0x001abc0001997983 */ /* 0x000ee20000100800 */
[----:B------:R-:W-:Y:S01]  /*6b10*/  ISETP.GT.U32.AND P1, PT, R243, R36, PT ;  /* 0x00000024f300720c */ /* 0x000fe20003f24070 */
[--C-:B------:R-:W-:Y:S01]  /*6b20*/  @!P5 IMAD.IADD R216, R216, 0x1, -R243.reuse ;  /* 0x00000001d8d8d824 */ /* 0x100fe200078e0af3 */
[----:B------:R-:W-:Y:S02]  /*6b30*/  ISETP.GE.AND P5, PT, R184, RZ, PT ;  /* 0x000000ffb800720c */ /* 0x000fe40003fa6270 */
[----:B------:R-:W4:Y:S01]  /*6b40*/  LDL R184, [R1+0x1acc] ;  /* 0x001acc0001b87983 */ /* 0x000f220000100800 */
[----:B------:R-:W-:Y:S01]  /*6b50*/  @!P4 IMAD.IADD R187, R187, 0x1, -R243 ;  /* 0x00000001bbbbc824 */ /* 0x000fe200078e0af3 */
[----:B------:R-:W-:-:S02]  /*6b60*/  ISETP.GE.AND P4, PT, R34, RZ, PT ;  /* 0x000000ff2200720c */ /* 0x000fc40003f86270 */
[----:B------:R-:W5:Y:S05]  /*6b70*/  LDL R34, [R1+0x1ac4] ;  /* 0x001ac40001227983 */ /* 0x000f6a0000100800 */
[----:B------:R-:W-:Y:S01]  /*6b80*/  @!P1 IMAD.IADD R36, R36, 0x1, -R243 ;  /* 0x0000000124249824 */ /* 0x000fe200078e0af3 */
[C---:B------:R-:W-:Y:S02]  /*6b90*/  ISETP.GT.U32.AND P1, PT, R243.reuse, R247, PT ;  /* 0x000000f7f300720c */ /* 0x040fe40003f24070 */
[----:B------:R-:W-:Y:S01]  /*6ba0*/  ISETP.GT.U32.AND P0, PT, R243, R155, PT ;  /* 0x0000009bf300720c */ /* 0x000fe20003f04070 */
[----:B------:R-:W-:-:S10]  /*6bb0*/  @!P6 IMAD.MOV R217, RZ, RZ, -R217 ;  /* 0x000000ffffd9e224 */ /* 0x000fd400078e0ad9 */
[----:B------:R-:W-:-:S05]  /*6bc0*/  @!P1 IMAD.IADD R247, R247, 0x1, -R243 ;  /* 0x00000001f7f79824 */ /* 0x000fca00078e0af3 */
[----:B------:R-:W-:Y:S01]  /*6bd0*/  ISETP.GT.U32.AND P6, PT, R243, R247, PT ;  /* 0x000000f7f300720c */ /* 0x000fe20003fc4070 */
[--C-:B------:R-:W-:Y:S01]  /*6be0*/  @!P0 IMAD.IADD R155, R155, 0x1, -R243.reuse ;  /* 0x000000019b9b8824 */ /* 0x100fe200078e0af3 */
[----:B------:R-:W-:Y:S02]  /*6bf0*/  IABS R242, R242 ;  /* 0x000000f200f27213 */ /* 0x000fe40000000000 */
[----:B------:R-:W-:Y:S02]  /*6c00*/  ISETP.GE.AND P0, PT, R62, RZ, PT ;  /* 0x000000ff3e00720c */ /* 0x000fe40003f06270 */
[----:B------:R-:W-:Y:S01]  /*6c10*/  ISETP.GE.AND P1, PT, R32, RZ, PT ;  /* 0x000000ff2000720c */ /* 0x000fe20003f26270 */
[----:B------:R-:W-:Y:S01]  /*6c20*/  IMAD.HI.U32 R8, R249, R242, RZ ;  /* 0x000000f2f9087227 */ /* 0x000fe200078e00ff */
[----:B------:R-:W5:Y:S05]  /*6c30*/  LDL R62, [R1+0x1ac0] ;  /* 0x001ac000013e7983 */ /* 0x000f6a0000100800 */
[----:B------:R-:W-:Y:S01]  /*6c40*/  @!P6 IMAD.IADD R247, R247, 0x1, -R243 ;  /* 0x00000001f7f7e824 */ /* 0x000fe200078e0af3 */
[----:B------:R-:W-:Y:S01]  /*6c50*/  ISETP.GT.U32.AND P6, PT, R243, R218, PT ;  /* 0x000000daf300720c */ /* 0x000fe20003fc4070 */
[----:B------:R-:W-:Y:S01]  /*6c60*/  IMAD.MOV R8, RZ, RZ, -R8 ;  /* 0x000000ffff087224 */ /* 0x000fe200078e0a08 */
[----:B------:R-:W5:Y:S01]  /*6c70*/  LDL R32, [R1+0x1ac8] ;  /* 0x001ac80001207983 */ /* 0x000f620000100800 */
[----:B------:R-:W-:-:S02]  /*6c80*/  @!P0 IMAD.MOV R246, RZ, RZ, -R246 ;  /* 0x000000fffff68224 */ /* 0x000fc400078e0af6 */
[----:B------:R-:W-:Y:S01]  /*6c90*/  IMAD R242, R243, R8, R242 ;  /* 0x00000008f3f27224 */ /* 0x000fe200078e02f2 */
[----:B------:R-:W-:Y:S01]  /*6ca0*/  IADD3 R8, R151, 0xf3, RZ ;  /* 0x000000f397087810 */ /* 0x000fe20007ffe0ff */
[----:B------:R-:W-:Y:S04]  /*6cb0*/  STL [R1+0x1f14], R217 ;  /* 0x001f14d901007387 */ /* 0x000fe80000100800 */
[----:B------:R-:W-:Y:S02]  /*6cc0*/  STL [R1+0x1f18], R246 ;  /* 0x001f18f601007387 */ /* 0x000fe40000100800 */
[----:B------:R-:W-:Y:S02]  /*6cd0*/  @!P6 IMAD.IADD R218, R218, 0x1, -R243 ;  /* 0x00000001dadae824 */ /* 0x000fe400078e0af3 */
[----:B------:R1:W-:Y:S01]  /*6ce0*/  STL [R1+0x1bcc], R8 ;  /* 0x001bcc0801007387 */ /* 0x0003e20000100800 */
[----:B------:R-:W-:Y:S01]  /*6cf0*/  ISETP.GT.U32.AND P3, PT, R243, R94, PT ;  /* 0x0000005ef300720c */ /* 0x000fe20003f64070 */
[----:B------:R-:W-:-:S02]  /*6d00*/  @!P4 IMAD.MOV R36, RZ, RZ, -R36 ;  /* 0x000000ffff24c224 */ /* 0x000fc400078e0a24 */
[----:B------:R-:W-:Y:S01]  /*6d10*/  @!P5 IMAD.MOV R66, RZ, RZ, -R66 ;  /* 0x000000ffff42d224 */ /* 0x000fe200078e0a42 */
[----:B------:R-:W-:Y:S01]  /*6d20*/  @!P2 IADD3 R124, -R124, RZ, RZ ;  /* 0x000000ff7c7ca210 */ /* 0x000fe20007ffe1ff */
[----:B------:R-:W5:Y:S01]  /*6d30*/  LDL R93, [R1+0x1aec] ;  /* 0x001aec00015d7983 */ /* 0x000f620000100800 */
[----:B--2---:R-:W-:-:S03]  /*6d40*/  ISETP.GE.AND P6, PT, R250, RZ, PT ;  /* 0x000000fffa00720c */ /* 0x004fc60003fc6270 */
[----:B------:R-:W2:Y:S04]  /*6d50*/  LDL R250, [R1+0x1ae8] ;  /* 0x001ae80001fa7983 */ /* 0x000ea80000100800 */
[----:B------:R-:W-:Y:S01]  /*6d60*/  @!P3 IMAD.IADD R94, R94, 0x1, -R243 ;  /* 0x000000015e5eb824 */ /* 0x000fe200078e0af3 */
[C---:B------:R-:W-:Y:S02]  /*6d70*/  ISETP.GT.U32.AND P3, PT, R243.reuse, R67, PT ;  /* 0x00000043f300720c */ /* 0x040fe40003f64070 */
[----:B------:R-:W-:-:S11]  /*6d80*/  ISETP.GT.U32.AND P4, PT, R243, R216, PT ;  /* 0x000000d8f300720c */ /* 0x000fd60003f84070 */
[----:B------:R-:W-:Y:S02]  /*6d90*/  @!P3 IADD3 R67, R67, -R243, RZ ;  /* 0x800000f34343b210 */ /* 0x000fe40007ffe0ff */
[C---:B------:R-:W-:Y:S02]  /*6da0*/  ISETP.GT.U32.AND P3, PT, R243.reuse, R155, PT ;  /* 0x0000009bf300720c */ /* 0x040fe40003f64070 */
[C---:B------:R-:W-:Y:S01]  /*6db0*/  ISETP.GT.U32.AND P5, PT, R243.reuse, R67, PT ;  /* 0x00000043f300720c */ /* 0x040fe20003fa4070 */
[----:B------:R-:W-:Y:S01]  /*6dc0*/  @!P4 IMAD.IADD R216, R216, 0x1, -R243 ;  /* 0x00000001d8d8c824 */ /* 0x000fe200078e0af3 */
[----:B------:R-:W-:-:S09]  /*6dd0*/  ISETP.GT.U32.AND P4, PT, R243, R188, PT ;  /* 0x000000bcf300720c */ /* 0x000fd20003f84070 */
[--C-:B------:R-:W-:Y:S01]  /*6de0*/  @!P3 IMAD.IADD R155, R155, 0x1, -R243.reuse ;  /* 0x000000019b9bb824 */ /* 0x100fe200078e0af3 */
[----:B------:R-:W-:Y:S02]  /*6df0*/  ISETP.GT.U32.AND P3, PT, R243, R126, PT ;  /* 0x0000007ef300720c */ /* 0x000fe40003f64070 */
[----:B------:R-:W-:Y:S02]  /*6e00*/  @!P5 IADD3 R67, R67, -R243, RZ ;  /* 0x800000f34343d210 */ /* 0x000fe40007ffe0ff */
[----:B---3--:R-:W-:Y:S02]  /*6e10*/  ISETP.GE.AND P5, PT, R153, RZ, PT ;  /* 0x000000ff9900720c */ /* 0x008fe40003fa6270 */
[----:B------:R-:W3:Y:S01]  /*6e20*/  LDL R153, [R1+0x1ad8] ;  /* 0x001ad80001997983 */ /* 0x000ee20000100800 */
[--C-:B------:R-:W-:Y:S01]  /*6e30*/  @!P4 IMAD.IADD R188, R188, 0x1, -R243.reuse ;  /* 0x00000001bcbcc824 */ /* 0x100fe200078e0af3 */
[----:B----4-:R-:W-:Y:S02]  /*6e40*/  ISETP.GE.AND P4, PT, R184, RZ, PT ;  /* 0x000000ffb800720c */ /* 0x010fe40003f86270 */
[----:B------:R-:W4:Y:S03]  /*6e50*/  LDL R184, [R1+0x1ae4] ;  /* 0x001ae40001b87983 */ /* 0x000f260000100800 */
[----:B------:R-:W-:Y:S01]  /*6e60*/  @!P3 IMAD.IADD R126, R126, 0x1, -R243 ;  /* 0x000000017e7eb824 */ /* 0x000fe200078e0af3 */
[----:B-----5:R-:W-:-:S02]  /*6e70*/  ISETP.GE.AND P3, PT, R34, RZ, PT ;  /* 0x000000ff2200720c */ /* 0x020fc40003f66270 */
[----:B------:R-:W5:Y:S01]  /*6e80*/  LDL R34, [R1+0x1ae0] ;  /* 0x001ae00001227983 */ /* 0x000f620000100800 */
[----:B------:R-:W-:Y:S01]  /*6e90*/  @!P1 IMAD.MOV R94, RZ, RZ, -R94 ;  /* 0x000000ffff5e9224 */ /* 0x000fe200078e0a5e */
[----:B------:R-:W-:-:S13]  /*6ea0*/  ISETP.GT.U32.AND P1, PT, R243, R35, PT ;  /* 0x00000023f300720c */ /* 0x000fda0003f24070 */
[----:B------:R-:W-:-:S04]  /*6eb0*/  @!P1 IMAD.IADD R35, R35, 0x1, -R243 ;  /* 0x0000000123239824 */ /* 0x000fc800078e0af3 */
[----:B------:R-:W-:Y:S01]  /*6ec0*/  @!P4 IMAD.MOV R35, RZ, RZ, -R35 ;  /* 0x000000ffff23c224 */ /* 0x000fe200078e0a23 */
[C---:B------:R-:W-:Y:S02]  /*6ed0*/  ISETP.GT.U32.AND P4, PT, R243.reuse, R218, PT ;  /* 0x000000daf300720c */ /* 0x040fe40003f84070 */
[----:B------:R-:W-:-:S11]  /*6ee0*/  ISETP.GT.U32.AND P2, PT, R243, R96, PT ;  /* 0x00000060f300720c */ /* 0x000fd60003f44070 */
[--C-:B------:R-:W-:Y:S01]  /*6ef0*/  @!P4 IMAD.IADD R218, R218, 0x1, -R243.reuse ;  /* 0x00000001dadac824 */ /* 0x100fe200078e0af3 */
[C---:B------:R-:W-:Y:S01]  /*6f00*/  ISETP.GT.U32.AND P4, PT, R243.reuse, R158, PT ;  /* 0x0000009ef300720c */ /* 0x040fe20003f84070 */
[--C-:B------:R-:W-:Y:S01]  /*6f10*/  @!P2 IMAD.IADD R96, R96, 0x1, -R243.reuse ;  /* 0x000000016060a824 */ /* 0x100fe200078e0af3 */
[----:B------:R-:W-:Y:S02]  /*6f20*/  ISETP.GE.AND P2, PT, R62, RZ, PT ;  /* 0x000000ff3e00720c */ /* 0x000fe40003f46270 */
[----:B------:R-:W5:Y:S09]  /*6f30*/  LDL R62, [R1+0x1adc] ;  /* 0x001adc00013e7983 */ /* 0x000f720000100800 */
[----:B------:R-:W-:Y:S01]  /*6f40*/  @!P4 IMAD.IADD R158, R158, 0x1, -R243 ;  /* 0x000000019e9ec824 */ /* 0x000fe200078e0af3 */
[----:B------:R-:W-:-:S13]  /*6f50*/  ISETP.GT.U32.AND P0, PT, R243, R187, PT ;  /* 0x000000bbf300720c */ /* 0x000fda0003f04070 */
[--C-:B------:R-:W-:Y:S01]  /*6f60*/  @!P0 IMAD.IADD R187, R187, 0x1, -R243.reuse ;  /* 0x00000001bbbb8824 */ /* 0x100fe200078e0af3 */
[----:B------:R-:W-:Y:S02]  /*6f70*/  ISETP.GT.U32.AND P0, PT, R243, R156, PT ;  /* 0x0000009cf300720c */ /* 0x000fe40003f04070 */
[----:B--2---:R-:W-:Y:S02]  /*6f80*/  ISETP.GE.AND P4, PT, R250, RZ, PT ;  /* 0x000000fffa00720c */ /* 0x004fe40003f86270 */
[----:B------:R-:W2:Y:S09]  /*6f90*/  LDL R250, [R1+0x1b00] ;  /* 0x001b000001fa7983 */ /* 0x000eb20000100800 */
[----:B------:R-:W-:Y:S01]  /*6fa0*/  @!P0 IMAD.IADD R156, R156, 0x1, -R243 ;  /* 0x000000019c9c8824 */ /* 0x000fe200078e0af3 */
[----:B------:R-:W-:-:S02]  /*6fb0*/  ISETP.GE.AND P0, PT, R32, RZ, PT ;  /* 0x000000ff2000720c */ /* 0x000fc40003f06270 */
[C---:B------:R-:W-:Y:S01]  /*6fc0*/  ISETP.GT.U32.AND P1, PT, R243.reuse, R186, PT ;  /* 0x000000baf300720c */ /* 0x040fe20003f24070 */
[----:B------:R-:W-:Y:S01]  /*6fd0*/  @!P5 IMAD.MOV R155, RZ, RZ, -R155 ;  /* 0x000000ffff9bd224 */ /* 0x000fe200078e0a9b */
[----:B------:R-:W2:Y:S01]  /*6fe0*/  LDL R32, [R1+0x1ad4] ;  /* 0x001ad40001207983 */ /* 0x000ea20000100800 */
[----:B------:R-:W-:Y:S01]  /*6ff0*/  @!P3 IMAD.MOV R216, RZ, RZ, -R216 ;  /* 0x000000ffffd8b224 */ /* 0x000fe200078e0ad8 */
[----:B------:R-:W-:-:S07]  /*7000*/  ISETP.GT.U32.AND P3, PT, R243, R156, PT ;  /* 0x0000009cf300720c */ /* 0x000fce0003f64070 */
[----:B------:R-:W-:Y:S01]  /*7010*/  @!P0 IMAD.MOV R247, RZ, RZ, -R247 ;  /* 0x000000fffff78224 */ /* 0x000fe200078e0af7 */
[----:B------:R-:W-:Y:S02]  /*7020*/  ISETP.GT.U32.AND P0, PT, R243, R188, PT ;  /* 0x000000bcf300720c */ /* 0x000fe40003f04070 */
[----:B------:R-:W-:-:S04]  /*7030*/  @!P1 IADD3 R186, R186, -R243, RZ ;  /* 0x800000f3baba9210 */ /* 0x000fc80007ffe0ff */
[C---:B------:R-:W-:Y:S01]  /*7040*/  ISETP.GT.U32.AND P5, PT, R243.reuse, R186, PT ;  /* 0x000000baf300720c */ /* 0x040fe20003fa4070 */
[----:B------:R-:W-:Y:S01]  /*7050*/  @!P3 IMAD.IADD R156, R156, 0x1, -R243 ;  /* 0x000000019c9cb824 */ /* 0x000fe200078e0af3 */
[----:B------:R-:W-:-:S05]  /*7060*/  ISETP.GT.U32.AND P3, PT, R243, R95, PT ;  /* 0x0000005ff300720c */ /* 0x000fca0003f64070 */
[----:B------:R-:W-:Y:S01]  /*7070*/  @!P0 IMAD.IADD R188, R188, 0x1, -R243 ;  /* 0x00000001bcbc8824 */ /* 0x000fe200078e0af3 */
[----:B------:R-:W-:-:S05]  /*7080*/  ISETP.GT.U32.AND P0, PT, R243, R125, PT ;  /* 0x0000007df300720c */ /* 0x000fca0003f04070 */
[----:B------:R-:W-:Y:S02]  /*7090*/  @!P5 IADD3 R186, R186, -R243, RZ ;  /* 0x800000f3babad210 */ /* 0x000fe40007ffe0ff */
[----:B---3--:R-:W-:Y:S02]  /*70a0*/  ISETP.GE.AND P5, PT, R153, RZ, PT ;  /* 0x000000ff9900720c */ /* 0x008fe40003fa6270 */
[----:B------:R-:W3:Y:S04]  /*70b0*/  LDL R153, [R1+0x1af0] ;  /* 0x001af00001997983 */ /* 0x000ee80000100800 */
[--C-:B------:R-:W-:Y:S01]  /*70c0*/  @!P0 IMAD.IADD R125, R125, 0x1, -R243.reuse ;  /* 0x000000017d7d8824 */ /* 0x100fe200078e0af3 */
[----:B----4-:R-:W-:Y:S02]  /*70d0*/  ISETP.GE.AND P0, PT, R184, RZ, PT ;  /* 0x000000ffb800720c */ /* 0x010fe40003f06270 */
[----:B------:R-:W4:Y:S01]  /*70e0*/  LDL R184, [R1+0x1afc] ;  /* 0x001afc0001b87983 */ /* 0x000f220000100800 */
[----:B------:R-:W-:Y:S01]  /*70f0*/  @!P3 IMAD.IADD R95, R95, 0x1, -R243 ;  /* 0x000000015f5fb824 */ /* 0x000fe200078e0af3 */
[----:B-----5:R-:W-:-:S02]  /*7100*/  ISETP.GE.AND P3, PT, R34, RZ, PT ;  /* 0x000000ff2200720c */ /* 0x020fc40003f66270 */
[----:B------:R-:W5:Y:S01]  /*7110*/  LDL R34, [R1+0x1af8] ;  /* 0x001af80001227983 */ /* 0x000f620000100800 */
[----:B------:R-:W-:Y:S01]  /*7120*/  @!P2 IMAD.MOV R187, RZ, RZ, -R187 ;  /* 0x000000ffffbba224 */ /* 0x000fe200078e0abb */
[----:B------:R-:W-:-:S09]  /*7130*/  ISETP.GT.U32.AND P2, PT, R243, R126, PT ;  /* 0x0000007ef300720c */ /* 0x000fd20003f44070 */
[----:B------:R-:W-:Y:S01]  /*7140*/  @!P3 IMAD.MOV R188, RZ, RZ, -R188 ;  /* 0x000000ffffbcb224 */ /* 0x000fe200078e0abc */
[----:B------:R-:W-:-:S03]  /*7150*/  ISETP.GT.U32.AND P3, PT, R243, R125, PT ;  /* 0x0000007df300720c */ /* 0x000fc60003f64070 */
[----:B------:R-:W-:Y:S01]  /*7160*/  @!P2 IMAD.IADD R126, R126, 0x1, -R243 ;  /* 0x000000017e7ea824 */ /* 0x000fe200078e0af3 */
[----:B------:R-:W-:-:S09]  /*7170*/  ISETP.GT.U32.AND P2, PT, R243, R65, PT ;  /* 0x00000041f300720c */ /* 0x000fd20003f44070 */
[----:B------:R-:W-:Y:S01]  /*7180*/  @!P3 IMAD.IADD R125, R125, 0x1, -R243 ;  /* 0x000000017d7db824 */ /* 0x000fe200078e0af3 */
[----:B------:R-:W-:-:S03]  /*7190*/  ISETP.GT.U32.AND P3, PT, R243, R97, PT ;  /* 0x00000061f300720c */ /* 0x000fc60003f64070 */
[----:B------:R-:W-:Y:S01]  /*71a0*/  @!P2 IMAD.IADD R65, R65, 0x1, -R243 ;  /* 0x000000014141a824 */ /* 0x000fe200078e0af3 */
[----:B------:R-:W-:Y:S02]  /*71b0*/  ISETP.GE.AND P2, PT, R62, RZ, PT ;  /* 0x000000ff3e00720c */ /* 0x000fe40003f46270 */
[----:B------:R-:W5:Y:S07]  /*71c0*/  LDL R62, [R1+0x1af4] ;  /* 0x001af400013e7983 */ /* 0x000f6e0000100800 */
[----:B------:R-:W-:-:S02]  /*71d0*/  @!P3 IADD3 R97, R97, -R243, RZ ;  /* 0x800000f36161b210 */ /* 0x000fc40007ffe0ff */
[----:B--2---:R-:W-:Y:S02]  /*71e0*/  ISETP.GE.AND P3, PT, R250, RZ, PT ;  /* 0x000000fffa00720c */ /* 0x004fe40003f66270 */
[----:B------:R-:W2:Y:S01]  /*71f0*/  LDL R250, [R1+0x1b18] ;  /* 0x001b180001fa7983 */ /* 0x000ea20000100800 */
[----:B------:R-:W-:Y:S02]  /*7200*/  @!P6 IADD3 R67, -R67, RZ, RZ ;  /* 0x000000ff4343e210 */ /* 0x000fe40007ffe1ff */
[C---:B------:R-:W-:Y:S01]  /*7210*/  ISETP.GT.U32.AND P6, PT, R243.reuse, R37, PT ;  /* 0x00000025f300720c */ /* 0x040fe20003fc4070 */
[----:B------:R-:W-:Y:S01]  /*7220*/  @!P2 IMAD.MOV R156, RZ, RZ, -R156 ;  /* 0x000000ffff9ca224 */ /* 0x000fe200078e0a9c */
[C---:B------:R-:W-:Y:S01]  /*7230*/  ISETP.GT.U32.AND P2, PT, R243.reuse, R95, PT ;  /* 0x0000005ff300720c */ /* 0x040fe20003f44070 */
[----:B------:R-:W-:Y:S01]  /*7240*/  @!P5 IMAD.MOV R126, RZ, RZ, -R126 ;  /* 0x000000ffff7ed224 */ /* 0x000fe200078e0a7e */
[C---:B------:R-:W-:Y:S01]  /*7250*/  ISETP.GT.U32.AND P5, PT, R243.reuse, R65, PT ;  /* 0x00000041f300720c */ /* 0x040fe20003fa4070 */
[----:B------:R-:W-:Y:S01]  /*7260*/  @!P4 IMAD.MOV R186, RZ, RZ, -R186 ;  /* 0x000000ffffbac224 */ /* 0x000fe200078e0aba */
[----:B------:R-:W-:-:S02]  /*7270*/  ISETP.GT.U32.AND P4, PT, R243, R219, PT ;  /* 0x000000dbf300720c */ /* 0x000fc40003f84070 */
[----:B------:R-:W-:-:S05]  /*7280*/  ISETP.GT.U32.AND P1, PT, R243, R96, PT ;  /* 0x00000060f300720c */ /* 0x000fca0003f24070 */
[--C-:B------:R-:W-:Y:S01]  /*7290*/  @!P6 IMAD.IADD R37, R37, 0x1, -R243.reuse ;  /* 0x000000012525e824 */ /* 0x100fe200078e0af3 */
[----:B------:R-:W-:Y:S01]  /*72a0*/  ISETP.GT.U32.AND P6, PT, R243, R190, PT ;  /* 0x000000bef300720c */ /* 0x000fe20003fc4070 */
[--C-:B------:R-:W-:Y:S01]  /*72b0*/  @!P2 IMAD.IADD R95, R95, 0x1, -R243.reuse ;  /* 0x000000015f5fa824 */ /* 0x100fe200078e0af3 */
[----:B------:R-:W-:Y:S01]  /*72c0*/  ISETP.GT.U32.AND P2, PT, R243, R71, PT ;  /* 0x00000047f300720c */ /* 0x000fe20003f44070 */
[--C-:B------:R-:W-:Y:S01]  /*72d0*/  @!P5 IMAD.IADD R65, R65, 0x1, -R243.reuse ;  /* 0x000000014141d824 */ /* 0x100fe200078e0af3 */
[----:B------:R-:W-:Y:S01]  /*72e0*/  ISETP.GT.U32.AND P5, PT, R243, R38, PT ;  /* 0x00000026f300720c */ /* 0x000fe20003fa4070 */
[--C-:B------:R-:W-:Y:S02]  /*72f0*/  @!P4 IMAD.IADD R219, R219, 0x1, -R243.reuse ;  /* 0x00000001dbdbc824 */ /* 0x100fe400078e0af3 */
[----:B------:R-:W-:Y:S01]  /*7300*/  @!P1 IMAD.IADD R96, R96, 0x1, -R243 ;  /* 0x0000000160609824 */ /* 0x000fe200078e0af3 */
[----:B------:R-:W-:-:S05]  /*7310*/  ISETP.GE.AND P1, PT, R32, RZ, PT ;  /* 0x000000ff2000720c */ /* 0x000fca0003f26270 */
[--C-:B------:R-:W-:Y:S01]  /*7320*/  @!P6 IMAD.IADD R190, R190, 0x1, -R243.reuse ;  /* 0x00000001bebee824 */ /* 0x100fe200078e0af3 */
[----:B---3--:R-:W-:Y:S02]  /*7330*/  ISETP.GE.AND P4, PT, R153, RZ, PT ;  /* 0x000000ff9900720c */ /* 0x008fe40003f86270 */
[----:B------:R-:W3:Y:S01]  /*7340*/  LDL R153, [R1+0x1b08] ;  /* 0x001b080001997983 */ /* 0x000ee20000100800 */
[--C-:B------:R-:W-:Y:S01]  /*7350*/  @!P2 IMAD.IADD R71, R71, 0x1, -R243.reuse ;  /* 0x000000014747a824 */ /* 0x100fe200078e0af3 */
[----:B------:R-:W-:Y:S02]  /*7360*/  ISETP.GT.U32.AND P6, PT, R243, R190, PT ;  /* 0x000000bef300720c */ /* 0x000fe40003fc4070 */
[----:B----4-:R-:W-:Y:S02]  /*7370*/  ISETP.GE.AND P2, PT, R184, RZ, PT ;  /* 0x000000ffb800720c */ /* 0x010fe40003f46270 */
[----:B------:R-:W4:Y:S01]  /*7380*/  LDL R184, [R1+0x1b14] ;  /* 0x001b140001b87983 */ /* 0x000f220000100800 */
[----:B------:R-:W-:Y:S01]  /*7390*/  @!P5 IMAD.IADD R38, R38, 0x1, -R243 ;  /* 0x000000012626d824 */ /* 0x000fe200078e0af3 */
[----:B-----5:R-:W-:-:S02]  /*73a0*/  ISETP.GE.AND P5, PT, R34, RZ, PT ;  /* 0x000000ff2200720c */ /* 0x020fc40003fa6270 */
[----:B------:R-:W5:Y:S01]  /*73b0*/  LDL R34, [R1+0x1b10] ;  /* 0x001b100001227983 */ /* 0x000f620000100800 */
[----:B------:R-:W-:Y:S01]  /*73c0*/  @!P1 IMAD.MOV R96, RZ, RZ, -R96 ;  /* 0x000000ffff609224 */ /* 0x000fe200078e0a60 */
[----:B------:R-:W-:-:S03]  /*73d0*/  ISETP.GT.U32.AND P1, PT, R243, R37, PT ;  /* 0x00000025f300720c */ /* 0x000fc60003f24070 */
[--C-:B------:R-:W-:Y:S01]  /*73e0*/  @!P6 IMAD.IADD R190, R190, 0x1, -R243.reuse ;  /* 0x00000001bebee824 */ /* 0x100fe200078e0af3 */
[----:B------:R-:W-:Y:S02]  /*73f0*/  ISETP.GE.AND P6, PT, R93, RZ, PT ;  /* 0x000000ff5d00720c */ /* 0x000fe40003fc6270 */
[----:B------:R-:W5:Y:S07]  /*7400*/  LDL R93, [R1+0x1b04] ;  /* 0x001b0400015d7983 */ /* 0x000f6e0000100800 */
[----:B------:R-:W-:-:S04]  /*7410*/  @!P1 IMAD.IADD R37, R37, 0x1, -R243 ;  /* 0x0000000125259824 */ /* 0x000fc800078e0af3 */
[----:B------:R-:W-:Y:S01]  /*7420*/  @!P6 IMAD.MOV R37, RZ, RZ, -R37 ;  /* 0x000000ffff25e224 */ /* 0x000fe200078e0a25 */
[C---:B------:R-:W-:Y:S02]  /*7430*/  ISETP.GT.U32.AND P6, PT, R243.reuse, R71, PT ;  /* 0x00000047f300720c */ /* 0x040fe40003fc4070 */
[----:B------:R-:W-:Y:S02]  /*7440*/  IABS R32, R8 ;  /* 0x0000000800207213 */ /* 0x000fe40000000000 */
[----:B------:R-:W-:-:S03]  /*7450*/  ISETP.GT.U32.AND P1, PT, R243, R7, PT ;  /* 0x00000007f300720c */ /* 0x000fc60003f24070 */
[----:B-1----:R-:W-:-:S06]  /*7460*/  IMAD.HI.U32 R8, R249, R32, RZ ;  /* 0x00000020f9087227 */ /* 0x002fcc00078e00ff */
[--C-:B------:R-:W-:Y:S01]  /*7470*/  @!P6 IMAD.IADD R71, R71, 0x1, -R243.reuse ;  /* 0x000000014747e824 */ /* 0x100fe200078e0af3 */
[----:B------:R-:W-:Y:S02]  /*7480*/  ISETP.GT.U32.AND P6, PT, R243, R40, PT ;  /* 0x00000028f300720c */ /* 0x000fe40003fc4070 */
[----:B------:R-:W-:Y:S01]  /*7490*/  IADD3 R8, -R8, RZ, RZ ;  /* 0x000000ff08087210 */ /* 0x000fe20007ffe1ff */
[----:B------:R-:W-:-:S04]  /*74a0*/  @!P1 IMAD.IADD R7, R7, 0x1, -R243 ;  /* 0x0000000107079824 */ /* 0x000fc800078e0af3 */
[----:B------:R-:W-:Y:S01]  /*74b0*/  IMAD R32, R243, R8, R32 ;  /* 0x00000008f3207224 */ /* 0x000fe200078e0220 */
[----:B------:R-:W-:Y:S02]  /*74c0*/  IADD3 R8, R151, 0xf4, RZ ;  /* 0x000000f497087810 */ /* 0x000fe40007ffe0ff */
[----:B------:R-:W-:Y:S02]  /*74d0*/  ISETP.GE.AND P1, PT, R62, RZ, PT ;  /* 0x000000ff3e00720c */ /* 0x000fe40003f26270 */
[----:B------:R-:W5:Y:S01]  /*74e0*/  LDL R62, [R1+0x1b0c] ;  /* 0x001b0c00013e7983 */ /* 0x000f620000100800 */
[----:B------:R-:W-:-:S03]  /*74f0*/  @!P6 IADD3 R40, R40, -R243, RZ ;  /* 0x800000f32828e210 */ /* 0x000fc60007ffe0ff */
[----:B------:R1:W-:Y:S01]  /*7500*/  STL [R1+0x1bbc], R8 ;  /* 0x001bbc0801007387 */ /* 0x0003e20000100800 */
[----:B------:R-:W-:Y:S01]  /*7510*/  @!P4 IMAD.MOV R65, RZ, RZ, -R65 ;  /* 0x000000ffff41c224 */ /* 0x000fe200078e0a41 */
[----:B--2---:R-:W-:-:S05]  /*7520*/  ISETP.GE.AND P6, PT, R250, RZ, PT ;  /* 0x000000fffa00720c */ /* 0x004fca0003fc6270 */
[----:B------:R-:W-:Y:S01]  /*7530*/  @!P1 IMAD.MOV R95, RZ, RZ, -R95 ;  /* 0x000000ffff5f9224 */ /* 0x000fe200078e0a5f */
[----:B------:R-:W2:Y:S01]  /*7540*/  LDL R250, [R1+0x1b38] ;  /* 0x001b380001fa7983 */ /* 0x000ea20000100800 */
[C---:B------:R-:W-:Y:S01]  /*7550*/  ISETP.GT.U32.AND P1, PT, R243.reuse, R38, PT ;  /* 0x00000026f300720c */ /* 0x040fe20003f24070 */
[----:B------:R-:W-:Y:S01]  /*7560*/  @!P3 IMAD.MOV R190, RZ, RZ, -R190 ;  /* 0x000000ffffbeb224 */ /* 0x000fe200078e0abe */
[C---:B------:R-:W-:Y:S02]  /*7570*/  ISETP.GT.U32.AND P4, PT, R243.reuse, R7, PT ;  /* 0x00000007f300720c */ /* 0x040fe40003f84070 */
[----:B------:R-:W-:Y:S01]  /*7580*/  @!P0 IADD3 R218, -R218, RZ, RZ ;  /* 0x000000ffdada8210 */ /* 0x000fe20007ffe1ff */
[----:B------:R-:W-:Y:S01]  /*7590*/  @!P5 IMAD.MOV R125, RZ, RZ, -R125 ;  /* 0x000000ffff7dd224 */ /* 0x000fe200078e0a7d */
[C---:B------:R-:W-:Y:S01]  /*75a0*/  ISETP.GT.U32.AND P3, PT, R243.reuse, R157, PT ;  /* 0x0000009df300720c */ /* 0x040fe20003f64070 */
[----:B------:R-:W2:Y:S01]  /*75b0*/  LDL R64, [R1+0x1b3c] ;  /* 0x001b3c0001407983 */ /* 0x000ea20000100800 */
[----:B------:R-:W-:-:S05]  /*75c0*/  ISETP.GT.U32.AND P0, PT, R243, R158, PT ;  /* 0x0000009ef300720c */ /* 0x000fca0003f04070 */
[--C-:B------:R-:W-:Y:S01]  /*75d0*/  @!P1 IMAD.IADD R38, R38, 0x1, -R243.reuse ;  /* 0x0000000126269824 */ /* 0x100fe200078e0af3 */
[----:B------:R-:W-:Y:S01]  /*75e0*/  ISETP.GT.U32.AND P1, PT, R243, R9, PT ;  /* 0x00000009f300720c */ /* 0x000fe20003f24070 */
[----:B------:R-:W-:Y:S01]  /*75f0*/  @!P4 IMAD.IADD R7, R7, 0x1, -R243 ;  /* 0x000000010707c824 */ /* 0x000fe200078e0af3 */
[----:B------:R-:W-:-:S03]  /*7600*/  ISETP.GT.U32.AND P4, PT, R243, R221, PT ;  /* 0x000000ddf300720c */ /* 0x000fc60003f84070 */
[----:B------:R-:W-:Y:S02]  /*7610*/  @!P3 IMAD.IADD R157, R157, 0x1, -R243 ;  /* 0x000000019d9db824 */ /* 0x000fe400078e0af3 */
[----:B------:R-:W-:Y:S02]  /*7620*/  @!P0 IADD3 R158, R158, -R243, RZ ;  /* 0x800000f39e9e8210 */ /* 0x000fe40007ffe0ff */
[----:B------:R-:W-:-:S04]  /*7630*/  ISETP.GT.U32.AND P0, PT, R243, R127, PT ;  /* 0x0000007ff300720c */ /* 0x000fc80003f04070 */
[--C-:B------:R-:W-:Y:S01]  /*7640*/  @!P1 IMAD.IADD R9, R9, 0x1, -R243.reuse ;  /* 0x0000000109099824 */ /* 0x100fe200078e0af3 */
[----:B---3--:R-:W-:Y:S02]  /*7650*/  ISETP.GE.AND P3, PT, R153, RZ, PT ;  /* 0x000000ff9900720c */ /* 0x008fe40003f66270 */
[----:B------:R-:W3:Y:S01]  /*7660*/  LDL R153, [R1+0x1b28] ;  /* 0x001b280001997983 */ /* 0x000ee20000100800 */
[----:B------:R-:W-:Y:S01]  /*7670*/  @!P4 IMAD.IADD R221, R221, 0x1, -R243 ;  /* 0x00000001ddddc824 */ /* 0x000fe200078e0af3 */
[----:B----4-:R-:W-:Y:S02]  /*7680*/  ISETP.GE.AND P1, PT, R184, RZ, PT ;  /* 0x000000ffb800720c */ /* 0x010fe40003f26270 */
[----:B------:R-:W4:Y:S01]  /*7690*/  LDL R184, [R1+0x1b34] ;  /* 0x001b340001b87983 */ /* 0x000f220000100800 */
[----:B-----5:R-:W-:-:S03]  /*76a0*/  ISETP.GE.AND P4, PT, R34, RZ, PT ;  /* 0x000000ff2200720c */ /* 0x020fc60003f86270 */
[----:B------:R-:W5:Y:S01]  /*76b0*/  LDL R34, [R1+0x1b30] ;  /* 0x001b300001227983 */ /* 0x000f620000100800 */
[----:B------:R-:W-:Y:S01]  /*76c0*/  @!P2 IADD3 R158, -R158, RZ, RZ ;  /* 0x000000ff9e9ea210 */ /* 0x000fe20007ffe1ff */
[----:B------:R-:W-:Y:S01]  /*76d0*/  @!P0 IMAD.IADD R127, R127, 0x1, -R243 ;  /* 0x000000017f7f8824 */ /* 0x000fe200078e0af3 */
[----:B------:R-:W-:-:S04]  /*76e0*/  ISETP.GT.U32.AND P2, PT, R243, R97, PT ;  /* 0x00000061f300720c */ /* 0x000fc80003f44070 */
[----:B------:R-:W-:-:S09]  /*76f0*/  ISETP.GT.U32.AND P5, PT, R243, R127, PT ;  /* 0x0000007ff300720c */ /* 0x000fd20003fa4070 */
[----:B------:R-:W-:-:S04]  /*7700*/  @!P2 IADD3 R97, R97, -R243, RZ ;  /* 0x800000f36161a210 */ /* 0x000fc80007ffe0ff */
[----:B------:R-:W-:Y:S01]  /*7710*/  @!P1 IADD3 R97, -R97, RZ, RZ ;  /* 0x000000ff61619210 */ /* 0x000fe20007ffe1ff */
[----:B------:R-:W-:Y:S01]  /*7720*/  @!P5 IMAD.IADD R127, R127, 0x1, -R243 ;  /* 0x000000017f7fd824 */ /* 0x000fe200078e0af3 */
[----:B------:R-:W-:Y:S02]  /*7730*/  ISETP.GT.U32.AND P1, PT, R243, R40, PT ;  /* 0x00000028f300720c */ /* 0x000fe40003f24070 */
[----:B------:R-:W-:Y:S02]  /*7740*/  ISETP.GE.AND P5, PT, R93, RZ, PT ;  /* 0x000000ff5d00720c */ /* 0x000fe40003fa6270 */
[----:B------:R-:W5:Y:S09]  /*7750*/  LDL R93, [R1+0x1b24] ;  /* 0x001b2400015d7983 */ /* 0x000f720000100800 */
[----:B------:R-:W-:-:S02]  /*7760*/  @!P1 IADD3 R40, R40, -R243, RZ ;  /* 0x800000f328289210 */ /* 0x000fc40007ffe0ff */
[----:B------:R-:W-:-:S13]  /*7770*/  ISETP.GT.U32.AND P1, PT, R243, R220, PT ;  /* 0x000000dcf300720c */ /* 0x000fda0003f24070 */
[----:B------:R-:W-:Y:S02]  /*7780*/  @!P1 IADD3 R220, R220, -R243, RZ ;  /* 0x800000f3dcdc9210 */ /* 0x000fe40007ffe0ff */
[----:B------:R-:W-:-:S13]  /*7790*/  ISETP.GT.U32.AND P0, PT, R243, R219, PT ;  /* 0x000000dbf300720c */ /* 0x000fda0003f04070 */
[--C-:B------:R-:W-:Y:S01]  /*77a0*/  @!P0 IMAD.IADD R219, R219, 0x1, -R243.reuse ;  /* 0x00000001dbdb8824 */ /* 0x100fe200078e0af3 */
[----:B------:R-:W-:Y:S02]  /*77b0*/  ISETP.GT.U32.AND P0, PT, R243, R189, PT ;  /* 0x000000bdf300720c */ /* 0x000fe40003f04070 */
[----:B--2---:R-:W-:Y:S02]  /*77c0*/  ISETP.GE.AND P1, PT, R250, RZ, PT ;  /* 0x000000fffa00720c */ /* 0x004fe40003f26270 */
[----:B------:R-:W2:Y:S09]  /*77d0*/  LDL R250, [R1+0x1b58] ;  /* 0x001b580001fa7983 */ /* 0x000eb20000100800 */
[----:B------:R-:W-:Y:S01]  /*77e0*/  @!P0 IMAD.IADD R189, R189, 0x1, -R243 ;  /* 0x00000001bdbd8824 */ /* 0x000fe200078e0af3 */
[----:B------:R-:W-:-:S02]  /*77f0*/  ISETP.GE.AND P0, PT, R62, RZ, PT ;  /* 0x000000ff3e00720c */ /* 0x000fc40003f06270 */
[----:B------:R-:W2:Y:S01]  /*7800*/  LDL R62, [R1+0x1b1c] ;  /* 0x001b1c00013e7983 */ /* 0x000ea20000100800 */
[----:B------:R-:W-:Y:S01]  /*7810*/  @!P3 IMAD.MOV R7, RZ, RZ, -R7 ;  /* 0x000000ffff07b224 */ /* 0x000fe200078e0a07 */
[C---:B------:R-:W-:Y:S01]  /*7820*/  ISETP.GT.U32.AND P3, PT, R243.reuse, R189, PT ;  /* 0x000000bdf300720c */ /* 0x040fe20003f64070 */
[----:B------:R-:W-:Y:S01]  /*7830*/  @!P4 IMAD.MOV R71, RZ, RZ, -R71 ;  /* 0x000000ffff47c224 */ /* 0x000fe200078e0a47 */
[----:B------:R-:W-:-:S07]  /*7840*/  ISETP.GT.U32.AND P4, PT, R243, R9, PT ;  /* 0x00000009f300720c */ /* 0x000fce0003f84070 */
[----:B------:R-:W-:Y:S01]  /*7850*/  @!P0 IMAD.MOV R38, RZ, RZ, -R38 ;  /* 0x000000ffff268224 */ /* 0x000fe200078e0a26 */
[----:B------:R-:W-:-:S03]  /*7860*/  ISETP.GT.U32.AND P0, PT, R243, R221, PT ;  /* 0x000000ddf300720c */ /* 0x000fc60003f04070 */
[----:B------:R-:W-:Y:S01]  /*7870*/  @!P3 IMAD.IADD R189, R189, 0x1, -R243 ;  /* 0x00000001bdbdb824 */ /* 0x000fe200078e0af3 */
[C---:B------:R-:W-:Y:S01]  /*7880*/  ISETP.GT.U32.AND P3, PT, R243.reuse, R129, PT ;  /* 0x00000081f300720c */ /* 0x040fe20003f64070 */
[----:B------:R-:W-:Y:S01]  /*7890*/  @!P6 IMAD.MOV R127, RZ, RZ, -R127 ;  /* 0x000000ffff7fe224 */ /* 0x000fe200078e0a7f */
[----:B------:R-:W-:Y:S01]  /*78a0*/  ISETP.GT.U32.AND P6, PT, R243, R98, PT ;  /* 0x00000062f300720c */ /* 0x000fe20003fc4070 */
[----:B------:R-:W-:Y:S01]  /*78b0*/  @!P4 IMAD.IADD R9, R9, 0x1, -R243 ;  /* 0x000000010909c824 */ /* 0x000fe200078e0af3 */
[----:B------:R-:W-:-:S05]  /*78c0*/  ISETP.GT.U32.AND P4, PT, R243, R191, PT ;  /* 0x000000bff300720c */ /* 0x000fca0003f84070 */
[----:B------:R-:W-:Y:S01]  /*78d0*/  @!P0 IMAD.IADD R221, R221, 0x1, -R243 ;  /* 0x00000001dddd8824 */ /* 0x000fe200078e0af3 */
[----:B------:R-:W-:-:S03]  /*78e0*/  ISETP.GT.U32.AND P0, PT, R243, R159, PT ;  /* 0x0000009ff300720c */ /* 0x000fc60003f04070 */
[--C-:B------:R-:W-:Y:S01]  /*78f0*/  @!P3 IMAD.IADD R129, R129, 0x1, -R243.reuse ;  /* 0x000000018181b824 */ /* 0x100fe200078e0af3 */
[----:B---3--:R-:W-:Y:S02]  /*7900*/  ISETP.GE.AND P3, PT, R153, RZ, PT ;  /* 0x000000ff9900720c */ /* 0x008fe40003f66270 */
[----:B------:R-:W3:Y:S01]  /*7910*/  LDL R153, [R1+0x1b48] ;  /* 0x001b480001997983 */ /* 0x000ee20000100800 */
[C---:B------:R-:W-:Y:S01]  /*7920*/  ISETP.GT.U32.AND P2, PT, R243.reuse, R68, PT ;  /* 0x00000044f300720c */ /* 0x040fe20003f44070 */
[--C-:B------:R-:W-:Y:S01]  /*7930*/  @!P6 IMAD.IADD R98, R98, 0x1, -R243.reuse ;  /* 0x000000016262e824 */ /* 0x100fe200078e0af3 */
[----:B------:R-:W-:Y:S01]  /*7940*/  ISETP.GT.U32.AND P6, PT, R243, R10, PT ;  /* 0x0000000af300720c */ /* 0x000fe20003fc4070 */
[--C-:B------:R-:W-:Y:S01]  /*7950*/  @!P4 IMAD.IADD R191, R191, 0x1, -R243.reuse ;  /* 0x00000001bfbfc824 */ /* 0x100fe200078e0af3 */
[----:B----4-:R-:W-:Y:S02]  /*7960*/  ISETP.GE.AND P4, PT, R184, RZ, PT ;  /* 0x000000ffb800720c */ /* 0x010fe40003f86270 */
[----:B------:R-:W4:Y:S01]  /*7970*/  LDL R184, [R1+0x1b54] ;  /* 0x001b540001b87983 */ /* 0x000f220000100800 */
[----:B------:R-:W-:Y:S01]  /*7980*/  @!P0 IMAD.IADD R159, R159, 0x1, -R243 ;  /* 0x000000019f9f8824 */ /* 0x000fe200078e0af3 */
[----:B-----5:R-:W-:-:S02]  /*7990*/  ISETP.GE.AND P0, PT, R34, RZ, PT ;  /* 0x000000ff2200720c */ /* 0x020fc40003f06270 */
[----:B------:R-:W5:Y:S03]  /*79a0*/  LDL R34, [R1+0x1b4c] ;  /* 0x001b4c0001227983 */ /* 0x000f660000100800 */
[--C-:B------:R-:W-:Y:S02]  /*79b0*/  @!P2 IMAD.IADD R68, R68, 0x1, -R243.reuse ;  /* 0x000000014444a824 */ /* 0x100fe400078e0af3 */
[----:B------:R-:W-:Y:S02]  /*79c0*/  @!P6 IMAD.IADD R10, R10, 0x1, -R243 ;  /* 0x000000010a0ae824 */ /* 0x000fe400078e0af3 */
[----:B------:R-:W-:Y:S01]  /*79d0*/  @!P5 IMAD.MOV R219, RZ, RZ, -R219 ;  /* 0x000000ffffdbd224 */ /* 0x000fe200078e0adb */
[C---:B------:R-:W-:Y:S02]  /*79e0*/  ISETP.GT.U32.AND P5, PT, R243.reuse, R68, PT ;  /* 0x00000044f300720c */ /* 0x040fe40003fa4070 */
[----:B------:R-:W-:-:S02]  /*79f0*/  ISETP.GT.U32.AND P6, PT, R243, R10, PT ;  /* 0x0000000af300720c */ /* 0x000fc40003fc4070 */
[----:B------:R-:W-:Y:S02]  /*7a00*/  @!P0 IADD3 R9, -R9, RZ, RZ ;  /* 0x000000ff09098210 */ /* 0x000fe40007ffe1ff */
[----:B------:R-:W-:-:S07]  /*7a10*/  ISETP.GT.U32.AND P0, PT, R243, R191, PT ;  /* 0x000000bff300720c */ /* 0x000fce0003f04070 */
[--C-:B------:R-:W-:Y:S02]  /*7a20*/  @!P5 IMAD.IADD R68, R68, 0x1, -R243.reuse ;  /* 0x000000014444d824 */ /* 0x100fe400078e0af3 */
[----:B------:R-:W-:Y:S01]  /*7a30*/  @!P6 IMAD.IADD R10, R10, 0x1, -R243 ;  /* 0x000000010a0ae824 */ /* 0x000fe200078e0af3 */
[----:B------:R-:W-:Y:S02]  /*7a40*/  ISETP.GE.AND P5, PT, R93, RZ, PT ;  /* 0x000000ff5d00720c */ /* 0x000fe40003fa6270 */
[----:B------:R-:W5:Y:S01]  /*7a50*/  LDL R93, [R1+0x1b40] ;  /* 0x001b4000015d7983 */ /* 0x000f620000100800 */
[----:B------:R-:W-:-:S03]  /*7a60*/  ISETP.GE.AND P6, PT, R64, RZ, PT ;  /* 0x000000ff4000720c */ /* 0x000fc60003fc6270 */
[----:B------:R-:W5:Y:S01]  /*7a70*/  LDL R64, [R1+0x1b5c] ;  /* 0x001b5c0001407983 */ /* 0x000f620000100800 */
[----:B------:R-:W-:Y:S02]  /*7a80*/  @!P0 IADD3 R191, R191, -R243, RZ ;  /* 0x800000f3bfbf8210 */ /* 0x000fe40007ffe0ff */
[----:B------:R-:W-:-:S13]  /*7a90*/  ISETP.GT.U32.AND P0, PT, R243, R160, PT ;  /* 0x000000a0f300720c */ /* 0x000fda0003f04070 */
[--C-:B------:R-:W-:Y:S01]  /*7aa0*/  @!P0 IMAD.IADD R160, R160, 0x1, -R243.reuse ;  /* 0x00000001a0a08824 */ /* 0x100fe200078e0af3 */
[----:B------:R-:W-:Y:S02]  /*7ab0*/  ISETP.GT.U32.AND P2, PT, R243, R157, PT ;  /* 0x0000009df300720c */ /* 0x000fe40003f44070 */
[----:B--2---:R-:W-:Y:S02]  /*7ac0*/  ISETP.GE.AND P0, PT, R250, RZ, PT ;  /* 0x000000fffa00720c */ /* 0x004fe40003f06270 */
[----:B------:R-:W2:Y:S09]  /*7ad0*/  LDL R250, [R1+0x1b78] ;  /* 0x001b780001fa7983 */ /* 0x000eb20000100800 */
[----:B------:R-:W-:Y:S01]  /*7ae0*/  @!P2 IMAD.IADD R157, R157, 0x1, -R243 ;  /* 0x000000019d9da824 */ /* 0x000fe200078e0af3 */
[----:B------:R-:W-:Y:S01]  /*7af0*/  ISETP.GE.AND P2, PT, R62, RZ, PT ;  /* 0x000000ff3e00720c */ /* 0x000fe20003f46270 */
[----:B------:R-:W-:Y:S01]  /*7b00*/  @!P3 IMAD.MOV R221, RZ, RZ, -R221 ;  /* 0x000000ffffddb224 */ /* 0x000fe200078e0add */
[----:B------:R-:W-:-:S11]  /*7b10*/  ISETP.GT.U32.AND P3, PT, R243, R159, PT ;  /* 0x0000009ff300720c */ /* 0x000fd60003f64070 */
[----:B------:R-:W-:Y:S01]  /*7b20*/  @!P2 IMAD.MOV R157, RZ, RZ, -R157 ;  /* 0x000000ffff9da224 */ /* 0x000fe200078e0a9d */
[C---:B------:R-:W-:Y:S01]  /*7b30*/  ISETP.GT.U32.AND P2, PT, R243.reuse, R98, PT ;  /* 0x00000062f300720c */ /* 0x040fe20003f44070 */
[----:B------:R-:W-:Y:S01]  /*7b40*/  @!P5 IMAD.MOV R189, RZ, RZ, -R189 ;  /* 0x000000ffffbdd224 */ /* 0x000fe200078e0abd */
[----:B------:R-:W-:Y:S01]  /*7b50*/  ISETP.GT.U32.AND P5, PT, R243, R129, PT ;  /* 0x00000081f300720c */ /* 0x000fe20003fa4070 */
[----:B------:R-:W-:-:S10]  /*7b60*/  @!P4 IMAD.MOV R40, RZ, RZ, -R40 ;  /* 0x000000ffff28c224 */ /* 0x000fd400078e0a28 */
[--C-:B------:R-:W-:Y:S01]  /*7b70*/  @!P2 IMAD.IADD R98, R98, 0x1, -R243.reuse ;  /* 0x000000016262a824 */ /* 0x100fe200078e0af3 */
[----:B------:R-:W-:Y:S01]  /*7b80*/  ISETP.GT.U32.AND P2, PT, R243, R69, PT ;  /* 0x00000045f300720c */ /* 0x000fe20003f44070 */
[--C-:B------:R-:W-:Y:S01]  /*7b90*/  @!P3 IMAD.IADD R159, R159, 0x1, -R243.reuse ;  /* 0x000000019f9fb824 */ /* 0x100fe200078e0af3 */
[C---:B------:R-:W-:Y:S02]  /*7ba0*/  ISETP.GT.U32.AND P4, PT, R243.reuse, R220, PT ;  /* 0x000000dcf300720c */ /* 0x040fe40003f84070 */
[----:B------:R-:W-:Y:S01]  /*7bb0*/  ISETP.GT.U32.AND P3, PT, R243, R131, PT ;  /* 0x00000083f300720c */ /* 0x000fe20003f64070 */
[----:B------:R-:W-:Y:S01]  /*7bc0*/  @!P5 IMAD.IADD R129, R129, 0x1, -R243 ;  /* 0x000000018181d824 */ /* 0x000fe200078e0af3 */
[----:B------:R-:W-:-:S07]  /*7bd0*/  ISETP.GT.U32.AND P5, PT, R243, R100, PT ;  /* 0x00000064f300720c */ /* 0x000fce0003fa4070 */
[--C-:B------:R-:W-:Y:S01]  /*7be0*/  @!P2 IMAD.IADD R69, R69, 0x1, -R243.reuse ;  /* 0x000000014545a824 */ /* 0x100fe200078e0af3 */
[----:B---3--:R-:W-:Y:S02]  /*7bf0*/  ISETP.GE.AND P2, PT, R153, RZ, PT ;  /* 0x000000ff9900720c */ /* 0x008fe40003f46270 */
[----:B------:R-:W3:Y:S01]  /*7c00*/  LDL R153, [R1+0x1b68] ;  /* 0x001b680001997983 */ /* 0x000ee20000100800 */
[--C-:B------:R-:W-:Y:S01]  /*7c10*/  @!P4 IMAD.IADD R220, R220, 0x1, -R243.reuse ;  /* 0x00000001dcdcc824 */ /* 0x100fe200078e0af3 */
[----:B------:R-:W-:Y:S02]  /*7c20*/  @!P3 IADD3 R131, R131, -R243, RZ ;  /* 0x800000f38383b210 */ /* 0x000fe40007ffe0ff */
[----:B------:R-:W-:Y:S02]  /*7c30*/  ISETP.GT.U32.AND P4, PT, R243, R193, PT ;  /* 0x000000c1f300720c */ /* 0x000fe40003f84070 */
[----:B----4-:R-:W-:Y:S02]  /*7c40*/  ISETP.GE.AND P3, PT, R184, RZ, PT ;  /* 0x000000ffb800720c */ /* 0x010fe40003f66270 */
[----:B------:R-:W4:Y:S01]  /*7c50*/  LDL R184, [R1+0x1b74] ;  /* 0x001b740001b87983 */ /* 0x000f220000100800 */
[----:B------:R-:W-:Y:S01]  /*7c60*/  @!P5 IMAD.IADD R100, R100, 0x1, -R243 ;  /* 0x000000016464d824 */ /* 0x000fe200078e0af3 */
[----:B-----5:R-:W-:-:S02]  /*7c70*/  ISETP.GE.AND P5, PT, R34, RZ, PT ;  /* 0x000000ff2200720c */ /* 0x020fc40003fa6270 */
[----:B------:R-:W-:Y:S01]  /*7c80*/  IABS R62, R8 ;  /* 0x00000008003e7213 */ /* 0x000fe20000000000 */
[----:B------:R-:W-:Y:S01]  /*7c90*/  @!P1 IMAD.MOV R68, RZ, RZ, -R68 ;  /* 0x000000ffff449224 */ /* 0x000fe200078e0a44 */
[----:B------:R-:W5:Y:S03]  /*7ca0*/  LDL R34, [R1+0x1b6c] ;  /* 0x001b6c0001227983 */ /* 0x000f660000100800 */
[----:B------:R-:W-:Y:S01]  /*7cb0*/  @!P4 IMAD.IADD R193, R193, 0x1, -R243 ;  /* 0x00000001c1c1c824 */ /* 0x000fe200078e0af3 */
[----:B------:R-:W-:Y:S01]  /*7cc0*/  ISETP.GT.U32.AND P1, PT, R243, R39, PT ;  /* 0x00000027f300720c */ /* 0x000fe20003f24070 */
[----:B-1----:R-:W-:-:S04]  /*7cd0*/  IMAD.HI.U32 R8, R249, R62, RZ ;  /* 0x0000003ef9087227 */ /* 0x002fc800078e00ff */
[----:B------:R-:W-:Y:S02]  /*7ce0*/  @!P5 IADD3 R191, -R191, RZ, RZ ;  /* 0x000000ffbfbfd210 */ /* 0x000fe40007ffe1ff */
[C---:B------:R-:W-:Y:S01]  /*7cf0*/  ISETP.GT.U32.AND P5, PT, R243.reuse, R193, PT ;  /* 0x000000c1f300720c */ /* 0x040fe20003fa4070 */
[----:B------:R-:W-:Y:S02]  /*7d00*/  IMAD.MOV R8, RZ, RZ, -R8 ;  /* 0x000000ffff087224 */ /* 0x000fe400078e0a08 */
[----:B------:R-:W-:Y:S02]  /*7d10*/  @!P6 IMAD.MOV R98, RZ, RZ, -R98 ;  /* 0x000000ffff62e224 */ /* 0x000fe400078e0a62 */
[----:B------:R-:W-:Y:S01]  /*7d20*/  IMAD R62, R243, R8, R62 ;  /* 0x00000008f33e7224 */ /* 0x000fe200078e023e */
[----:B------:R-:W-:Y:S01]  /*7d30*/  IADD3 R8, R151, 0xf5, RZ ;  /* 0x000000f597087810 */ /* 0x000fe20007ffe0ff */
[----:B------:R-:W-:Y:S01]  /*7d40*/  @!P1 IMAD.IADD R39, R39, 0x1, -R243 ;  /* 0x0000000127279824 */ /* 0x000fe200078e0af3 */
[----:B------:R-:W-:-:S02]  /*7d50*/  ISETP.GT.U32.AND P6, PT, R243, R131, PT ;  /* 0x00000083f300720c */ /* 0x000fc40003fc4070 */
[----:B------:R-:W-:Y:S02]  /*7d60*/  ISETP.GE.AND P1, PT, R93, RZ, PT ;  /* 0x000000ff5d00720c */ /* 0x000fe40003f26270 */
[----:B------:R-:W5:Y:S01]  /*7d70*/  LDL R93, [R1+0x1b64] ;  /* 0x001b6400015d7983 */ /* 0x000f620000100800 */
[----:B------:R-:W-:Y:S01]  /*7d80*/  @!P5 IMAD.IADD R193, R193, 0x1, -R243 ;  /* 0x00000001c1c1d824 */ /* 0x000fe200078e0af3 */
[----:B------:R-:W-:Y:S02]  /*7d90*/  ISETP.GE.AND P5, PT, R64, RZ, PT ;  /* 0x000000ff4000720c */ /* 0x000fe40003fa6270 */
[----:B------:R1:W-:Y:S04]  /*7da0*/  STL [R1+0x1bb0], R8 ;  /* 0x001bb00801007387 */ /* 0x0003e80000100800 */
[----:B------:R-:W5:Y:S01]  /*7db0*/  LDL R64, [R1+0x1b84] ;  /* 0x001b840001407983 */ /* 0x000f620000100800 */
[----:B------:R-:W-:-:S02]  /*7dc0*/  @!P6 IADD3 R131, R131, -R243, RZ ;  /* 0x800000f38383e210 */ /* 0x000fc40007ffe0ff */
[C---:B------:R-:W-:Y:S02]  /*7dd0*/  ISETP.GT.U32.AND P6, PT, R243.reuse, R99, PT ;  /* 0x00000063f300720c */ /* 0x040fe40003fc4070 */
[----:B------:R-:W-:Y:S01]  /*7de0*/  ISETP.GT.U32.AND P4, PT, R243, R39, PT ;  /* 0x00000027f300720c */ /* 0x000fe20003f84070 */
[----:B------:R-:W-:Y:S01]  /*7df0*/  @!P2 IMAD.MOV R159, RZ, RZ, -R159 ;  /* 0x000000ffff9fa224 */ /* 0x000fe200078e0a9f */
[----:B------:R-:W5:Y:S09]  /*7e00*/  LDL R150, [R1+0x1b9c] ;  /* 0x001b9c0001967983 */ /* 0x000f720000100800 */
[----:B------:R-:W-:Y:S01]  /*7e10*/  @!P6 IMAD.IADD R99, R99, 0x1, -R243 ;  /* 0x000000016363e824 */ /* 0x000fe200078e0af3 */
[----:B--2---:R-:W-:-:S02]  /*7e20*/  ISETP.GE.AND P6, PT, R250, RZ, PT ;  /* 0x000000fffa00720c */ /* 0x004fc40003fc6270 */
[----:B------:R-:W2:Y:S01]  /*7e30*/  LDL R250, [R1+0x1b98] ;  /* 0x001b980001fa7983 */ /* 0x000ea20000100800 */
[----:B------:R-:W-:Y:S01]  /*7e40*/  ISETP.GT.U32.AND P2, PT, R243, R100, PT ;  /* 0x00000064f300720c */ /* 0x000fe20003f44070 */
[----:B------:R-:W-:Y:S01]  /*7e50*/  @!P4 IMAD.IADD R39, R39, 0x1, -R243 ;  /* 0x000000012727c824 */ /* 0x000fe200078e0af3 */
[C---:B------:R-:W-:Y:S01]  /*7e60*/  ISETP.GT.U32.AND P4, PT, R243.reuse, R11, PT ;  /* 0x0000000bf300720c */ /* 0x040fe20003f84070 */
[----:B------:R-:W-:Y:S01]  /*7e70*/  @!P1 IMAD.MOV R129, RZ, RZ, -R129 ;  /* 0x000000ffff819224 */ /* 0x000fe200078e0a81 */
[C---:B------:R-:W-:Y:S01]  /*7e80*/  ISETP.GT.U32.AND P1, PT, R243.reuse, R69, PT ;  /* 0x00000045f300720c */ /* 0x040fe20003f24070 */
[----:B------:R-:W-:Y:S01]  /*7e90*/  @!P3 IMAD.MOV R220, RZ, RZ, -R220 ;  /* 0x000000ffffdcb224 */ /* 0x000fe200078e0adc */
[----:B------:R-:W-:-:S07]  /*7ea0*/  ISETP.GT.U32.AND P3, PT, R243, R160, PT ;  /* 0x000000a0f300720c */ /* 0x000fce0003f64070 */
[--C-:B------:R-:W-:Y:S01]  /*7eb0*/  @!P2 IMAD.IADD R100, R100, 0x1, -R243.reuse ;  /* 0x000000016464a824 */ /* 0x100fe200078e0af3 */
[----:B------:R-:W-:Y:S01]  /*7ec0*/  ISETP.GT.U32.AND P2, PT, R243, R70, PT ;  /* 0x00000046f300720c */ /* 0x000fe20003f44070 */
[--C-:B------:R-:W-:Y:S02]  /*7ed0*/  @!P4 IMAD.IADD R11, R11, 0x1, -R243.reuse ;  /* 0x000000010b0bc824 */ /* 0x100fe400078e0af3 */
[--C-:B------:R-:W-:Y:S01]  /*7ee0*/  @!P1 IMAD.IADD R69, R69, 0x1, -R243.reuse ;  /* 0x0000000145459824 */ /* 0x100fe200078e0af3 */
[C---:B------:R-:W-:Y:S01]  /*7ef0*/  ISETP.GT.U32.AND P1, PT, R243.reuse, R41, PT ;  /* 0x00000029f300720c */ /* 0x040fe20003f24070 */
[----:B------:R-:W-:Y:S01]  /*7f00*/  @!P3 IMAD.IADD R160, R160, 0x1, -R243 ;  /* 0x00000001a0a0b824 */ /* 0x000fe200078e0af3 */
[----:B------:R-:W-:-:S07]  /*7f10*/  ISETP.GT.U32.AND P3, PT, R243, R128, PT ;  /* 0x00000080f300720c */ /* 0x000fce0003f64070 */
[----:B------:R-:W-:Y:S02]  /*7f20*/  @!P2 IADD3 R70, R70, -R243, RZ ;  /* 0x800000f34646a210 */ /* 0x000fe40007ffe0ff */
[----:B---3--:R-:W-:Y:S02]  /*7f30*/  ISETP.GE.AND P4, PT, R153, RZ, PT ;  /* 0x000000ff9900720c */ /* 0x008fe40003f86270 */
[----:B------:R-:W3:Y:S01]  /*7f40*/  LDL R153, [R1+0x1b88] ;  /* 0x001b880001997983 */ /* 0x000ee20000100800 */
[----:B----4-:R-:W-:-:S03]  /*7f50*/  ISETP.GE.AND P2, PT, R184, RZ, PT ;  /* 0x000000ffb800720c */ /* 0x010fc60003f46270 */
[----:B------:R-:W4:Y:S01]  /*7f60*/  LDL R184, [R1+0x1b90] ;  /* 0x001b900001b87983 */ /* 0x000f220000100800 */
[--C-:B------:R-:W-:Y:S02]  /*7f70*/  @!P1 IMAD.IADD R41, R41, 0x1, -R243.reuse ;  /* 0x0000000129299824 */ /* 0x100fe400078e0af3 */
[----:B------:R-:W-:Y:S01]  /*7f80*/  @!P3 IMAD.IADD R128, R128, 0x1, -R243 ;  /* 0x000000018080b824 */ /* 0x000fe200078e0af3 */
[----:B-----5:R-:W-:Y:S02]  /*7f90*/  ISETP.GE.AND P1, PT, R34, RZ, PT ;  /* 0x000000ff2200720c */ /* 0x020fe40003f26270 */
[----:B------:R-:W5:Y:S01]  /*7fa0*/  LDL R34, [R1+0x1b8c] ;  /* 0x001b8c0001227983 */ /* 0x000f620000100800 */
[----:B------:R-:W-:Y:S01]  /*7fb0*/  @!P5 IMAD.MOV R39, RZ, RZ, -R39 ;  /* 0x000000ffff27d224 */ /* 0x000fe200078e0a27 */
[C---:B------:R-:W-:Y:S02]  /*7fc0*/  ISETP.GT.U32.AND P5, PT, R243.reuse, R128, PT ;  /* 0x00000080f300720c */ /* 0x040fe40003fa4070 */
[----:B------:R-:W-:Y:S01]  /*7fd0*/  @!P2 IMAD.MOV R160, RZ, RZ, -R160 ;  /* 0x000000ffffa0a224 */ /* 0x000fe200078e0aa0 */
[----:B------:R-:W-:-:S10]  /*7fe0*/  ISETP.GT.U32.AND P2, PT, R243, R99, PT ;  /* 0x00000063f300720c */ /* 0x000fd40003f44070 */
[----:B------:R-:W-:-:S03]  /*7ff0*/  @!P5 IMAD.IADD R128, R128, 0x1, -R243 ;  /* 0x000000018080d824 */ /* 0x000fc600078e0af3 */
[----:B------:R-:W-:Y:S01]  /*8000*/  @!P2 IMAD.IADD R99, R99, 0x1, -R243 ;  /* 0x000000016363a824 */ /* 0x000fe200078e0af3 */
[----:B------:R-:W-:Y:S02]  /*8010*/  ISETP.GE.AND P5, PT, R64, RZ, PT ;  /* 0x000000ff4000720c */ /* 0x000fe40003fa6270 */
[----:B------:R-:W5:Y:S01]  /*8020*/  LDL R64, [R1+0x1ba4] ;  /* 0x001ba40001407983 */ /* 0x000f620000100800 */
[----:B------:R-:W-:-:S13]  /*8030*/  ISETP.GT.U32.AND P2, PT, R243, R42, PT ;  /* 0x0000002af300720c */ /* 0x000fda0003f44070 */
[--C-:B------:R-:W-:Y:S02]  /*8040*/  @!P2 IMAD.IADD R42, R42, 0x1, -R243.reuse ;  /* 0x000000012a2aa824 */ /* 0x100fe400078e0af3 */
[----:B------:R-:W-:Y:S01]  /*8050*/  @!P0 IMAD.MOV R10, RZ, RZ, -R10 ;  /* 0x000000ffff0a8224 */ /* 0x000fe200078e0a0a */
[----:B------:R-:W-:Y:S02]  /*8060*/  ISETP.GT.U32.AND P0, PT, R243, R222, PT ;  /* 0x000000def300720c */ /* 0x000fe40003f04070 */
[----:B--2---:R-:W-:Y:S02]  /*8070*/  ISETP.GE.AND P2, PT, R250, RZ, PT ;  /* 0x000000fffa00720c */ /* 0x004fe40003f46270 */
[----:B------:R-:W2:Y:S09]  /*8080*/  LDL R250, [R1+0x1bb8] ;  /* 0x001bb80001fa7983 */ /* 0x000eb20000100800 */
[----:B------:R-:W-:Y:S01]  /*8090*/  @!P0 IMAD.IADD R222, R222, 0x1, -R243 ;  /* 0x00000001dede8824 */ /* 0x000fe200078e0af3 */
[----:B------:R-:W-:-:S02]  /*80a0*/  ISETP.GE.AND P0, PT, R93, RZ, PT ;  /* 0x000000ff5d00720c */ /* 0x000fc40003f06270 */
[----:B------:R-:W2:Y:S01]  /*80b0*/  LDL R93, [R1+0x1b80] ;  /* 0x001b8000015d7983 */ /* 0x000ea20000100800 */
[----:B------:R-:W-:-:S10]  /*80c0*/  @!P1 IADD3 R131, -R131, RZ, RZ ;  /* 0x000000ff83839210 */ /* 0x000fd40007ffe1ff */
[----:B------:R-:W-:Y:S01]  /*80d0*/  @!P0 IMAD.MOV R69, RZ, RZ, -R69 ;  /* 0x000000ffff458224 */ /* 0x000fe200078e0a45 */
[C---:B------:R-:W-:Y:S02]  /*80e0*/  ISETP.GT.U32.AND P0, PT, R243.reuse, R11, PT ;  /* 0x0000000bf300720c */ /* 0x040fe40003f04070 */
[----:B------:R-:W-:Y:S01]  /*80f0*/  ISETP.GT.U32.AND P1, PT, R243, R70, PT ;  /* 0x00000046f300720c */ /* 0x000fe20003f24070 */
[----:B------:R-:W-:-:S10]  /*8100*/  @!P4 IMAD.MOV R100, RZ, RZ, -R100 ;  /* 0x000000ffff64c224 */ /* 0x000fd400078e0a64 */
[----:B------:R-:W-:Y:S01]  /*8110*/  @!P0 IMAD.IADD R11, R11, 0x1, -R243 ;  /* 0x000000010b0b8824 */ /* 0x000fe200078e0af3 */
[C---:B------:R-:W-:Y:S02]  /*8120*/  ISETP.GT.U32.AND P0, PT, R243.reuse, R195, PT ;  /* 0x000000c3f300720c */ /* 0x040fe40003f04070 */
[----:B------:R-:W-:Y:S02]  /*8130*/  @!P1 IADD3 R70, R70, -R243, RZ ;  /* 0x800000f346469210 */ /* 0x000fe40007ffe0ff */
[C---:B------:R-:W-:Y:S02]  /*8140*/  ISETP.GT.U32.AND P4, PT, R243.reuse, R41, PT ;  /* 0x00000029f300720c */ /* 0x040fe40003f84070 */
[----:B------:R-:W-:Y:S01]  /*8150*/  ISETP.GT.U32.AND P1, PT, R243, R12, PT ;  /* 0x0000000cf300720c */ /* 0x000fe20003f24070 */
[----:B------:R-:W-:-:S06]  /*8160*/  @!P6 IMAD.MOV R193, RZ, RZ, -R193 ;  /* 0x000000ffffc1e224 */ /* 0x000fcc00078e0ac1 */
[--C-:B------:R-:W-:Y:S01]  /*8170*/  @!P0 IMAD.IADD R195, R195, 0x1, -R243.reuse ;  /* 0x00000001c3c38824 */ /* 0x100fe200078e0af3 */
[----:B---3--:R-:W-:Y:S02]  /*8180*/  ISETP.GE.AND P0, PT, R153, RZ, PT ;  /* 0x000000ff9900720c */ /* 0x008fe40003f06270 */
[----:B------:R-:W3:Y:S01]  /*8190*/  LDL R153, [R1+0x1ba8] ;  /* 0x001ba80001997983 */ /* 0x000ee20000100800 */
[----:B------:R-:W-:Y:S01]  /*81a0*/  ISETP.GT.U32.AND P6, PT, R243, R162, PT ;  /* 0x000000a2f300720c */ /* 0x000fe20003fc4070 */
[----:B------:R-:W-:Y:S01]  /*81b0*/  @!P4 IMAD.IADD R41, R41, 0x1, -R243 ;  /* 0x000000012929c824 */ /* 0x000fe200078e0af3 */
[----:B------:R-:W-:Y:S02]  /*81c0*/  @!P1 IADD3 R12, R12, -R243, RZ ;  /* 0x800000f30c0c9210 */ /* 0x000fe40007ffe0ff */
[----:B------:R-:W-:Y:S02]  /*81d0*/  ISETP.GT.U32.AND P4, PT, R243, R223, PT ;  /* 0x000000dff300720c */ /* 0x000fe40003f84070 */
[----:B----4-:R-:W-:-:S02]  /*81e0*/  ISETP.GE.AND P1, PT, R184, RZ, PT ;  /* 0x000000ffb800720c */ /* 0x010fc40003f26270 */
[----:B------:R-:W4:Y:S05]  /*81f0*/  LDL R184, [R1+0x1bb4] ;  /* 0x001bb40001b87983 */ /* 0x000f2a0000100800 */
[----:B------:R-:W-:Y:S01]  /*8200*/  @!P6 IMAD.IADD R162, R162, 0x1, -R243 ;  /* 0x00000001a2a2e824 */ /* 0x000fe200078e0af3 */
[----:B------:R-:W-:-:S03]  /*8210*/  ISETP.GT.U32.AND P6, PT, R243, R72, PT ;  /* 0x00000048f300720c */ /* 0x000fc60003fc4070 */
[----:B------:R-:W-:Y:S01]  /*8220*/  @!P4 IMAD.IADD R223, R223, 0x1, -R243 ;  /* 0x00000001dfdfc824 */ /* 0x000fe200078e0af3 */
[----:B-----5:R-:W-:Y:S02]  /*8230*/  ISETP.GE.AND P4, PT, R34, RZ, PT ;  /* 0x000000ff2200720c */ /* 0x020fe40003f86270 */
[----:B------:R-:W5:Y:S01]  /*8240*/  LDL R34, [R1+0x1bac] ;  /* 0x001bac0001227983 */ /* 0x000f620000100800 */
[----:B------:R-:W-:Y:S01]  /*8250*/  @!P2 IMAD.MOV R128, RZ, RZ, -R128 ;  /* 0x000000ffff80a224 */ /* 0x000fe200078e0a80 */
[----:B------:R-:W-:-:S05]  /*8260*/  ISETP.GT.U32.AND P2, PT, R243, R101, PT ;  /* 0x00000065f300720c */ /* 0x000fca0003f44070 */
[----:B------:R-:W-:-:S04]  /*8270*/  @!P6 IMAD.IADD R72, R72, 0x1, -R243 ;  /* 0x000000014848e824 */ /* 0x000fc800078e0af3 */
[----:B------:R-:W-:Y:S01]  /*8280*/  @!P4 IMAD.MOV R70, RZ, RZ, -R70 ;  /* 0x000000ffff46c224 */ /* 0x000fe200078e0a46 */
[C---:B------:R-:W-:Y:S02]  /*8290*/  ISETP.GT.U32.AND P4, PT, R243.reuse, R12, PT ;  /* 0x0000000cf300720c */ /* 0x040fe40003f84070 */
[----:B------:R-:W-:Y:S01]  /*82a0*/  ISETP.GT.U32.AND P6, PT, R243, R72, PT ;  /* 0x00000048f300720c */ /* 0x000fe20003fc4070 */
[--C-:B------:R-:W-:Y:S01]  /*82b0*/  @!P2 IMAD.IADD R101, R101, 0x1, -R243.reuse ;  /* 0x000000016565a824 */ /* 0x100fe200078e0af3 */
[----:B------:R-:W-:Y:S02]  /*82c0*/  ISETP.GE.AND P2, PT, R64, RZ, PT ;  /* 0x000000ff4000720c */ /* 0x000fe40003f46270 */
[----:B------:R-:W5:Y:S07]  /*82d0*/  LDL R64, [R1+0x1bc4] ;  /* 0x001bc40001407983 */ /* 0x000f6e0000100800 */
[--C-:B------:R-:W-:Y:S01]  /*82e0*/  @!P4 IMAD.IADD R12, R12, 0x1, -R243.reuse ;  /* 0x000000010c0cc824 */ /* 0x100fe200078e0af3 */
[----:B------:R-:W-:Y:S01]  /*82f0*/  ISETP.GT.U32.AND P4, PT, R243, R225, PT ;  /* 0x000000e1f300720c */ /* 0x000fe20003f84070 */
[----:B------:R-:W-:Y:S01]  /*8300*/  @!P6 IMAD.IADD R72, R72, 0x1, -R243 ;  /* 0x000000014848e824 */ /* 0x000fe200078e0af3 */
[----:B------:R-:W-:-:S02]  /*8310*/  ISETP.GE.AND P6, PT, R150, RZ, PT ;  /* 0x000000ff9600720c */ /* 0x000fc40003fc6270 */
[----:B------:R-:W5:Y:S09]  /*8320*/  LDL R150, [R1+0x1bc0] ;  /* 0x001bc00001967983 */ /* 0x000f720000100800 */
[----:B------:R-:W-:Y:S01]  /*8330*/  @!P4 IMAD.IADD R225, R225, 0x1, -R243 ;  /* 0x00000001e1e1c824 */ /* 0x000fe200078e0af3 */
[----:B------:R-:W-:-:S02]  /*8340*/  ISETP.GT.U32.AND P3, PT, R243, R222, PT ;  /* 0x000000def300720c */ /* 0x000fc40003f64070 */
[----:B--2---:R-:W-:Y:S02]  /*8350*/  ISETP.GE.AND P4, PT, R250, RZ, PT ;  /* 0x000000fffa00720c */ /* 0x004fe40003f86270 */
[----:B------:R-:W2:Y:S09]  /*8360*/  LDL R250, [R1+0x1bd8] ;  /* 0x001bd80001fa7983 */ /* 0x000eb20000100800 */
[----:B------:R-:W-:Y:S01]  /*8370*/  @!P3 IMAD.IADD R222, R222, 0x1, -R243 ;  /* 0x00000001dedeb824 */ /* 0x000fe200078e0af3 */
[----:B------:R-:W-:-:S02]  /*8380*/  ISETP.GE.AND P3, PT, R93, RZ, PT ;  /* 0x000000ff5d00720c */ /* 0x000fc40003f66270 */
[----:B------:R-:W-:-:S11]  /*8390*/  @!P0 IADD3 R41, -R41, RZ, RZ ;  /* 0x000000ff29298210 */ /* 0x000fd60007ffe1ff */
[----:B------:R-:W-:Y:S01]  /*83a0*/  @!P3 IMAD.MOV R222, RZ, RZ, -R222 ;  /* 0x000000ffffdeb224 */ /* 0x000fe200078e0ade */
[C---:B------:R-:W-:Y:S02]  /*83b0*/  ISETP.GT.U32.AND P3, PT, R243.reuse, R162, PT ;  /* 0x000000a2f300720c */ /* 0x040fe40003f64070 */
[----:B------:R-:W-:Y:S01]  /*83c0*/  ISETP.GT.U32.AND P0, PT, R243, R223, PT ;  /* 0x000000dff300720c */ /* 0x000fe20003f04070 */
[----:B------:R-:W-:-:S10]  /*83d0*/  @!P5 IMAD.MOV R11, RZ, RZ, -R11 ;  /* 0x000000ffff0bd224 */ /* 0x000fd400078e0a0b */
[----:B------:R-:W-:Y:S01]  /*83e0*/  @!P3 IMAD.IADD R162, R162, 0x1, -R243 ;  /* 0x00000001a2a2b824 */ /* 0x000fe200078e0af3 */
[----:B------:R-:W-:Y:S02]  /*83f0*/  ISETP.GT.U32.AND P3, PT, R243, R130, PT ;  /* 0x00000082f300720c */ /* 0x000fe40003f64070 */
        /* <DEDUP_REMOVED lines=8> */
[--C-:B------:R-:W-:Y:S01]  /*8480*/  @!P5 IMAD.IADD R195, R195, 0x1, -R243.reuse ;  /* 0x00000001c3c3d824 */ /* 0x100fe200078e0af3 */
[----:B------:R-:W-:Y:S01]  /*8490*/  ISETP.GT.U32.AND P5, PT, R243, R161, PT ;  /* 0x000000a1f300720c */ /* 0x000fe20003fa4070 */
[----:B------:R-:W-:Y:S01]  /*84a0*/  @!P0 IMAD.IADD R192, R192, 0x1, -R243 ;  /* 0x00000001c0c08824 */ /* 0x000fe200078e0af3 */
[----:B----4-:R-:W-:Y:S02]  /*84b0*/  ISETP.GE.AND P0, PT, R184, RZ, PT ;  /* 0x000000ffb800720c */ /* 0x010fe40003f06270 */
[----:B------:R-:W4:Y:S01]  /*84c0*/  LDL R184, [R1+0x1bd4] ;  /* 0x001bd40001b87983 */ /* 0x000f220000100800 */
[----:B------:R-:W-:-:S06]  /*84d0*/  IABS R93, R8 ;  /* 0x00000008005d7213 */ /* 0x000fcc0000000000 */
[----:B------:R-:W-:Y:S01]  /*84e0*/  @!P1 IMAD.IADD R42, R42, 0x1, -R243 ;  /* 0x000000012a2a9824 */ /* 0x000fe200078e0af3 */
[----:B------:R-:W-:Y:S02]  /*84f0*/  ISETP.GT.U32.AND P1, PT, R243, R14, PT ;  /* 0x0000000ef300720c */ /* 0x000fe40003f24070 */
[----:B------:R-:W-:Y:S02]  /*8500*/  @!P5 IADD3 R161, R161, -R243, RZ ;  /* 0x800000f3a1a1d210 */ /* 0x000fe40007ffe0ff */
[----:B-----5:R-:W-:Y:S02]  /*8510*/  ISETP.GE.AND P5, PT, R34, RZ, PT ;  /* 0x000000ff2200720c */ /* 0x020fe40003fa6270 */
[----:B------:R-:W5:Y:S01]  /*8520*/  LDL R34, [R1+0x1bd0] ;  /* 0x001bd00001227983 */ /* 0x000f620000100800 */
[----:B------:R-:W-:Y:S01]  /*8530*/  @!P4 IMAD.MOV R72, RZ, RZ, -R72 ;  /* 0x000000ffff48c224 */ /* 0x000fe200078e0a48 */
[----:B------:R-:W-:Y:S01]  /*8540*/  ISETP.GT.U32.AND P4, PT, R243, R44, PT ;  /* 0x0000002cf300720c */ /* 0x000fe20003f84070 */
[----:B-1----:R-:W-:-:S04]  /*8550*/  IMAD.HI.U32 R8, R249, R93, RZ ;  /* 0x0000005df9087227 */ /* 0x002fc800078e00ff */
[----:B------:R-:W-:Y:S02]  /*8560*/  IMAD.MOV R8, RZ, RZ, -R8 ;  /* 0x000000ffff087224 */ /* 0x000fe400078e0a08 */
[----:B------:R-:W-:Y:S02]  /*8570*/  @!P1 IMAD.IADD R14, R14, 0x1, -R243 ;  /* 0x000000010e0e9824 */ /* 0x000fe400078e0af3 */
[----:B------:R-:W-:Y:S01]  /*8580*/  IMAD R93, R243, R8, R93 ;  /* 0x00000008f35d7224 */ /* 0x000fe200078e025d */
[----:B------:R-:W-:Y:S01]  /*8590*/  IADD3 R8, R151, 0xf6, RZ ;  /* 0x000000f697087810 */ /* 0x000fe20007ffe0ff */
[----:B------:R-:W-:Y:S01]  /*85a0*/  @!P6 IMAD.MOV R162, RZ, RZ, -R162 ;  /* 0x000000ffffa2e224 */ /* 0x000fe200078e0aa2 */
[C---:B------:R-:W-:Y:S01]  /*85b0*/  ISETP.GT.U32.AND P6, PT, R243.reuse, R192, PT ;  /* 0x000000c0f300720c */ /* 0x040fe20003fc4070 */
[----:B------:R-:W-:Y:S01]  /*85c0*/  @!P5 IMAD.MOV R12, RZ, RZ, -R12 ;  /* 0x000000ffff0cd224 */ /* 0x000fe200078e0a0c */
[----:B------:R-:W-:Y:S01]  /*85d0*/  ISETP.GT.U32.AND P5, PT, R243, R14, PT ;  /* 0x0000000ef300720c */ /* 0x000fe20003fa4070 */
[----:B------:R-:W-:Y:S01]  /*85e0*/  @!P4 IMAD.IADD R44, R44, 0x1, -R243 ;  /* 0x000000012c2cc824 */ /* 0x000fe200078e0af3 */
[----:B------:R1:W-:Y:S01]  /*85f0*/  STL [R1+0x1ba0], R8 ;  /* 0x001ba00801007387 */ /* 0x0003e20000100800 */
[----:B------:R-:W-:-:S03]  /*8600*/  ISETP.GE.AND P4, PT, R64, RZ, PT ;  /* 0x000000ff4000720c */ /* 0x000fc60003f86270 */
[----:B------:R-:W5:Y:S05]  /*8610*/  LDL R64, [R1+0x1be4] ;  /* 0x001be40001407983 */ /* 0x000f6a0000100800 */
[--C-:B------:R-:W-:Y:S01]  /*8620*/  @!P6 IMAD.IADD R192, R192, 0x1, -R243.reuse ;  /* 0x00000001c0c0e824 */ /* 0x100fe200078e0af3 */
[----:B------:R-:W-:Y:S01]  /*8630*/  ISETP.GT.U32.AND P6, PT, R243, R163, PT ;  /* 0x000000a3f300720c */ /* 0x000fe20003fc4070 */
[--C-:B------:R-:W-:Y:S01]  /*8640*/  @!P5 IMAD.IADD R14, R14, 0x1, -R243.reuse ;  /* 0x000000010e0ed824 */ /* 0x100fe200078e0af3 */
[----:B------:R-:W-:Y:S02]  /*8650*/  ISETP.GE.AND P5, PT, R150, RZ, PT ;  /* 0x000000ff9600720c */ /* 0x000fe40003fa6270 */
[----:B------:R-:W5:Y:S09]  /*8660*/  LDL R150, [R1+0x1bdc] ;  /* 0x001bdc0001967983 */ /* 0x000f720000100800 */
[----:B------:R-:W-:Y:S01]  /*8670*/  @!P6 IMAD.IADD R163, R163, 0x1, -R243 ;  /* 0x00000001a3a3e824 */ /* 0x000fe200078e0af3 */
[----:B--2---:R-:W-:-:S02]  /*8680*/  ISETP.GE.AND P6, PT, R250, RZ, PT ;  /* 0x000000fffa00720c */ /* 0x004fc40003fc6270 */
[----:B------:R-:W2:Y:S01]  /*8690*/  LDL R250, [R1+0x1c04] ;  /* 0x001c040001fa7983 */ /* 0x000ea20000100800 */
[----:B------:R-:W-:Y:S02]  /*86a0*/  ISETP.GT.U32.AND P1, PT, R243, R101, PT ;  /* 0x00000065f300720c */ /* 0x000fe40003f24070 */
[----:B------:R-:W-:Y:S02]  /*86b0*/  @!P3 IADD3 R223, -R223, RZ, RZ ;  /* 0x000000ffdfdfb210 */ /* 0x000fe40007ffe1ff */
[----:B------:R-:W-:-:S09]  /*86c0*/  ISETP.GT.U32.AND P3, PT, R243, R161, PT ;  /* 0x000000a1f300720c */ /* 0x000fd20003f64070 */
[----:B------:R-:W-:Y:S01]  /*86d0*/  @!P1 IMAD.IADD R101, R101, 0x1, -R243 ;  /* 0x0000000165659824 */ /* 0x000fe200078e0af3 */
[C---:B------:R-:W-:Y:S01]  /*86e0*/  ISETP.GT.U32.AND P1, PT, R243.reuse, R73, PT ;  /* 0x00000049f300720c */ /* 0x040fe20003f24070 */
[----:B------:R-:W-:Y:S01]  /*86f0*/  @!P2 IMAD.MOV R195, RZ, RZ, -R195 ;  /* 0x000000ffffc3a224 */ /* 0x000fe200078e0ac3 */
[----:B------:R-:W-:Y:S01]  /*8700*/  ISETP.GT.U32.AND P2, PT, R243, R130, PT ;  /* 0x00000082f300720c */ /* 0x000fe20003f44070 */
[----:B------:R-:W-:Y:S01]  /*8710*/  @!P0 IMAD.MOV R42, RZ, RZ, -R42 ;  /* 0x000000ffff2a8224 */ /* 0x000fe200078e0a2a */
[----:B------:R-:W-:Y:S02]  /*8720*/  @!P3 IADD3 R161, R161, -R243, RZ ;  /* 0x800000f3a1a1b210 */ /* 0x000fe40007ffe0ff */
[C---:B------:R-:W-:Y:S02]  /*8730*/  ISETP.GT.U32.AND P0, PT, R243.reuse, R225, PT ;  /* 0x000000e1f300720c */ /* 0x040fe40003f04070 */
[----:B------:R-:W-:-:S05]  /*8740*/  ISETP.GT.U32.AND P3, PT, R243, R132, PT ;  /* 0x00000084f300720c */ /* 0x000fca0003f64070 */
[--C-:B------:R-:W-:Y:S02]  /*8750*/  @!P1 IMAD.IADD R73, R73, 0x1, -R243.reuse ;  /* 0x0000000149499824 */ /* 0x100fe400078e0af3 */
[----:B------:R-:W-:Y:S01]  /*8760*/  @!P2 IMAD.IADD R130, R130, 0x1, -R243 ;  /* 0x000000018282a824 */ /* 0x000fe200078e0af3 */
[----:B------:R-:W-:-:S03]  /*8770*/  ISETP.GT.U32.AND P2, PT, R243, R102, PT ;  /* 0x00000066f300720c */ /* 0x000fc60003f44070 */
[--C-:B------:R-:W-:Y:S01]  /*8780*/  @!P0 IMAD.IADD R225, R225, 0x1, -R243.reuse ;  /* 0x00000001e1e18824 */ /* 0x100fe200078e0af3 */
[----:B---3--:R-:W-:Y:S02]  /*8790*/  ISETP.GE.AND P1, PT, R153, RZ, PT ;  /* 0x000000ff9900720c */ /* 0x008fe40003f26270 */
[----:B------:R-:W3:Y:S01]  /*87a0*/  LDL R153, [R1+0x1be8] ;  /* 0x001be80001997983 */ /* 0x000ee20000100800 */
[----:B------:R-:W-:Y:S01]  /*87b0*/  @!P3 IMAD.IADD R132, R132, 0x1, -R243 ;  /* 0x000000018484b824 */ /* 0x000fe200078e0af3 */
[----:B------:R-:W-:Y:S02]  /*87c0*/  ISETP.GT.U32.AND P0, PT, R243, R194, PT ;  /* 0x000000c2f300720c */ /* 0x000fe40003f04070 */
[----:B----4-:R-:W-:Y:S02]  /*87d0*/  ISETP.GE.AND P3, PT, R184, RZ, PT ;  /* 0x000000ffb800720c */ /* 0x010fe40003f66270 */
[----:B------:R-:W4:Y:S01]  /*87e0*/  LDL R184, [R1+0x1bf8] ;  /* 0x001bf80001b87983 */ /* 0x000f220000100800 */
[----:B------:R-:W-:Y:S01]  /*87f0*/  @!P2 IADD3 R102, R102, -R243, RZ ;  /* 0x800000f36666a210 */ /* 0x000fe20007ffe0ff */
[----:B------:R-:W-:-:S07]  /*8800*/  @!P5 IMAD.MOV R101, RZ, RZ, -R101 ;  /* 0x000000ffff65d224 */ /* 0x000fce00078e0a65 */
[----:B------:R-:W-:Y:S01]  /*8810*/  @!P0 IMAD.IADD R194, R194, 0x1, -R243 ;  /* 0x00000001c2c28824 */ /* 0x000fe200078e0af3 */
[----:B-----5:R-:W-:Y:S02]  /*8820*/  ISETP.GE.AND P2, PT, R34, RZ, PT ;  /* 0x000000ff2200720c */ /* 0x020fe40003f46270 */
[----:B------:R-:W5:Y:S02]  /*8830*/  LDL R34, [R1+0x1bec] ;  /* 0x001bec0001227983 */ /* 0x000f640000100800 */
[C---:B------:R-:W-:Y:S01]  /*8840*/  ISETP.GT.U32.AND P5, PT, R243.reuse, R194, PT ;  /* 0x000000c2f300720c */ /* 0x040fe20003fa4070 */
[----:B------:R-:W-:Y:S01]  /*8850*/  @!P3 IMAD.MOV R225, RZ, RZ, -R225 ;  /* 0x000000ffffe1b224 */ /* 0x000fe200078e0ae1 */
[C---:B------:R-:W-:Y:S02]  /*8860*/  ISETP.GT.U32.AND P0, PT, R243.reuse, R44, PT ;  /* 0x0000002cf300720c */ /* 0x040fe40003f04070 */
[----:B------:R-:W-:-:S09]  /*8870*/  ISETP.GT.U32.AND P3, PT, R243, R163, PT ;  /* 0x000000a3f300720c */ /* 0x000fd20003f64070 */
[--C-:B------:R-:W-:Y:S01]  /*8880*/  @!P5 IMAD.IADD R194, R194, 0x1, -R243.reuse ;  /* 0x00000001c2c2d824 */ /* 0x100fe200078e0af3 */
[----:B------:R-:W-:Y:S02]  /*8890*/  ISETP.GE.AND P5, PT, R64, RZ, PT ;  /* 0x000000ff4000720c */ /* 0x000fe40003fa6270 */
[----:B------:R-:W5:Y:S01]  /*88a0*/  LDL R64, [R1+0x1c10] ;  /* 0x001c100001407983 */ /* 0x000f620000100800 */
[--C-:B------:R-:W-:Y:S02]  /*88b0*/  @!P0 IMAD.IADD R44, R44, 0x1, -R243.reuse ;  /* 0x000000012c2c8824 */ /* 0x100fe400078e0af3 */
[--C-:B------:R-:W-:Y:S01]  /*88c0*/  @!P3 IMAD.IADD R163, R163, 0x1, -R243.reuse ;  /* 0x00000001a3a3b824 */ /* 0x100fe200078e0af3 */
[----:B------:R-:W-:Y:S02]  /*88d0*/  ISETP.GT.U32.AND P3, PT, R243, R104, PT ;  /* 0x00000068f300720c */ /* 0x000fe40003f64070 */
[----:B------:R-:W-:Y:S02]  /*88e0*/  ISETP.GE.AND P0, PT, R150, RZ, PT ;  /* 0x000000ff9600720c */ /* 0x000fe40003f06270 */
[----:B------:R-:W5:Y:S09]  /*88f0*/  LDL R150, [R1+0x1c08] ;  /* 0x001c080001967983 */ /* 0x000f720000100800 */
[----:B------:R-:W-:Y:S01]  /*8900*/  @!P3 IMAD.IADD R104, R104, 0x1, -R243 ;  /* 0x000000016868b824 */ /* 0x000fe200078e0af3 */
[----:B--2---:R-:W-:-:S02]  /*8910*/  ISETP.GE.AND P3, PT, R250, RZ, PT ;  /* 0x000000fffa00720c */ /* 0x004fc40003f66270 */
[----:B------:R-:W2:Y:S01]  /*8920*/  LDL R250, [R1+0x1c2c] ;  /* 0x001c2c0001fa7983 */ /* 0x000ea20000100800 */
[----:B------:R-:W-:Y:S01]  /*8930*/  @!P4 IMAD.MOV R130, RZ, RZ, -R130 ;  /* 0x000000ffff82c224 */ /* 0x000fe200078e0a82 */
[C---:B------:R-:W-:Y:S01]  /*8940*/  ISETP.GT.U32.AND P4, PT, R243.reuse, R73, PT ;  /* 0x00000049f300720c */ /* 0x040fe20003f84070 */
[----:B------:R-:W-:Y:S01]  /*8950*/  @!P2 IMAD.MOV R192, RZ, RZ, -R192 ;  /* 0x000000ffffc0a224 */ /* 0x000fe200078e0ac0 */
[----:B------:R-:W-:-:S11]  /*8960*/  ISETP.GT.U32.AND P2, PT, R243, R132, PT ;  /* 0x00000084f300720c */ /* 0x000fd60003f44070 */
[--C-:B------:R-:W-:Y:S01]  /*8970*/  @!P4 IMAD.IADD R73, R73, 0x1, -R243.reuse ;  /* 0x000000014949c824 */ /* 0x100fe200078e0af3 */
[----:B------:R-:W-:Y:S01]  /*8980*/  ISETP.GT.U32.AND P4, PT, R243, R13, PT ;  /* 0x0000000df300720c */ /* 0x000fe20003f84070 */
[----:B------:R-:W-:Y:S01]  /*8990*/  @!P2 IMAD.IADD R132, R132, 0x1, -R243 ;  /* 0x000000018484a824 */ /* 0x000fe200078e0af3 */
[----:B------:R-:W-:Y:S02]  /*89a0*/  @!P1 IADD3 R161, -R161, RZ, RZ ;  /* 0x000000ffa1a19210 */ /* 0x000fe40007ffe1ff */
[C---:B------:R-:W-:Y:S02]  /*89b0*/  ISETP.GT.U32.AND P1, PT, R243.reuse, R102, PT ;  /* 0x00000066f300720c */ /* 0x040fe40003f24070 */
[----:B------:R-:W-:Y:S01]  /*89c0*/  ISETP.GT.U32.AND P2, PT, R243, R75, PT ;  /* 0x0000004bf300720c */ /* 0x000fe20003f44070 */
[----:B------:R-:W-:-:S06]  /*89d0*/  @!P6 IMAD.MOV R14, RZ, RZ, -R14 ;  /* 0x000000ffff0ee224 */ /* 0x000fcc00078e0a0e */
[----:B------:R-:W-:Y:S01]  /*89e0*/  @!P4 IMAD.IADD R13, R13, 0x1, -R243 ;  /* 0x000000010d0dc824 */ /* 0x000fe200078e0af3 */
[----:B------:R-:W-:-:S03]  /*89f0*/  ISETP.GT.U32.AND P6, PT, R243, R224, PT ;  /* 0x000000e0f300720c */ /* 0x000fc60003fc4070 */
[----:B------:R-:W-:Y:S02]  /*8a00*/  @!P1 IADD3 R102, R102, -R243, RZ ;  /* 0x800000f366669210 */ /* 0x000fe40007ffe0ff */
[--C-:B------:R-:W-:Y:S01]  /*8a10*/  @!P2 IMAD.IADD R75, R75, 0x1, -R243.reuse ;  /* 0x000000014b4ba824 */ /* 0x100fe200078e0af3 */
[----:B---3--:R-:W-:Y:S02]  /*8a20*/  ISETP.GE.AND P4, PT, R153, RZ, PT ;  /* 0x000000ff9900720c */ /* 0x008fe40003f86270 */
[----:B------:R-:W3:Y:S01]  /*8a30*/  LDL R153, [R1+0x1c14] ;  /* 0x001c140001997983 */ /* 0x000ee20000100800 */
[C---:B------:R-:W-:Y:S02]  /*8a40*/  ISETP.GT.U32.AND P1, PT, R243.reuse, R43, PT ;  /* 0x0000002bf300720c */ /* 0x040fe40003f24070 */
[----:B----4-:R-:W-:Y:S02]  /*8a50*/  ISETP.GE.AND P2, PT, R184, RZ, PT ;  /* 0x000000ffb800720c */ /* 0x010fe40003f46270 */
[----:B------:R-:W4:Y:S01]  /*8a60*/  LDL R184, [R1+0x1c28] ;  /* 0x001c280001b87983 */ /* 0x000f220000100800 */
[----:B------:R-:W-:Y:S01]  /*8a70*/  @!P6 IMAD.IADD R224, R224, 0x1, -R243 ;  /* 0x00000001e0e0e824 */ /* 0x000fe200078e0af3 */
[----:B------:R-:W-:-:S07]  /*8a80*/  ISETP.GT.U32.AND P6, PT, R243, R133, PT ;  /* 0x00000085f300720c */ /* 0x000fce0003fc4070 */
[----:B------:R-:W-:Y:S01]  /*8a90*/  @!P1 IADD3 R43, R43, -R243, RZ ;  /* 0x800000f32b2b9210 */ /* 0x000fe20007ffe0ff */
[----:B------:R-:W-:Y:S01]  /*8aa0*/  @!P3 IMAD.MOV R194, RZ, RZ, -R194 ;  /* 0x000000ffffc2b224 */ /* 0x000fe200078e0ac2 */
[----:B-----5:R-:W-:Y:S02]  /*8ab0*/  ISETP.GE.AND P1, PT, R34, RZ, PT ;  /* 0x000000ff2200720c */ /* 0x020fe40003f26270 */
[----:B------:R-:W5:Y:S01]  /*8ac0*/  LDL R34, [R1+0x1c24] ;  /* 0x001c240001227983 */ /* 0x000f620000100800 */
[----:B------:R-:W-:Y:S01]  /*8ad0*/  ISETP.GT.U32.AND P3, PT, R243, R164, PT ;  /* 0x000000a4f300720c */ /* 0x000fe20003f64070 */
[----:B------:R-:W-:-:S05]  /*8ae0*/  @!P6 IMAD.IADD R133, R133, 0x1, -R243 ;  /* 0x000000018585e824 */ /* 0x000fca00078e0af3 */
[----:B------:R-:W-:-:S04]  /*8af0*/  ISETP.GT.U32.AND P6, PT, R243, R133, PT ;  /* 0x00000085f300720c */ /* 0x000fc80003fc4070 */
[----:B------:R-:W-:Y:S01]  /*8b00*/  @!P1 IMAD.MOV R132, RZ, RZ, -R132 ;  /* 0x000000ffff849224 */ /* 0x000fe200078e0a84 */
[----:B------:R-:W-:Y:S02]  /*8b10*/  ISETP.GT.U32.AND P1, PT, R243, R75, PT ;  /* 0x0000004bf300720c */ /* 0x000fe40003f24070 */
[--C-:B------:R-:W-:Y:S01]  /*8b20*/  @!P3 IMAD.IADD R164, R164, 0x1, -R243.reuse ;  /* 0x00000001a4a4b824 */ /* 0x100fe200078e0af3 */
[----:B------:R-:W-:Y:S02]  /*8b30*/  ISETP.GE.AND P3, PT, R64, RZ, PT ;  /* 0x000000ff4000720c */ /* 0x000fe40003f66270 */
[----:B------:R-:W5:Y:S08]  /*8b40*/  LDL R64, [R1+0x1c3c] ;  /* 0x001c3c0001407983 */ /* 0x000f700000100800 */
[--C-:B------:R-:W-:Y:S01]  /*8b50*/  @!P1 IMAD.IADD R75, R75, 0x1, -R243.reuse ;  /* 0x000000014b4b9824 */ /* 0x100fe200078e0af3 */
[----:B------:R-:W-:Y:S01]  /*8b60*/  ISETP.GT.U32.AND P1, PT, R243, R45, PT ;  /* 0x0000002df300720c */ /* 0x000fe20003f24070 */
[----:B------:R-:W-:Y:S01]  /*8b70*/  @!P6 IMAD.IADD R133, R133, 0x1, -R243 ;  /* 0x000000018585e824 */ /* 0x000fe200078e0af3 */
[----:B------:R-:W-:-:S02]  /*8b80*/  ISETP.GE.AND P6, PT, R150, RZ, PT ;  /* 0x000000ff9600720c */ /* 0x000fc40003fc6270 */
        /* <DEDUP_REMOVED lines=15> */
[-C--:B------:R-:W-:Y:S02]  /*8c80*/  @!P0 IADD3 R196, R196, -R243.reuse, RZ ;  /* 0x800000f3c4c48210 */ /* 0x080fe40007ffe0ff */
[----:B------:R-:W-:Y:S02]  /*8c90*/  ISETP.GT.U32.AND P2, PT, R243, R104, PT ;  /* 0x00000068f300720c */ /* 0x000fe40003f44070 */
[----:B------:R-:W-:Y:S02]  /*8ca0*/  @!P5 IADD3 R13, R13, -R243, RZ ;  /* 0x800000f30d0dd210 */ /* 0x000fe40007ffe0ff */
[----:B------:R-:W-:Y:S01]  /*8cb0*/  @!P4 IMAD.IADD R15, R15, 0x1, -R243 ;  /* 0x000000010f0fc824 */ /* 0x000fe200078e0af3 */
[----:B---3--:R-:W-:Y:S02]  /*8cc0*/  ISETP.GE.AND P0, PT, R153, RZ, PT ;  /* 0x000000ff9900720c */ /* 0x008fe40003f06270 */
[----:B------:R-:W3:Y:S01]  /*8cd0*/  LDL R153, [R1+0x1c4c] ;  /* 0x001c4c0001997983 */ /* 0x000ee20000100800 */
[----:B------:R-:W-:-:S02]  /*8ce0*/  ISETP.GT.U32.AND P5, PT, R243, R226, PT ;  /* 0x000000e2f300720c */ /* 0x000fc40003fa4070 */
[----:B----4-:R-:W-:Y:S02]  /*8cf0*/  ISETP.GE.AND P4, PT, R184, RZ, PT ;  /* 0x000000ffb800720c */ /* 0x010fe40003f86270 */
[----:B------:R-:W4:Y:S01]  /*8d00*/  LDL R184, [R1+0x1c54] ;  /* 0x001c540001b87983 */ /* 0x000f220000100800 */
[----:B------:R-:W-:Y:S01]  /*8d10*/  @!P2 IMAD.IADD R104, R104, 0x1, -R243 ;  /* 0x000000016868a824 */ /* 0x000fe200078e0af3 */
[----:B------:R-:W-:Y:S02]  /*8d20*/  ISETP.GT.U32.AND P2, PT, R243, R74, PT ;  /* 0x0000004af300720c */ /* 0x000fe40003f44070 */
[----:B------:R-:W-:-:S05]  /*8d30*/  IABS R123, R8 ;  /* 0x00000008007b7213 */ /* 0x000fca0000000000 */
[----:B------:R-:W-:Y:S02]  /*8d40*/  @!P5 IMAD.IADD R226, R226, 0x1, -R243 ;  /* 0x00000001e2e2d824 */ /* 0x000fe400078e0af3 */
[----:B------:R-:W-:Y:S01]  /*8d50*/  @!P1 IMAD.MOV R133, RZ, RZ, -R133 ;  /* 0x000000ffff859224 */ /* 0x000fe200078e0a85 */
[----:B-----5:R-:W-:Y:S02]  /*8d60*/  ISETP.GE.AND P5, PT, R34, RZ, PT ;  /* 0x000000ff2200720c */ /* 0x020fe40003fa6270 */
[----:B------:R-:W5:Y:S01]  /*8d70*/  LDL R34, [R1+0x1c50] ;  /* 0x001c500001227983 */ /* 0x000f620000100800 */
[----:B-1----:R-:W-:Y:S01]  /*8d80*/  IMAD.HI.U32 R8, R249, R123, RZ ;  /* 0x0000007bf9087227 */ /* 0x002fe200078e00ff */
[----:B------:R-:W-:-:S03]  /*8d90*/  ISETP.GT.U32.AND P1, PT, R243, R103, PT ;  /* 0x00000067f300720c */ /* 0x000fc60003f24070 */
        /* <DEDUP_REMOVED lines=10> */
[----:B------:R-:W-:Y:S01]  /*8e40*/  ISETP.GT.U32.AND P2, PT, R243, R164, PT ;  /* 0x000000a4f300720c */ /* 0x000fe20003f44070 */
[----:B------:R-:W-:Y:S01]  /*8e50*/  @!P0 IMAD.MOV R43, RZ, RZ, -R43 ;  /* 0x000000ffff2b8224 */ /* 0x000fe200078e0a2b */
[----:B------:R-:W-:-:S02]  /*8e60*/  ISETP.GE.AND P1, PT, R64, RZ, PT ;  /* 0x000000ff4000720c */ /* 0x000fc40003f26270 */
[----:B------:R-:W-:Y:S01]  /*8e70*/  @!P3 IADD3 R13, -R13, RZ, RZ ;  /* 0x000000ff0d0db210 */ /* 0x000fe20007ffe1ff */
[----:B------:R-:W5:Y:S03]  /*8e80*/  LDL R64, [R1+0x1c78] ;  /* 0x001c780001407983 */ /* 0x000f660000100800 */
[--C-:B------:R-:W-:Y:S01]  /*8e90*/  @!P6 IMAD.IADD R15, R15, 0x1, -R243.reuse ;  /* 0x000000010f0fe824 */ /* 0x100fe200078e0af3 */
[----:B------:R-:W-:Y:S01]  /*8ea0*/  ISETP.GT.U32.AND P6, PT, R243, R227, PT ;  /* 0x000000e3f300720c */ /* 0x000fe20003fc4070 */
[----:B------:R-:W-:Y:S01]  /*8eb0*/  @!P5 IMAD.IADD R74, R74, 0x1, -R243 ;  /* 0x000000014a4ad824 */ /* 0x000fe200078e0af3 */
[----:B------:R-:W5:Y:S01]  /*8ec0*/  LDL R92, [R1+0x1c9c] ;  /* 0x001c9c00015c7983 */ /* 0x000f620000100800 */
[----:B------:R-:W-:-:S03]  /*8ed0*/  ISETP.GE.AND P5, PT, R150, RZ, PT ;  /* 0x000000ff9600720c */ /* 0x000fc60003fa6270 */
[----:B------:R-:W5:Y:S07]  /*8ee0*/  LDL R150, [R1+0x1c74] ;  /* 0x001c740001967983 */ /* 0x000f6e0000100800 */
[--C-:B------:R-:W-:Y:S01]  /*8ef0*/  @!P6 IMAD.IADD R227, R227, 0x1, -R243.reuse ;  /* 0x00000001e3e3e824 */ /* 0x100fe200078e0af3 */
[----:B--2---:R-:W-:Y:S02]  /*8f00*/  ISETP.GE.AND P6, PT, R250, RZ, PT ;  /* 0x000000fffa00720c */ /* 0x004fe40003fc6270 */
[----:B------:R-:W2:Y:S01]  /*8f10*/  LDL R250, [R1+0x1c94] ;  /* 0x001c940001fa7983 */ /* 0x000ea20000100800 */
[C---:B------:R-:W-:Y:S01]  /*8f20*/  ISETP.GT.U32.AND P0, PT, R243.reuse, R226, PT ;  /* 0x000000e2f300720c */ /* 0x040fe20003f04070 */
[----:B------:R-:W-:Y:S01]  /*8f30*/  @!P2 IMAD.IADD R164, R164, 0x1, -R243 ;  /* 0x00000001a4a4a824 */ /* 0x000fe200078e0af3 */
[----:B------:R-:W-:-:S02]  /*8f40*/  ISETP.GT.U32.AND P2, PT, R243, R135, PT ;  /* 0x00000087f300720c */ /* 0x000fc40003f44070 */
[----:B------:R-:W-:-:S09]  /*8f50*/  ISETP.GT.U32.AND P3, PT, R243, R196, PT ;  /* 0x000000c4f300720c */ /* 0x000fd20003f64070 */
[----:B------:R-:W-:Y:S01]  /*8f60*/  @!P0 IMAD.IADD R226, R226, 0x1, -R243 ;  /* 0x00000001e2e28824 */ /* 0x000fe200078e0af3 */
[----:B------:R-:W-:Y:S02]  /*8f70*/  ISETP.GT.U32.AND P0, PT, R243, R197, PT ;  /* 0x000000c5f300720c */ /* 0x000fe40003f04070 */
[----:B------:R-:W-:Y:S01]  /*8f80*/  @!P2 IADD3 R135, R135, -R243, RZ ;  /* 0x800000f38787a210 */ /* 0x000fe20007ffe0ff */
[----:B------:R-:W-:Y:S01]  /*8f90*/  @!P4 IMAD.MOV R104, RZ, RZ, -R104 ;  /* 0x000000ffff68c224 */ /* 0x000fe200078e0a68 */
[C---:B------:R-:W-:Y:S02]  /*8fa0*/  ISETP.GT.U32.AND P4, PT, R243.reuse, R45, PT ;  /* 0x0000002df300720c */ /* 0x040fe40003f84070 */
[----:B------:R-:W-:Y:S02]  /*8fb0*/  @!P3 IADD3 R196, R196, -R243, RZ ;  /* 0x800000f3c4c4b210 */ /* 0x000fe40007ffe0ff */
[----:B------:R-:W-:-:S05]  /*8fc0*/  ISETP.GT.U32.AND P3, PT, R243, R166, PT ;  /* 0x000000a6f300720c */ /* 0x000fca0003f64070 */
[--C-:B------:R-:W-:Y:S01]  /*8fd0*/  @!P0 IMAD.IADD R197, R197, 0x1, -R243.reuse ;  /* 0x00000001c5c58824 */ /* 0x100fe200078e0af3 */
[----:B------:R-:W-:Y:S02]  /*8fe0*/  @!P1 IADD3 R196, -R196, RZ, RZ ;  /* 0x000000ffc4c49210 */ /* 0x000fe40007ffe1ff */
[----:B---3--:R-:W-:Y:S02]  /*8ff0*/  ISETP.GE.AND P2, PT, R153, RZ, PT ;  /* 0x000000ff9900720c */ /* 0x008fe40003f46270 */
[----:B------:R-:W3:Y:S01]  /*9000*/  LDL R153, [R1+0x1c6c] ;  /* 0x001c6c0001997983 */ /* 0x000ee20000100800 */
[----:B------:R-:W-:Y:S02]  /*9010*/  ISETP.GT.U32.AND P1, PT, R243, R135, PT ;  /* 0x00000087f300720c */ /* 0x000fe40003f24070 */
[----:B----4-:R-:W-:Y:S02]  /*9020*/  ISETP.GE.AND P0, PT, R184, RZ, PT ;  /* 0x000000ffb800720c */ /* 0x010fe40003f06270 */
[----:B------:R-:W4:Y:S01]  /*9030*/  LDL R184, [R1+0x1c90] ;  /* 0x001c900001b87983 */ /* 0x000f220000100800 */
[--C-:B------:R-:W-:Y:S01]  /*9040*/  @!P4 IMAD.IADD R45, R45, 0x1, -R243.reuse ;  /* 0x000000012d2dc824 */ /* 0x100fe200078e0af3 */
[----:B------:R-:W-:Y:S01]  /*9050*/  ISETP.GT.U32.AND P4, PT, R243, R16, PT ;  /* 0x00000010f300720c */ /* 0x000fe20003f84070 */
[----:B------:R-:W-:-:S06]  /*9060*/  @!P3 IMAD.IADD R166, R166, 0x1, -R243 ;  /* 0x00000001a6a6b824 */ /* 0x000fcc00078e0af3 */
[----:B------:R-:W-:Y:S02]  /*9070*/  @!P1 IADD3 R135, R135, -R243, RZ ;  /* 0x800000f387879210 */ /* 0x000fe40007ffe0ff */
[----:B-----5:R-:W-:Y:S02]  /*9080*/  ISETP.GE.AND P3, PT, R34, RZ, PT ;  /* 0x000000ff2200720c */ /* 0x020fe40003f66270 */
[----:B------:R-:W5:Y:S01]  /*9090*/  LDL R34, [R1+0x1c7c] ;  /* 0x001c7c0001227983 */ /* 0x000f620000100800 */
[C---:B------:R-:W-:Y:S01]  /*90a0*/  ISETP.GT.U32.AND P1, PT, R243.reuse, R76, PT ;  /* 0x0000004cf300720c */ /* 0x040fe20003f24070 */
[----:B------:R-:W-:Y:S02]  /*90b0*/  @!P4 IMAD.IADD R16, R16, 0x1, -R243 ;  /* 0x000000011010c824 */ /* 0x000fe400078e0af3 */
[----:B------:R-:W-:Y:S02]  /*90c0*/  @!P5 IMAD.MOV R164, RZ, RZ, -R164 ;  /* 0x000000ffffa4d224 */ /* 0x000fe400078e0aa4 */
[----:B------:R-:W-:Y:S01]  /*90d0*/  @!P0 IMAD.MOV R45, RZ, RZ, -R45 ;  /* 0x000000ffff2d8224 */ /* 0x000fe200078e0a2d */
[----:B------:R-:W-:-:S02]  /*90e0*/  ISETP.GT.U32.AND P0, PT, R243, R227, PT ;  /* 0x000000e3f300720c */ /* 0x000fc40003f04070 */
[----:B------:R-:W-:-:S05]  /*90f0*/  ISETP.GT.U32.AND P5, PT, R243, R16, PT ;  /* 0x00000010f300720c */ /* 0x000fca0003fa4070 */
[----:B------:R-:W-:Y:S02]  /*9100*/  @!P1 IADD3 R76, R76, -R243, RZ ;  /* 0x800000f34c4c9210 */ /* 0x000fe40007ffe0ff */
[----:B------:R-:W-:Y:S02]  /*9110*/  ISETP.GE.AND P1, PT, R64, RZ, PT ;  /* 0x000000ff4000720c */ /* 0x000fe40003f26270 */
[----:B------:R-:W5:Y:S02]  /*9120*/  LDL R64, [R1+0x1ca4] ;  /* 0x001ca40001407983 */ /* 0x000f640000100800 */
        /* <DEDUP_REMOVED lines=8> */
[----:B------:R-:W-:Y:S01]  /*91b0*/  @!P3 IMAD.MOV R15, RZ, RZ, -R15 ;  /* 0x000000ffff0fb224 */ /* 0x000fe200078e0a0f */
[C---:B------:R-:W-:Y:S02]  /*91c0*/  ISETP.GT.U32.AND P3, PT, R243.reuse, R197, PT ;  /* 0x000000c5f300720c */ /* 0x040fe40003f64070 */
        /* <DEDUP_REMOVED lines=9> */
[----:B------:R-:W-:Y:S01]  /*9260*/  ISETP.GT.U32.AND P2, PT, R243, R105, PT ;  /* 0x00000069f300720c */ /* 0x000fe20003f44070 */
[----:B------:R-:W-:-:S08]  /*9270*/  @!P6 IMAD.IADD R46, R46, 0x1, -R243 ;  /* 0x000000012e2ee824 */ /* 0x000fd000078e0af3 */
[----:B------:R-:W-:Y:S01]  /*9280*/  @!P3 IMAD.IADD R134, R134, 0x1, -R243 ;  /* 0x000000018686b824 */ /* 0x000fe200078e0af3 */
[----:B---3--:R-:W-:Y:S02]  /*9290*/  ISETP.GE.AND P4, PT, R153, RZ, PT ;  /* 0x000000ff9900720c */ /* 0x008fe40003f86270 */
[----:B----4-:R-:W-:Y:S02]  /*92a0*/  ISETP.GE.AND P3, PT, R184, RZ, PT ;  /* 0x000000ffb800720c */ /* 0x010fe40003f66270 */
[----:B------:R-:W3:Y:S09]  /*92b0*/  LDL R184, [R1+0x1cc0] ;  /* 0x001cc00001b87983 */ /* 0x000ef20000100800 */
[----:B------:R-:W-:-:S02]  /*92c0*/  @!P4 IADD3 R103, -R103, RZ, RZ ;  /* 0x000000ff6767c210 */ /* 0x000fc40007ffe1ff */
[----:B------:R-:W-:Y:S01]  /*92d0*/  ISETP.GT.U32.AND P4, PT, R243, R46, PT ;  /* 0x0000002ef300720c */ /* 0x000fe20003f84070 */
[----:B------:R-:W-:Y:S01]  /*92e0*/  @!P2 IMAD.IADD R105, R105, 0x1, -R243 ;  /* 0x000000016969a824 */ /* 0x000fe200078e0af3 */
[----:B-----5:R-:W-:Y:S02]  /*92f0*/  ISETP.GE.AND P2, PT, R34, RZ, PT ;  /* 0x000000ff2200720c */ /* 0x020fe40003f46270 */
[----:B------:R-:W4:Y:S09]  /*9300*/  LDL R34, [R1+0x1cbc] ;  /* 0x001cbc0001227983 */ /* 0x000f320000100800 */
[----:B------:R-:W-:-:S02]  /*9310*/  @!P4 IADD3 R46, R46, -R243, RZ ;  /* 0x800000f32e2ec210 */ /* 0x000fc40007ffe0ff */
[C---:B------:R-:W-:Y:S01]  /*9320*/  ISETP.GT.U32.AND P4, PT, R243.reuse, R18, PT ;  /* 0x00000012f300720c */ /* 0x040fe20003f84070 */
[----:B------:R-:W-:Y:S01]  /*9330*/  @!P0 IMAD.MOV R16, RZ, RZ, -R16 ;  /* 0x000000ffff108224 */ /* 0x000fe200078e0a10 */
[C---:B------:R-:W-:Y:S01]  /*9340*/  ISETP.GT.U32.AND P0, PT, R243.reuse, R229, PT ;  /* 0x000000e5f300720c */ /* 0x040fe20003f04070 */
[----:B------:R-:W-:Y:S01]  /*9350*/  @!P2 IMAD.MOV R197, RZ, RZ, -R197 ;  /* 0x000000ffffc5a224 */ /* 0x000fe200078e0ac5 */
[----:B------:R-:W-:-:S09]  /*9360*/  ISETP.GT.U32.AND P2, PT, R243, R134, PT ;  /* 0x00000086f300720c */ /* 0x000fd20003f44070 */
[--C-:B------:R-:W-:Y:S01]  /*9370*/  @!P4 IMAD.IADD R18, R18, 0x1, -R243.reuse ;  /* 0x000000011212c824 */ /* 0x100fe200078e0af3 */
[----:B------:R-:W-:Y:S02]  /*9380*/  ISETP.GE.AND P4, PT, R64, RZ, PT ;  /* 0x000000ff4000720c */ /* 0x000fe40003f86270 */
[----:B------:R-:W5:Y:S01]  /*9390*/  LDL R64, [R1+0x1ce4] ;  /* 0x001ce40001407983 */ /* 0x000f620000100800 */
[--C-:B------:R-:W-:Y:S01]  /*93a0*/  @!P2 IMAD.IADD R134, R134, 0x1, -R243.reuse ;  /* 0x000000018686a824 */ /* 0x100fe200078e0af3 */
[----:B------:R-:W-:Y:S02]  /*93b0*/  @!P0 IADD3 R229, R229, -R243, RZ ;  /* 0x800000f3e5e58210 */ /* 0x000fe40007ffe0ff */
[----:B------:R-:W-:Y:S02]  /*93c0*/  ISETP.GT.U32.AND P2, PT, R243, R106, PT ;  /* 0x0000006af300720c */ /* 0x000fe40003f44070 */
[----:B------:R-:W-:Y:S02]  /*93d0*/  ISETP.GE.AND P0, PT, R150, RZ, PT ;  /* 0x000000ff9600720c */ /* 0x000fe40003f06270 */
[----:B------:R-:W5:Y:S09]  /*93e0*/  LDL R150, [R1+0x1ccc] ;  /* 0x001ccc0001967983 */ /* 0x000f720000100800 */
[----:B------:R-:W-:Y:S01]  /*93f0*/  @!P2 IMAD.IADD R106, R106, 0x1, -R243 ;  /* 0x000000016a6aa824 */ /* 0x000fe200078e0af3 */
[----:B--2---:R-:W-:-:S02]  /*9400*/  ISETP.GE.AND P2, PT, R250, RZ, PT ;  /* 0x000000fffa00720c */ /* 0x004fc40003f46270 */
[----:B------:R-:W2:Y:S01]  /*9410*/  LDL R250, [R1+0x1cf0] ;  /* 0x001cf00001fa7983 */ /* 0x000ea20000100800 */
[C---:B------:R-:W-:Y:S01]  /*9420*/  ISETP.GT.U32.AND P6, PT, R243.reuse, R199, PT ;  /* 0x000000c7f300720c */ /* 0x040fe20003fc4070 */
[----:B------:R-:W-:Y:S01]  /*9430*/  @!P1 IMAD.MOV R166, RZ, RZ, -R166 ;  /* 0x000000ffffa69224 */ /* 0x000fe200078e0aa6 */
[C---:B------:R-:W-:Y:S01]  /*9440*/  ISETP.GT.U32.AND P1, PT, R243.reuse, R105, PT ;  /* 0x00000069f300720c */ /* 0x040fe20003f24070 */
[----:B------:R-:W-:Y:S01]  /*9450*/  @!P3 IMAD.MOV R227, RZ, RZ, -R227 ;  /* 0x000000ffffe3b224 */ /* 0x000fe200078e0ae3 */
[----:B------:R-:W-:-:S09]  /*9460*/  ISETP.GT.U32.AND P3, PT, R243, R165, PT ;  /* 0x000000a5f300720c */ /* 0x000fd20003f64070 */
[----:B------:R-:W-:-:S05]  /*9470*/  @!P6 IMAD.IADD R199, R199, 0x1, -R243 ;  /* 0x00000001c7c7e824 */ /* 0x000fca00078e0af3 */
[C---:B------:R-:W-:Y:S01]  /*9480*/  ISETP.GT.U32.AND P6, PT, R243.reuse, R199, PT ;  /* 0x000000c7f300720c */ /* 0x040fe20003fc4070 */
[----:B------:R-:W-:Y:S01]  /*9490*/  @!P5 IMAD.MOV R135, RZ, RZ, -R135 ;  /* 0x000000ffff87d224 */ /* 0x000fe200078e0a87 */
[----:B------:R-:W-:Y:S01]  /*94a0*/  ISETP.GT.U32.AND P5, PT, R243, R76, PT ;  /* 0x0000004cf300720c */ /* 0x000fe20003fa4070 */
[--C-:B------:R-:W-:Y:S01]  /*94b0*/  @!P1 IMAD.IADD R105, R105, 0x1, -R243.reuse ;  /* 0x0000000169699824 */ /* 0x100fe200078e0af3 */
[----:B------:R-:W-:Y:S01]  /*94c0*/  ISETP.GT.U32.AND P1, PT, R243, R77, PT ;  /* 0x0000004df300720c */ /* 0x000fe20003f24070 */
[----:B------:R-:W-:Y:S01]  /*94d0*/  @!P3 IMAD.IADD R165, R165, 0x1, -R243 ;  /* 0x00000001a5a5b824 */ /* 0x000fe200078e0af3 */
[----:B------:R-:W-:-:S07]  /*94e0*/  ISETP.GT.U32.AND P3, PT, R243, R136, PT ;  /* 0x00000088f300720c */ /* 0x000fce0003f64070 */
[--C-:B------:R-:W-:Y:S01]  /*94f0*/  @!P6 IMAD.IADD R199, R199, 0x1, -R243.reuse ;  /* 0x00000001c7c7e824 */ /* 0x100fe200078e0af3 */
[----:B------:R-:W-:Y:S02]  /*9500*/  ISETP.GE.AND P6, PT, R92, RZ, PT ;  /* 0x000000ff5c00720c */ /* 0x000fe40003fc6270 */
[----:B------:R-:W2:Y:S01]  /*9510*/  LDL R92, [R1+0x1cc8] ;  /* 0x001cc800015c7983 */ /* 0x000ea20000100800 */
[--C-:B------:R-:W-:Y:S01]  /*9520*/  @!P5 IMAD.IADD R76, R76, 0x1, -R243.reuse ;  /* 0x000000014c4cd824 */ /* 0x100fe200078e0af3 */
[----:B------:R-:W-:Y:S01]  /*9530*/  ISETP.GT.U32.AND P5, PT, R243, R48, PT ;  /* 0x00000030f300720c */ /* 0x000fe20003fa4070 */
[--C-:B------:R-:W-:Y:S02]  /*9540*/  @!P1 IMAD.IADD R77, R77, 0x1, -R243.reuse ;  /* 0x000000014d4d9824 */ /* 0x100fe400078e0af3 */
[----:B------:R-:W-:Y:S01]  /*9550*/  @!P3 IMAD.IADD R136, R136, 0x1, -R243 ;  /* 0x000000018888b824 */ /* 0x000fe200078e0af3 */
[----:B------:R-:W-:Y:S02]  /*9560*/  ISETP.GT.U32.AND P3, PT, R243, R229, PT ;  /* 0x000000e5f300720c */ /* 0x000fe40003f64070 */
[----:B---3--:R-:W-:-:S02]  /*9570*/  ISETP.GE.AND P1, PT, R184, RZ, PT ;  /* 0x000000ffb800720c */ /* 0x008fc40003f26270 */
[----:B------:R-:W3:Y:S01]  /*9580*/  LDL R184, [R1+0x1ce8] ;  /* 0x001ce80001b87983 */ /* 0x000ee20000100800 */
[----:B------:R-:W-:-:S04]  /*9590*/  IABS R153, R8 ;  /* 0x0000000800997213 */ /* 0x000fc80000000000 */
[----:B------:R-:W-:-:S04]  /*95a0*/  @!P5 IMAD.IADD R48, R48, 0x1, -R243 ;  /* 0x000000013030d824 */ /* 0x000fc800078e0af3 */
[----:B------:R-:W-:Y:S02]  /*95b0*/  @!P3 IADD3 R229, R229, -R243, RZ ;  /* 0x800000f3e5e5b210 */ /* 0x000fe40007ffe0ff */
[----:B------:R-:W-:Y:S01]  /*95c0*/  ISETP.GT.U32.AND P3, PT, R243, R198, PT ;  /* 0x000000c6f300720c */ /* 0x000fe20003f64070 */
[----:B-1----:R-:W-:Y:S01]  /*95d0*/  IMAD.HI.U32 R8, R249, R153, RZ ;  /* 0x00000099f9087227 */ /* 0x002fe200078e00ff */
[----:B----4-:R-:W-:Y:S02]  /*95e0*/  ISETP.GE.AND P5, PT, R34, RZ, PT ;  /* 0x000000ff2200720c */ /* 0x010fe40003fa6270 */
[----:B------:R-:W4:Y:S01]  /*95f0*/  LDL R34, [R1+0x1cec] ;  /* 0x001cec0001227983 */ /* 0x000f220000100800 */
[----:B------:R-:W-:Y:S01]  /*9600*/  IMAD.MOV R8, RZ, RZ, -R8 ;  /* 0x000000ffff087224 */ /* 0x000fe200078e0a08 */
[----:B------:R-:W-:Y:S01]  /*9610*/  @!P6 IADD3 R46, -R46, RZ, RZ ;  /* 0x000000ff2e2ee210 */ /* 0x000fe20007ffe1ff */
[----:B------:R-:W-:Y:S02]  /*9620*/  @!P2 IMAD.MOV R199, RZ, RZ, -R199 ;  /* 0x000000ffffc7a224 */ /* 0x000fe400078e0ac7 */
[----:B------:R-:W-:Y:S01]  /*9630*/  IMAD R153, R243, R8, R153 ;  /* 0x00000008f3997224 */ /* 0x000fe200078e0299 */
[----:B------:R-:W-:-:S02]  /*9640*/  IADD3 R8, R151, 0xf8, RZ ;  /* 0x000000f897087810 */ /* 0x000fc40007ffe0ff */
[C---:B------:R-:W-:Y:S02]  /*9650*/  ISETP.GT.U32.AND P6, PT, R243.reuse, R77, PT ;  /* 0x0000004df300720c */ /* 0x040fe40003fc4070 */
[----:B------:R-:W-:Y:S01]  /*9660*/  ISETP.GT.U32.AND P2, PT, R243, R167, PT ;  /* 0x000000a7f300720c */ /* 0x000fe20003f44070 */
[----:B------:R-:W-:Y:S01]  /*9670*/  @!P3 IMAD.IADD R198, R198, 0x1, -R243 ;  /* 0x00000001c6c6b824 */ /* 0x000fe200078e0af3 */
[----:B------:R1:W-:Y:S01]  /*9680*/  STL [R1+0x1b7c], R8 ;  /* 0x001b7c0801007387 */ /* 0x0003e20000100800 */
[----:B------:R-:W-:Y:S01]  /*9690*/  @!P0 IMAD.MOV R76, RZ, RZ, -R76 ;  /* 0x000000ffff4c8224 */ /* 0x000fe200078e0a4c */
[----:B-----5:R-:W-:-:S07]  /*96a0*/  ISETP.GE.AND P3, PT, R64, RZ, PT ;  /* 0x000000ff4000720c */ /* 0x020fce0003f66270 */
[----:B------:R-:W-:Y:S01]  /*96b0*/  @!P6 IMAD.IADD R77, R77, 0x1, -R243 ;  /* 0x000000014d4de824 */ /* 0x000fe200078e0af3 */
[----:B------:R-:W5:Y:S01]  /*96c0*/  LDL R64, [R1+0x1d14] ;  /* 0x001d140001407983 */ /* 0x000f620000100800 */
[----:B------:R-:W-:Y:S02]  /*96d0*/  @!P2 IADD3 R167, R167, -R243, RZ ;  /* 0x800000f3a7a7a210 */ /* 0x000fe40007ffe0ff */
[----:B------:R-:W-:Y:S01]  /*96e0*/  ISETP.GT.U32.AND P6, PT, R243, R47, PT ;  /* 0x0000002ff300720c */ /* 0x000fe20003fc4070 */
[----:B------:R-:W-:Y:S01]  /*96f0*/  @!P5 IMAD.MOV R134, RZ, RZ, -R134 ;  /* 0x000000ffff86d224 */ /* 0x000fe200078e0a86 */
[----:B------:R-:W5:Y:S01]  /*9700*/  LDL R252, [R1+0x1d34] ;  /* 0x001d340001fc7983 */ /* 0x000f620000100800 */
[----:B------:R-:W-:-:S03]  /*9710*/  ISETP.GE.AND P2, PT, R150, RZ, PT ;  /* 0x000000ff9600720c */ /* 0x000fc60003f46270 */
[----:B------:R-:W5:Y:S01]  /*9720*/  LDL R150, [R1+0x1d10] ;  /* 0x001d100001967983 */ /* 0x000f620000100800 */
[----:B------:R-:W-:Y:S02]  /*9730*/  @!P4 IMAD.MOV R105, RZ, RZ, -R105 ;  /* 0x000000ffff69c224 */ /* 0x000fe400078e0a69 */
[----:B------:R-:W-:Y:S01]  /*9740*/  @!P1 IMAD.MOV R165, RZ, RZ, -R165 ;  /* 0x000000ffffa59224 */ /* 0x000fe200078e0aa5 */
[----:B------:R-:W5:Y:S03]  /*9750*/  LDL R251, [R1+0x1d74] ;  /* 0x001d740001fb7983 */ /* 0x000f660000100800 */
[----:B------:R-:W-:Y:S01]  /*9760*/  @!P6 IMAD.IADD R47, R47, 0x1, -R243 ;  /* 0x000000012f2fe824 */ /* 0x000fe200078e0af3 */
[----:B--2---:R-:W-:Y:S02]  /*9770*/  ISETP.GE.AND P6, PT, R250, RZ, PT ;  /* 0x000000fffa00720c */ /* 0x004fe40003fc6270 */
[----:B------:R-:W2:Y:S01]  /*9780*/  LDL R250, [R1+0x1d1c] ;  /* 0x001d1c0001fa7983 */ /* 0x000ea20000100800 */
[----:B------:R-:W-:-:S02]  /*9790*/  ISETP.GT.U32.AND P0, PT, R243, R18, PT ;  /* 0x00000012f300720c */ /* 0x000fc40003f04070 */
[C---:B------:R-:W-:Y:S02]  /*97a0*/  ISETP.GT.U32.AND P5, PT, R243.reuse, R136, PT ;  /* 0x00000088f300720c */ /* 0x040fe40003fa4070 */
[----:B------:R-:W-:-:S09]  /*97b0*/  ISETP.GT.U32.AND P4, PT, R243, R48, PT ;  /* 0x00000030f300720c */ /* 0x000fd20003f84070 */
[--C-:B------:R-:W-:Y:S01]  /*97c0*/  @!P0 IMAD.IADD R18, R18, 0x1, -R243.reuse ;  /* 0x0000000112128824 */ /* 0x100fe200078e0af3 */
[C---:B------:R-:W-:Y:S01]  /*97d0*/  ISETP.GT.U32.AND P0, PT, R243.reuse, R228, PT ;  /* 0x000000e4f300720c */ /* 0x040fe20003f04070 */
[--C-:B------:R-:W-:Y:S02]  /*97e0*/  @!P5 IMAD.IADD R136, R136, 0x1, -R243.reuse ;  /* 0x000000018888d824 */ /* 0x100fe400078e0af3 */
[--C-:B------:R-:W-:Y:S01]  /*97f0*/  @!P4 IMAD.IADD R48, R48, 0x1, -R243.reuse ;  /* 0x000000013030c824 */ /* 0x100fe200078e0af3 */
[----:B------:R-:W-:Y:S02]  /*9800*/  ISETP.GT.U32.AND P4, PT, R243, R17, PT ;  /* 0x00000011f300720c */ /* 0x000fe40003f84070 */
[----:B------:R-:W-:Y:S02]  /*9810*/  ISETP.GE.AND P5, PT, R92, RZ, PT ;  /* 0x000000ff5c00720c */ /* 0x000fe40003fa6270 */
[----:B------:R-:W2:Y:S05]  /*9820*/  LDL R92, [R1+0x1d0c] ;  /* 0x001d0c00015c7983 */ /* 0x000eaa0000100800 */
[----:B------:R-:W-:-:S02]  /*9830*/  @!P0 IMAD.IADD R228, R228, 0x1, -R243 ;  /* 0x00000001e4e48824 */ /* 0x000fc400078e0af3 */
[----:B------:R-:W-:-:S03]  /*9840*/  @!P3 IMAD.MOV R48, RZ, RZ, -R48 ;  /* 0x000000ffff30b224 */ /* 0x000fc600078e0a30 */
[C---:B------:R-:W-:Y:S02]  /*9850*/  ISETP.GT.U32.AND P3, PT, R243.reuse, R228, PT ;  /* 0x000000e4f300720c */ /* 0x040fe40003f64070 */
[----:B------:R-:W-:Y:S02]  /*9860*/  ISETP.GT.U32.AND P1, PT, R243, R106, PT ;  /* 0x0000006af300720c */ /* 0x000fe40003f24070 */
[----:B---3--:R-:W-:Y:S02]  /*9870*/  ISETP.GE.AND P0, PT, R184, RZ, PT ;  /* 0x000000ffb800720c */ /* 0x008fe40003f06270 */
[----:B------:R-:W3:Y:S01]  /*9880*/  LDL R184, [R1+0x1cf4] ;  /* 0x001cf40001b87983 */ /* 0x000ee20000100800 */
[----:B------:R-:W-:Y:S02]  /*9890*/  @!P4 IMAD.IADD R17, R17, 0x1, -R243 ;  /* 0x000000011111c824 */ /* 0x000fe400078e0af3 */
[----:B------:R-:W-:Y:S01]  /*98a0*/  @!P2 IMAD.MOV R18, RZ, RZ, -R18 ;  /* 0x000000ffff12a224 */ /* 0x000fe200078e0a12 */
[----:B------:R-:W-:-:S03]  /*98b0*/  ISETP.GT.U32.AND P2, PT, R243, R198, PT ;  /* 0x000000c6f300720c */ /* 0x000fc60003f44070 */
[--C-:B------:R-:W-:Y:S01]  /*98c0*/  @!P3 IMAD.IADD R228, R228, 0x1, -R243.reuse ;  /* 0x00000001e4e4b824 */ /* 0x100fe200078e0af3 */
[----:B------:R-:W-:Y:S02]  /*98d0*/  ISETP.GT.U32.AND P3, PT, R243, R168, PT ;  /* 0x000000a8f300720c */ /* 0x000fe40003f64070 */
[----:B----4-:R-:W-:Y:S02]  /*98e0*/  ISETP.GE.AND P4, PT, R34, RZ, PT ;  /* 0x000000ff2200720c */ /* 0x010fe40003f86270 */
[----:B------:R-:W4:Y:S01]  /*98f0*/  LDL R34, [R1+0x1d18] ;  /* 0x001d180001227983 */ /* 0x000f220000100800 */
[----:B------:R-:W-:-:S04]  /*9900*/  @!P1 IMAD.IADD R106, R106, 0x1, -R243 ;  /* 0x000000016a6a9824 */ /* 0x000fc800078e0af3 */
[----:B------:R-:W-:Y:S01]  /*9910*/  @!P2 IMAD.IADD R198, R198, 0x1, -R243 ;  /* 0x00000001c6c6a824 */ /* 0x000fe200078e0af3 */
[----:B------:R-:W-:-:S03]  /*9920*/  ISETP.GT.U32.AND P2, PT, R243, R137, PT ;  /* 0x00000089f300720c */ /* 0x000fc60003f44070 */
[--C-:B------:R-:W-:Y:S02]  /*9930*/  @!P3 IMAD.IADD R168, R168, 0x1, -R243.reuse ;  /* 0x00000001a8a8b824 */ /* 0x100fe400078e0af3 */
[----:B------:R-:W-:Y:S01]  /*9940*/  @!P4 IMAD.MOV R106, RZ, RZ, -R106 ;  /* 0x000000ffff6ac224 */ /* 0x000fe200078e0a6a */
[----:B------:R-:W-:Y:S02]  /*9950*/  ISETP.GT.U32.AND P4, PT, R243, R47, PT ;  /* 0x0000002ff300720c */ /* 0x000fe40003f84070 */
[----:B-----5:R-:W-:Y:S02]  /*9960*/  ISETP.GE.AND P3, PT, R64, RZ, PT ;  /* 0x000000ff4000720c */ /* 0x020fe40003f66270 */
[----:B------:R-:W5:Y:S09]  /*9970*/  LDL R64, [R1+0x1d40] ;  /* 0x001d400001407983 */ /* 0x000f720000100800 */
        /* <DEDUP_REMOVED lines=8> */
[----:B------:R-:W-:Y:S02]  /*9a00*/  ISETP.GT.U32.AND P1, PT, R243, R79, PT ;  /* 0x0000004ff300720c */ /* 0x000fe40003f24070 */
[----:B------:R-:W-:-:S11]  /*9a10*/  @!P5 IADD3 R229, -R229, RZ, RZ ;  /* 0x000000ffe5e5d210 */ /* 0x000fd60007ffe1ff */
[----:B------:R-:W-:-:S05]  /*9a20*/  @!P1 IMAD.IADD R79, R79, 0x1, -R243 ;  /* 0x000000014f4f9824 */ /* 0x000fca00078e0af3 */
[C---:B------:R-:W-:Y:S01]  /*9a30*/  ISETP.GT.U32.AND P5, PT, R243.reuse, R79, PT ;  /* 0x0000004ff300720c */ /* 0x040fe20003fa4070 */
[----:B------:R-:W-:Y:S01]  /*9a40*/  @!P0 IMAD.MOV R77, RZ, RZ, -R77 ;  /* 0x000000ffff4d8224 */ /* 0x000fe200078e0a4d */
[C---:B------:R-:W-:Y:S02]  /*9a50*/  ISETP.GT.U32.AND P1, PT, R243.reuse, R167, PT ;  /* 0x000000a7f300720c */ /* 0x040fe40003f24070 */
[----:B------:R-:W-:Y:S01]  /*9a60*/  ISETP.GT.U32.AND P0, PT, R243, R17, PT ;  /* 0x00000011f300720c */ /* 0x000fe20003f04070 */
[----:B------:R-:W-:-:S08]  /*9a70*/  @!P6 IMAD.MOV R136, RZ, RZ, -R136 ;  /* 0x000000ffff88e224 */ /* 0x000fd000078e0a88 */
[--C-:B------:R-:W-:Y:S01]  /*9a80*/  @!P5 IMAD.IADD R79, R79, 0x1, -R243.reuse ;  /* 0x000000014f4fd824 */ /* 0x100fe200078e0af3 */
[----:B------:R-:W-:Y:S02]  /*9a90*/  ISETP.GE.AND P5, PT, R92, RZ, PT ;  /* 0x000000ff5c00720c */ /* 0x000fe40003fa6270 */
[----:B------:R-:W2:Y:S01]  /*9aa0*/  LDL R92, [R1+0x1d38] ;  /* 0x001d3800015c7983 */ /* 0x000ea20000100800 */
[----:B------:R-:W-:Y:S01]  /*9ab0*/  ISETP.GT.U32.AND P6, PT, R243, R108, PT ;  /* 0x0000006cf300720c */ /* 0x000fe20003fc4070 */
[----:B------:R-:W-:Y:S01]  /*9ac0*/  @!P0 IMAD.IADD R17, R17, 0x1, -R243 ;  /* 0x0000000111118824 */ /* 0x000fe200078e0af3 */
[----:B------:R-:W-:Y:S02]  /*9ad0*/  @!P1 IADD3 R167, R167, -R243, RZ ;  /* 0x800000f3a7a79210 */ /* 0x000fe40007ffe0ff */
[----:B------:R-:W-:-:S06]  /*9ae0*/  ISETP.GT.U32.AND P0, PT, R243, R200, PT ;  /* 0x000000c8f300720c */ /* 0x000fcc0003f04070 */
[----:B------:R-:W-:Y:S01]  /*9af0*/  @!P5 IMAD.MOV R198, RZ, RZ, -R198 ;  /* 0x000000ffffc6d224 */ /* 0x000fe200078e0ac6 */
[----:B------:R-:W-:Y:S02]  /*9b00*/  ISETP.GT.U32.AND P5, PT, R243, R137, PT ;  /* 0x00000089f300720c */ /* 0x000fe40003fa4070 */
[----:B---3--:R-:W-:Y:S02]  /*9b10*/  ISETP.GE.AND P1, PT, R184, RZ, PT ;  /* 0x000000ffb800720c */ /* 0x008fe40003f26270 */
[----:B------:R-:W-:Y:S02]  /*9b20*/  @!P6 IADD3 R108, R108, -R243, RZ ;  /* 0x800000f36c6ce210 */ /* 0x000fe40007ffe0ff */
[----:B------:R-:W-:-:S07]  /*9b30*/  @!P0 IMAD.IADD R200, R200, 0x1, -R243 ;  /* 0x00000001c8c88824 */ /* 0x000fce00078e0af3 */
[----:B------:R-:W-:Y:S01]  /*9b40*/  @!P5 IMAD.IADD R137, R137, 0x1, -R243 ;  /* 0x000000018989d824 */ /* 0x000fe200078e0af3 */
[C---:B------:R-:W-:Y:S02]  /*9b50*/  ISETP.GT.U32.AND P5, PT, R243.reuse, R107, PT ;  /* 0x0000006bf300720c */ /* 0x040fe40003fa4070 */
[----:B----4-:R-:W-:Y:S01]  /*9b60*/  ISETP.GE.AND P0, PT, R34, RZ, PT ;  /* 0x000000ff2200720c */ /* 0x010fe20003f06270 */
[----:B------:R-:W-:Y:S01]  /*9b70*/  @!P1 IMAD.MOV R167, RZ, RZ, -R167 ;  /* 0x000000ffffa79224 */ /* 0x000fe200078e0aa7 */
[C---:B------:R-:W-:Y:S01]  /*9b80*/  ISETP.GT.U32.AND P1, PT, R243.reuse, R108, PT ;  /* 0x0000006cf300720c */ /* 0x040fe20003f24070 */
[----:B------:R-:W3:Y:S01]  /*9b90*/  LDL R34, [R1+0x1d4c] ;  /* 0x001d4c0001227983 */ /* 0x000ee20000100800 */
[----:B------:R-:W-:Y:S01]  /*9ba0*/  @!P3 IMAD.MOV R17, RZ, RZ, -R17 ;  /* 0x000000ffff11b224 */ /* 0x000fe200078e0a11 */
[----:B------:R-:W-:-:S06]  /*9bb0*/  ISETP.GT.U32.AND P3, PT, R243, R200, PT ;  /* 0x000000c8f300720c */ /* 0x000fcc0003f64070 */
[----:B------:R-:W-:-:S04]  /*9bc0*/  @!P5 IMAD.IADD R107, R107, 0x1, -R243 ;  /* 0x000000016b6bd824 */ /* 0x000fc800078e0af3 */
[--C-:B------:R-:W-:Y:S01]  /*9bd0*/  @!P1 IMAD.IADD R108, R108, 0x1, -R243.reuse ;  /* 0x000000016c6c9824 */ /* 0x100fe200078e0af3 */
[C---:B------:R-:W-:Y:S02]  /*9be0*/  ISETP.GT.U32.AND P1, PT, R243.reuse, R78, PT ;  /* 0x0000004ef300720c */ /* 0x040fe40003f24070 */
[----:B-----5:R-:W-:Y:S02]  /*9bf0*/  ISETP.GE.AND P5, PT, R64, RZ, PT ;  /* 0x000000ff4000720c */ /* 0x020fe40003fa6270 */
[----:B------:R-:W4:Y:S01]  /*9c00*/  LDL R64, [R1+0x1d6c] ;  /* 0x001d6c0001407983 */ /* 0x000f220000100800 */
[----:B------:R-:W-:Y:S01]  /*9c10*/  @!P3 IMAD.IADD R200, R200, 0x1, -R243 ;  /* 0x00000001c8c8b824 */ /* 0x000fe200078e0af3 */
[----:B------:R-:W-:-:S07]  /*9c20*/  ISETP.GT.U32.AND P3, PT, R243, R170, PT ;  /* 0x000000aaf300720c */ /* 0x000fce0003f64070 */
[--C-:B------:R-:W-:Y:S01]  /*9c30*/  @!P1 IMAD.IADD R78, R78, 0x1, -R243.reuse ;  /* 0x000000014e4e9824 */ /* 0x100fe200078e0af3 */
[----:B------:R-:W-:Y:S02]  /*9c40*/  ISETP.GE.AND P1, PT, R150, RZ, PT ;  /* 0x000000ff9600720c */ /* 0x000fe40003f26270 */
[----:B------:R-:W5:Y:S03]  /*9c50*/  LDL R150, [R1+0x1d58] ;  /* 0x001d580001967983 */ /* 0x000f660000100800 */
[----:B------:R-:W-:Y:S01]  /*9c60*/  @!P3 IMAD.IADD R170, R170, 0x1, -R243 ;  /* 0x00000001aaaab824 */ /* 0x000fe200078e0af3 */
[----:B--2---:R-:W-:Y:S02]  /*9c70*/  ISETP.GE.AND P3, PT, R250, RZ, PT ;  /* 0x000000fffa00720c */ /* 0x004fe40003f66270 */
[----:B------:R-:W2:Y:S01]  /*9c80*/  LDL R250, [R1+0x1d8c] ;  /* 0x001d8c0001fa7983 */ /* 0x000ea20000100800 */
[----:B------:R-:W-:-:S02]  /*9c90*/  @!P4 IADD3 R79, -R79, RZ, RZ ;  /* 0x000000ff4f4fc210 */ /* 0x000fc40007ffe1ff */
[C---:B------:R-:W-:Y:S02]  /*9ca0*/  ISETP.GT.U32.AND P4, PT, R243.reuse, R49, PT ;  /* 0x00000031f300720c */ /* 0x040fe40003f84070 */
[C---:B------:R-:W-:Y:S01]  /*9cb0*/  ISETP.GT.U32.AND P6, PT, R243.reuse, R19, PT ;  /* 0x00000013f300720c */ /* 0x040fe20003fc4070 */
[----:B------:R-:W-:Y:S01]  /*9cc0*/  @!P2 IMAD.MOV R228, RZ, RZ, -R228 ;  /* 0x000000ffffe4a224 */ /* 0x000fe200078e0ae4 */
[C---:B------:R-:W-:Y:S01]  /*9cd0*/  ISETP.GT.U32.AND P2, PT, R243.reuse, R168, PT ;  /* 0x000000a8f300720c */ /* 0x040fe20003f44070 */
[----:B------:R-:W-:Y:S01]  /*9ce0*/  @!P0 IMAD.MOV R47, RZ, RZ, -R47 ;  /* 0x000000ffff2f8224 */ /* 0x000fe200078e0a2f */
[----:B------:R-:W-:-:S07]  /*9cf0*/  ISETP.GT.U32.AND P0, PT, R243, R230, PT ;  /* 0x000000e6f300720c */ /* 0x000fce0003f04070 */
[--C-:B------:R-:W-:Y:S02]  /*9d00*/  @!P4 IMAD.IADD R49, R49, 0x1, -R243.reuse ;  /* 0x000000013131c824 */ /* 0x100fe400078e0af3 */
[----:B------:R-:W-:Y:S02]  /*9d10*/  @!P6 IADD3 R19, R19, -R243, RZ ;  /* 0x800000f31313e210 */ /* 0x000fe40007ffe0ff */
[--C-:B------:R-:W-:Y:S01]  /*9d20*/  @!P2 IMAD.IADD R168, R168, 0x1, -R243.reuse ;  /* 0x00000001a8a8a824 */ /* 0x100fe200078e0af3 */
[C---:B------:R-:W-:Y:S01]  /*9d30*/  ISETP.GT.U32.AND P2, PT, R243.reuse, R139, PT ;  /* 0x0000008bf300720c */ /* 0x040fe20003f44070 */
[----:B------:R-:W-:Y:S01]  /*9d40*/  @!P0 IMAD.IADD R230, R230, 0x1, -R243 ;  /* 0x00000001e6e68824 */ /* 0x000fe200078e0af3 */
[C---:B------:R-:W-:Y:S02]  /*9d50*/  ISETP.GT.U32.AND P6, PT, R243.reuse, R19, PT ;  /* 0x00000013f300720c */ /* 0x040fe40003fc4070 */
[----:B------:R-:W-:Y:S02]  /*9d60*/  ISETP.GE.AND P4, PT, R92, RZ, PT ;  /* 0x000000ff5c00720c */ /* 0x000fe40003f86270 */
[C---:B------:R-:W-:Y:S01]  /*9d70*/  ISETP.GT.U32.AND P0, PT, R243.reuse, R201, PT ;  /* 0x000000c9f300720c */ /* 0x040fe20003f04070 */
[----:B------:R-:W2:Y:S10]  /*9d80*/  LDL R92, [R1+0x1d48] ;  /* 0x001d4800015c7983 */ /* 0x000eb40000100800 */
[----:B------:R-:W-:Y:S01]  /*9d90*/  @!P4 IMAD.MOV R137, RZ, RZ, -R137 ;  /* 0x000000ffff89c224 */ /* 0x000fe200078e0a89 */
[----:B------:R-:W-:Y:S01]  /*9da0*/  ISETP.GT.U32.AND P4, PT, R243, R78, PT ;  /* 0x0000004ef300720c */ /* 0x000fe20003f84070 */
[----:B------:R-:W-:Y:S01]  /*9db0*/  @!P2 IMAD.IADD R139, R139, 0x1, -R243 ;  /* 0x000000018b8ba824 */ /* 0x000fe200078e0af3 */
[----:B------:R-:W-:-:S02]  /*9dc0*/  @!P6 IADD3 R19, R19, -R243, RZ ;  /* 0x800000f31313e210 */ /* 0x000fc40007ffe0ff */
[----:B------:R-:W-:Y:S02]  /*9dd0*/  @!P0 IADD3 R201, R201, -R243, RZ ;  /* 0x800000f3c9c98210 */ /* 0x000fe40007ffe0ff */
[----:B------:R-:W-:Y:S02]  /*9de0*/  ISETP.GE.AND P6, PT, R252, RZ, PT ;  /* 0x000000fffc00720c */ /* 0x000fe40003fc6270 */
[----:B------:R-:W-:-:S05]  /*9df0*/  ISETP.GT.U32.AND P0, PT, R243, R49, PT ;  /* 0x00000031f300720c */ /* 0x000fca0003f04070 */
[--C-:B------:R-:W-:Y:S01]  /*9e00*/  @!P4 IMAD.IADD R78, R78, 0x1, -R243.reuse ;  /* 0x000000014e4ec824 */ /* 0x100fe200078e0af3 */
[----:B------:R-:W-:Y:S02]  /*9e10*/  ISETP.GT.U32.AND P4, PT, R243, R50, PT ;  /* 0x00000032f300720c */ /* 0x000fe40003f84070 */
[----:B---3--:R-:W-:Y:S02]  /*9e20*/  ISETP.GE.AND P2, PT, R34, RZ, PT ;  /* 0x000000ff2200720c */ /* 0x008fe40003f46270 */
[----:B------:R-:W3:Y:S01]  /*9e30*/  LDL R34, [R1+0x1d88] ;  /* 0x001d880001227983 */ /* 0x000ee20000100800 */
[----:B------:R-:W-:Y:S01]  /*9e40*/  @!P6 IMAD.MOV R108, RZ, RZ, -R108 ;  /* 0x000000ffff6ce224 */ /* 0x000fe200078e0a6c */
[----:B------:R-:W-:Y:S01]  /*9e50*/  IADD3 R252, R151, 0xf9, RZ ;  /* 0x000000f997fc7810 */ /* 0x000fe20007ffe0ff */
[----:B------:R-:W-:Y:S01]  /*9e60*/  @!P0 IMAD.IADD R49, R49, 0x1, -R243 ;  /* 0x0000000131318824 */ /* 0x000fe200078e0af3 */
[C---:B------:R-:W-:Y:S01]  /*9e70*/  ISETP.GT.U32.AND P6, PT, R243.reuse, R139, PT ;  /* 0x0000008bf300720c */ /* 0x040fe20003fc4070 */
[----:B------:R-:W-:Y:S01]  /*9e80*/  @!P5 IMAD.MOV R200, RZ, RZ, -R200 ;  /* 0x000000ffffc8d224 */ /* 0x000fe200078e0ac8 */
[----:B------:R-:W-:-:S02]  /*9e90*/  ISETP.GT.U32.AND P0, PT, R243, R20, PT ;  /* 0x00000014f300720c */ /* 0x000fc40003f04070 */
[----:B------:R-:W-:Y:S01]  /*9ea0*/  ISETP.GT.U32.AND P5, PT, R243, R201, PT ;  /* 0x000000c9f300720c */ /* 0x000fe20003fa4070 */
[----:B------:R-:W-:Y:S01]  /*9eb0*/  @!P4 IMAD.IADD R50, R50, 0x1, -R243 ;  /* 0x000000013232c824 */ /* 0x000fe200078e0af3 */
[----:B------:R-:W-:Y:S01]  /*9ec0*/  STL [R1+0x1b70], R252 ;  /* 0x001b70fc01007387 */ /* 0x000fe20000100800 */
[----:B------:R-:W-:Y:S01]  /*9ed0*/  @!P1 IMAD.MOV R168, RZ, RZ, -R168 ;  /* 0x000000ffffa89224 */ /* 0x000fe200078e0aa8 */
[----:B----4-:R-:W-:-:S05]  /*9ee0*/  ISETP.GE.AND P4, PT, R64, RZ, PT ;  /* 0x000000ff4000720c */ /* 0x010fca0003f86270 */
[--C-:B------:R-:W-:Y:S01]  /*9ef0*/  @!P6 IMAD.IADD R139, R139, 0x1, -R243.reuse ;  /* 0x000000018b8be824 */ /* 0x100fe200078e0af3 */
[----:B------:R-:W4:Y:S01]  /*9f00*/  LDL R64, [R1+0x1d9c] ;  /* 0x001d9c0001407983 */ /* 0x000f220000100800 */
[----:B------:R-:W-:Y:S01]  /*9f10*/  @!P0 IMAD.IADD R20, R20, 0x1, -R243 ;  /* 0x0000000114148824 */ /* 0x000fe200078e0af3 */
[----:B------:R-:W-:Y:S02]  /*9f20*/  ISETP.GT.U32.AND P6, PT, R243, R109, PT ;  /* 0x0000006df300720c */ /* 0x000fe40003fc4070 */
[----:B------:R-:W-:Y:S02]  /*9f30*/  @!P5 IADD3 R201, R201, -R243, RZ ;  /* 0x800000f3c9c9d210 */ /* 0x000fe40007ffe0ff */
[----:B------:R-:W-:Y:S01]  /*9f40*/  @!P3 IADD3 R19, -R19, RZ, RZ ;  /* 0x000000ff1313b210 */ /* 0x000fe20007ffe1ff */
[----:B------:R-:W-:Y:S01]  /*9f50*/  @!P2 IMAD.MOV R230, RZ, RZ, -R230 ;  /* 0x000000ffffe6a224 */ /* 0x000fe200078e0ae6 */
[----:B-----5:R-:W-:Y:S01]  /*9f60*/  ISETP.GE.AND P0, PT, R150, RZ, PT ;  /* 0x000000ff9600720c */ /* 0x020fe20003f06270 */
[----:B------:R-:W5:Y:S01]  /*9f70*/  LDL R154, [R1+0x1d80] ;  /* 0x001d8000019a7983 */ /* 0x000f620000100800 */
[----:B------:R-:W-:-:S03]  /*9f80*/  ISETP.GE.AND P5, PT, R251, RZ, PT ;  /* 0x000000fffb00720c */ /* 0x000fc60003fa6270 */
[----:B------:R-:W5:Y:S04]  /*9f90*/  LDL R150, [R1+0x1d84] ;  /* 0x001d840001967983 */ /* 0x000f680000100800 */
[----:B------:R-:W5:Y:S01]  /*9fa0*/  LDL R251, [R1+0x1d68] ;  /* 0x001d680001fb7983 */ /* 0x000f620000100800 */
[----:B------:R-:W-:Y:S01]  /*9fb0*/  @!P6 IMAD.IADD R109, R109, 0x1, -R243 ;  /* 0x000000016d6de824 */ /* 0x000fe200078e0af3 */
[----:B--2---:R-:W-:Y:S02]  /*9fc0*/  ISETP.GE.AND P6, PT, R250, RZ, PT ;  /* 0x000000fffa00720c */ /* 0x004fe40003fc6270 */
[----:B------:R-:W2:Y:S01]  /*9fd0*/  LDL R250, [R1+0x1d64] ;  /* 0x001d640001fa7983 */ /* 0x000ea20000100800 */
[C---:B------:R-:W-:Y:S02]  /*9fe0*/  ISETP.GT.U32.AND P1, PT, R243.reuse, R107, PT ;  /* 0x0000006bf300720c */ /* 0x040fe40003f24070 */
[----:B------:R-:W-:-:S02]  /*9ff0*/  ISETP.GT.U32.AND P3, PT, R243, R231, PT ;  /* 0x000000e7f300720c */ /* 0x000fc40003f64070 */
[----:B------:R-:W-:-:S09]  /*a000*/  ISETP.GT.U32.AND P2, PT, R243, R170, PT ;  /* 0x000000aaf300720c */ /* 0x000fd20003f44070 */
[--C-:B------:R-:W-:Y:S01]  /*a010*/  @!P1 IMAD.IADD R107, R107, 0x1, -R243.reuse ;  /* 0x000000016b6b9824 */ /* 0x100fe200078e0af3 */
[----:B------:R-:W-:Y:S01]  /*a020*/  ISETP.GT.U32.AND P1, PT, R243, R80, PT ;  /* 0x00000050f300720c */ /* 0x000fe20003f24070 */
[----:B------:R-:W-:Y:S02]  /*a030*/  @!P3 IMAD.IADD R231, R231, 0x1, -R243 ;  /* 0x00000001e7e7b824 */ /* 0x000fe400078e0af3 */
[----:B------:R-:W-:Y:S01]  /*a040*/  @!P0 IMAD.MOV R107, RZ, RZ, -R107 ;  /* 0x000000ffff6b8224 */ /* 0x000fe200078e0a6b */
[C---:B------:R-:W-:Y:S01]  /*a050*/  ISETP.GT.U32.AND P0, PT, R243.reuse, R50, PT ;  /* 0x00000032f300720c */ /* 0x040fe20003f04070 */
[--C-:B------:R-:W-:Y:S01]  /*a060*/  @!P2 IMAD.IADD R170, R170, 0x1, -R243.reuse ;  /* 0x00000001aaaaa824 */ /* 0x100fe200078e0af3 */
[----:B------:R-:W-:Y:S02]  /*a070*/  ISETP.GT.U32.AND P2, PT, R243, R138, PT ;  /* 0x0000008af300720c */ /* 0x000fe40003f44070 */
[----:B------:R-:W-:Y:S02]  /*a080*/  ISETP.GE.AND P3, PT, R92, RZ, PT ;  /* 0x000000ff5c00720c */ /* 0x000fe40003f66270 */
[----:B------:R-:W2:Y:S03]  /*a090*/  LDL R92, [R1+0x1d54] ;  /* 0x001d5400015c7983 */ /* 0x000ea60000100800 */
[----:B------:R-:W-:-:S04]  /*a0a0*/  @!P1 IMAD.IADD R80, R80, 0x1, -R243 ;  /* 0x0000000150509824 */ /* 0x000fc800078e0af3 */
[----:B------:R-:W-:Y:S01]  /*a0b0*/  @!P0 IMAD.IADD R50, R50, 0x1, -R243 ;  /* 0x0000000132328824 */ /* 0x000fe200078e0af3 */
[----:B------:R-:W-:-:S03]  /*a0c0*/  ISETP.GT.U32.AND P0, PT, R243, R233, PT ;  /* 0x000000e9f300720c */ /* 0x000fc60003f04070 */
[----:B------:R-:W-:Y:S01]  /*a0d0*/  @!P3 IMAD.MOV R78, RZ, RZ, -R78 ;  /* 0x000000ffff4eb224 */ /* 0x000fe200078e0a4e */
[C---:B------:R-:W-:Y:S02]  /*a0e0*/  ISETP.GT.U32.AND P3, PT, R243.reuse, R20, PT ;  /* 0x00000014f300720c */ /* 0x040fe40003f64070 */
[----:B------:R-:W-:Y:S01]  /*a0f0*/  @!P2 IADD3 R138, R138, -R243, RZ ;  /* 0x800000f38a8aa210 */ /* 0x000fe20007ffe0ff */
[----:B------:R-:W-:Y:S01]  /*a100*/  @!P5 IMAD.MOV R49, RZ, RZ, -R49 ;  /* 0x000000ffff31d224 */ /* 0x000fe200078e0a31 */
[----:B---3--:R-:W-:Y:S02]  /*a110*/  ISETP.GE.AND P1, PT, R34, RZ, PT ;  /* 0x000000ff2200720c */ /* 0x008fe40003f26270 */
[----:B------:R-:W3:Y:S07]  /*a120*/  LDL R34, [R1+0x1da0] ;  /* 0x001da00001227983 */ /* 0x000eee0000100800 */
[----:B------:R-:W-:Y:S01]  /*a130*/  @!P3 IMAD.IADD R20, R20, 0x1, -R243 ;  /* 0x000000011414b824 */ /* 0x000fe200078e0af3 */
[----:B------:R-:W-:-:S02]  /*a140*/  ISETP.GT.U32.AND P3, PT, R243, R203, PT ;  /* 0x000000cbf300720c */ /* 0x000fc40003f64070 */
[----:B------:R-:W-:Y:S01]  /*a150*/  ISETP.GT.U32.AND P5, PT, R243, R138, PT ;  /* 0x0000008af300720c */ /* 0x000fe20003fa4070 */
[--C-:B------:R-:W-:Y:S02]  /*a160*/  @!P0 IMAD.IADD R233, R233, 0x1, -R243.reuse ;  /* 0x00000001e9e98824 */ /* 0x100fe400078e0af3 */
[----:B------:R-:W-:Y:S01]  /*a170*/  @!P1 IMAD.MOV R170, RZ, RZ, -R170 ;  /* 0x000000ffffaa9224 */ /* 0x000fe200078e0aaa */
[----:B------:R-:W-:Y:S02]  /*a180*/  ISETP.GT.U32.AND P1, PT, R243, R109, PT ;  /* 0x0000006df300720c */ /* 0x000fe40003f24070 */
[----:B----4-:R-:W-:Y:S02]  /*a190*/  ISETP.GE.AND P0, PT, R64, RZ, PT ;  /* 0x000000ff4000720c */ /* 0x010fe40003f06270 */
[----:B------:R-:W4:Y:S09]  /*a1a0*/  LDL R64, [R1+0x1db4] ;  /* 0x001db40001407983 */ /* 0x000f320000100800 */
[--C-:B------:R-:W-:Y:S01]  /*a1b0*/  @!P1 IMAD.IADD R109, R109, 0x1, -R243.reuse ;  /* 0x000000016d6d9824 */ /* 0x100fe200078e0af3 */
[----:B------:R-:W-:Y:S01]  /*a1c0*/  ISETP.GT.U32.AND P1, PT, R243, R52, PT ;  /* 0x00000034f300720c */ /* 0x000fe20003f24070 */
[----:B------:R-:W-:Y:S01]  /*a1d0*/  @!P3 IMAD.IADD R203, R203, 0x1, -R243 ;  /* 0x00000001cbcbb824 */ /* 0x000fe200078e0af3 */
[----:B------:R-:W-:-:S02]  /*a1e0*/  @!P5 IADD3 R138, R138, -R243, RZ ;  /* 0x800000f38a8ad210 */ /* 0x000fc40007ffe0ff */
[----:B-----5:R-:W-:Y:S02]  /*a1f0*/  ISETP.GE.AND P3, PT, R150, RZ, PT ;  /* 0x000000ff9600720c */ /* 0x020fe40003f66270 */
[----:B------:R-:W5:Y:S01]  /*a200*/  LDL R150, [R1+0x1db0] ;  /* 0x001db00001967983 */ /* 0x000f620000100800 */
[----:B------:R-:W-:-:S03]  /*a210*/  ISETP.GE.AND P5, PT, R251, RZ, PT ;  /* 0x000000fffb00720c */ /* 0x000fc60003fa6270 */
[----:B------:R-:W5:Y:S03]  /*a220*/  LDL R251, [R1+0x1d98] ;  /* 0x001d980001fb7983 */ /* 0x000f660000100800 */
[----:B------:R-:W-:Y:S01]  /*a230*/  @!P1 IMAD.IADD R52, R52, 0x1, -R243 ;  /* 0x0000000134349824 */ /* 0x000fe200078e0af3 */
[----:B--2---:R-:W-:Y:S02]  /*a240*/  ISETP.GE.AND P1, PT, R250, RZ, PT ;  /* 0x000000fffa00720c */ /* 0x004fe40003f26270 */
[----:B------:R-:W2:Y:S01]  /*a250*/  LDL R250, [R1+0x1d94] ;  /* 0x001d940001fa7983 */ /* 0x000ea20000100800 */
[----:B------:R-:W-:Y:S01]  /*a260*/  @!P4 IMAD.MOV R139, RZ, RZ, -R139 ;  /* 0x000000ffff8bc224 */ /* 0x000fe200078e0a8b */
[C---:B------:R-:W-:Y:S02]  /*a270*/  ISETP.GT.U32.AND P2, PT, R243.reuse, R231, PT ;  /* 0x000000e7f300720c */ /* 0x040fe40003f44070 */
[----:B------:R-:W-:-:S02]  /*a280*/  ISETP.GT.U32.AND P4, PT, R243, R80, PT ;  /* 0x00000050f300720c */ /* 0x000fc40003f84070 */
[----:B------:R-:W-:Y:S02]  /*a290*/  @!P6 IADD3 R201, -R201, RZ, RZ ;  /* 0x000000ffc9c9e210 */ /* 0x000fe40007ffe1ff */
[C---:B------:R-:W-:Y:S01]  /*a2a0*/  ISETP.GT.U32.AND P6, PT, R243.reuse, R169, PT ;  /* 0x000000a9f300720c */ /* 0x040fe20003fc4070 */
[----:B------:R-:W-:Y:S01]  /*a2b0*/  @!P5 IMAD.MOV R20, RZ, RZ, -R20 ;  /* 0x000000ffff14d224 */ /* 0x000fe200078e0a14 */
[----:B------:R-:W-:-:S05]  /*a2c0*/  ISETP.GT.U32.AND P5, PT, R243, R203, PT ;  /* 0x000000cbf300720c */ /* 0x000fca0003fa4070 */
[--C-:B------:R-:W-:Y:S02]  /*a2d0*/  @!P2 IMAD.IADD R231, R231, 0x1, -R243.reuse ;  /* 0x00000001e7e7a824 */ /* 0x100fe400078e0af3 */
[----:B------:R-:W-:Y:S01]  /*a2e0*/  @!P4 IMAD.IADD R80, R80, 0x1, -R243 ;  /* 0x000000015050c824 */ /* 0x000fe200078e0af3 */
[----:B------:R-:W-:-:S03]  /*a2f0*/  ISETP.GT.U32.AND P4, PT, R243, R22, PT ;  /* 0x00000016f300720c */ /* 0x000fc60003f84070 */
[----:B------:R-:W-:Y:S01]  /*a300*/  @!P6 IMAD.IADD R169, R169, 0x1, -R243 ;  /* 0x00000001a9a9e824 */ /* 0x000fe200078e0af3 */
[----:B------:R-:W-:Y:S02]  /*a310*/  ISETP.GT.U32.AND P6, PT, R243, R81, PT ;  /* 0x00000051f300720c */ /* 0x000fe40003fc4070 */
[----:B------:R-:W-:-:S07]  /*a320*/  ISETP.GE.AND P2, PT, R92, RZ, PT ;  /* 0x000000ff5c00720c */ /* 0x000fce0003f46270 */
[--C-:B------:R-:W-:Y:S02]  /*a330*/  @!P4 IMAD.IADD R22, R22, 0x1, -R243.reuse ;  /* 0x000000011616c824 */ /* 0x100fe400078e0af3 */
[----:B------:R-:W-:Y:S01]  /*a340*/  @!P5 IMAD.IADD R203, R203, 0x1, -R243 ;  /* 0x00000001cbcbd824 */ /* 0x000fe200078e0af3 */
[----:B------:R-:W-:-:S03]  /*a350*/  ISETP.GT.U32.AND P5, PT, R243, R171, PT ;  /* 0x000000abf300720c */ /* 0x000fc60003fa4070 */
[----:B------:R-:W-:Y:S01]  /*a360*/  @!P2 IMAD.MOV R231, RZ, RZ, -R231 ;  /* 0x000000ffffe7a224 */ /* 0x000fe200078e0ae7 */
[----:B------:R-:W-:Y:S01]  /*a370*/  ISETP.GT.U32.AND P2, PT, R243, R169, PT ;  /* 0x000000a9f300720c */ /* 0x000fe20003f44070 */
[--C-:B------:R-:W-:Y:S02]  /*a380*/  @!P6 IMAD.IADD R81, R81, 0x1, -R243.reuse ;  /* 0x000000015151e824 */ /* 0x100fe400078e0af3 */
[----:B------:R-:W-:Y:S01]  /*a390*/  @!P0 IMAD.MOV R80, RZ, RZ, -R80 ;  /* 0x000000ffff508224 */ /* 0x000fe200078e0a50 */
[----:B------:R-:W-:Y:S02]  /*a3a0*/  ISETP.GT.U32.AND P0, PT, R243, R22, PT ;  /* 0x00000016f300720c */ /* 0x000fe40003f04070 */
[----:B---3--:R-:W-:Y:S02]  /*a3b0*/  ISETP.GE.AND P4, PT, R34, RZ, PT ;  /* 0x000000ff2200720c */ /* 0x008fe40003f86270 */
[----:B------:R-:W3:Y:S05]  /*a3c0*/  LDL R34, [R1+0x1d7c] ;  /* 0x001d7c0001227983 */ /* 0x000eea0000100800 */
[----:B------:R-:W-:Y:S01]  /*a3d0*/  @!P2 IMAD.IADD R169, R169, 0x1, -R243 ;  /* 0x00000001a9a9a824 */ /* 0x000fe200078e0af3 */
[C---:B------:R-:W-:Y:S01]  /*a3e0*/  ISETP.GT.U32.AND P6, PT, R243.reuse, R81, PT ;  /* 0x00000051f300720c */ /* 0x040fe20003fc4070 */
[----:B------:R-:W-:Y:S01]  /*a3f0*/  @!P1 IMAD.MOV R138, RZ, RZ, -R138 ;  /* 0x000000ffff8a9224 */ /* 0x000fe200078e0a8a */
[----:B------:R-:W-:-:S02]  /*a400*/  ISETP.GT.U32.AND P2, PT, R243, R140, PT ;  /* 0x0000008cf300720c */ /* 0x000fc40003f44070 */
[----:B------:R-:W-:Y:S01]  /*a410*/  ISETP.GT.U32.AND P1, PT, R243, R110, PT ;  /* 0x0000006ef300720c */ /* 0x000fe20003f24070 */
[--C-:B------:R-:W-:Y:S02]  /*a420*/  @!P5 IMAD.IADD R171, R171, 0x1, -R243.reuse ;  /* 0x00000001ababd824 */ /* 0x100fe400078e0af3 */
[--C-:B------:R-:W-:Y:S01]  /*a430*/  @!P0 IMAD.IADD R22, R22, 0x1, -R243.reuse ;  /* 0x0000000116168824 */ /* 0x100fe200078e0af3 */
[----:B------:R-:W-:Y:S02]  /*a440*/  ISETP.GT.U32.AND P0, PT, R243, R232, PT ;  /* 0x000000e8f300720c */ /* 0x000fe40003f04070 */
[----:B----4-:R-:W-:Y:S02]  /*a450*/  ISETP.GE.AND P5, PT, R64, RZ, PT ;  /* 0x000000ff4000720c */ /* 0x010fe40003fa6270 */
[----:B------:R-:W4:Y:S01]  /*a460*/  LDL R64, [R1+0x1d90] ;  /* 0x001d900001407983 */ /* 0x000f220000100800 */
[--C-:B------:R-:W-:Y:S01]  /*a470*/  @!P6 IMAD.IADD R81, R81, 0x1, -R243.reuse ;  /* 0x000000015151e824 */ /* 0x100fe200078e0af3 */
[----:B------:R-:W-:Y:S01]  /*a480*/  ISETP.GE.AND P6, PT, R154, RZ, PT ;  /* 0x000000ff9a00720c */ /* 0x000fe20003fc6270 */
[--C-:B------:R-:W-:Y:S01]  /*a490*/  @!P2 IMAD.IADD R140, R140, 0x1, -R243.reuse ;  /* 0x000000018c8ca824 */ /* 0x100fe200078e0af3 */
[----:B------:R-:W4:Y:S01]  /*a4a0*/  LDL R154, [R1+0x1dac] ;  /* 0x001dac00019a7983 */ /* 0x000f220000100800 */
[----:B------:R-:W-:Y:S01]  /*a4b0*/  @!P1 IMAD.IADD R110, R110, 0x1, -R243 ;  /* 0x000000016e6e9824 */ /* 0x000fe200078e0af3 */
[----:B-----5:R-:W-:-:S02]  /*a4c0*/  ISETP.GE.AND P2, PT, R150, RZ, PT ;  /* 0x000000ff9600720c */ /* 0x020fc40003f46270 */
[----:B------:R-:W5:Y:S01]  /*a4d0*/  LDL R150, [R1+0x1dc8] ;  /* 0x001dc80001967983 */ /* 0x000f620000100800 */
[----:B------:R-:W-:-:S03]  /*a4e0*/  ISETP.GE.AND P1, PT, R251, RZ, PT ;  /* 0x000000fffb00720c */ /* 0x000fc60003f26270 */
[----:B------:R-:W5:Y:S01]  /*a4f0*/  LDL R251, [R1+0x1dc4] ;  /* 0x001dc40001fb7983 */ /* 0x000f620000100800 */
[----:B------:R-:W-:Y:S02]  /*a500*/  @!P0 IADD3 R232, R232, -R243, RZ ;  /* 0x800000f3e8e88210 */ /* 0x000fe40007ffe0ff */
[----:B--2---:R-:W-:Y:S02]  /*a510*/  ISETP.GE.AND P0, PT, R250, RZ, PT ;  /* 0x000000fffa00720c */ /* 0x004fe40003f06270 */
[----:B------:R-:W2:Y:S01]  /*a520*/  LDL R250, [R1+0x1dc0] ;  /* 0x001dc00001fa7983 */ /* 0x000ea20000100800 */
[----:B------:R-:W-:Y:S01]  /*a530*/  @!P3 IMAD.MOV R50, RZ, RZ, -R50 ;  /* 0x000000ffff32b224 */ /* 0x000fe200078e0a32 */
[----:B------:R-:W-:Y:S02]  /*a540*/  @!P4 IADD3 R109, -R109, RZ, RZ ;  /* 0x000000ff6d6dc210 */ /* 0x000fe40007ffe1ff */
[C---:B------:R-:W-:Y:S02]  /*a550*/  ISETP.GT.U32.AND P3, PT, R243.reuse, R233, PT ;  /* 0x000000e9f300720c */ /* 0x040fe40003f64070 */
[C---:B------:R-:W-:Y:S01]  /*a560*/  ISETP.GT.U32.AND P4, PT, R243.reuse, R52, PT ;  /* 0x00000034f300720c */ /* 0x040fe20003f84070 */
[----:B------:R-:W-:Y:S01]  /*a570*/  @!P1 IMAD.MOV R203, RZ, RZ, -R203 ;  /* 0x000000ffffcb9224 */ /* 0x000fe200078e0acb */
[----:B------:R-:W-:-:S09]  /*a580*/  ISETP.GT.U32.AND P1, PT, R243, R140, PT ;  /* 0x0000008cf300720c */ /* 0x000fd20003f24070 */
[--C-:B------:R-:W-:Y:S01]  /*a590*/  @!P3 IMAD.IADD R233, R233, 0x1, -R243.reuse ;  /* 0x00000001e9e9b824 */ /* 0x100fe200078e0af3 */
[C---:B------:R-:W-:Y:S02]  /*a5a0*/  ISETP.GT.U32.AND P3, PT, R243.reuse, R202, PT ;  /* 0x000000caf300720c */ /* 0x040fe40003f64070 */
[----:B------:R-:W-:Y:S02]  /*a5b0*/  @!P4 IADD3 R52, R52, -R243, RZ ;  /* 0x800000f33434c210 */ /* 0x000fe40007ffe0ff */
[C---:B------:R-:W-:Y:S01]  /*a5c0*/  ISETP.GT.U32.AND P4, PT, R243.reuse, R21, PT ;  /* 0x00000015f300720c */ /* 0x040fe20003f84070 */
[----:B------:R-:W-:Y:S01]  /*a5d0*/  @!P1 IMAD.IADD R140, R140, 0x1, -R243 ;  /* 0x000000018c8c9824 */ /* 0x000fe200078e0af3 */
[----:B------:R-:W-:-:S07]  /*a5e0*/  ISETP.GT.U32.AND P1, PT, R243, R112, PT ;  /* 0x00000070f300720c */ /* 0x000fce0003f24070 */
[----:B------:R-:W-:-:S04]  /*a5f0*/  @!P3 IMAD.IADD R202, R202, 0x1, -R243 ;  /* 0x00000001cacab824 */ /* 0x000fc800078e0af3 */
[----:B------:R-:W-:Y:S01]  /*a600*/  @!P4 IMAD.IADD R21, R21, 0x1, -R243 ;  /* 0x000000011515c824 */ /* 0x000fe200078e0af3 */
[----:B------:R-:W-:Y:S01]  /*a610*/  ISETP.GT.U32.AND P4, PT, R243, R110, PT ;  /* 0x0000006ef300720c */ /* 0x000fe20003f84070 */
[----:B------:R-:W-:Y:S01]  /*a620*/  @!P6 IMAD.MOV R169, RZ, RZ, -R169 ;  /* 0x000000ffffa9e224 */ /* 0x000fe200078e0aa9 */
[----:B------:R-:W-:Y:S01]  /*a630*/  IADD3 R217, R151, 0xfa, RZ ;  /* 0x000000fa97d97810 */ /* 0x000fe20007ffe0ff */
[----:B------:R-:W-:Y:S01]  /*a640*/  @!P5 IMAD.MOV R22, RZ, RZ, -R22 ;  /* 0x000000ffff16d224 */ /* 0x000fe200078e0a16 */
[C---:B------:R-:W-:Y:S01]  /*a650*/  ISETP.GT.U32.AND P6, PT, R243.reuse, R202, PT ;  /* 0x000000caf300720c */ /* 0x040fe20003fc4070 */
[----:B------:R-:W-:Y:S01]  /*a660*/  @!P0 IMAD.MOV R81, RZ, RZ, -R81 ;  /* 0x000000ffff518224 */ /* 0x000fe200078e0a51 */
[C---:B------:R-:W-:Y:S02]  /*a670*/  ISETP.GT.U32.AND P5, PT, R243.reuse, R21, PT ;  /* 0x00000015f300720c */ /* 0x040fe40003fa4070 */
[----:B------:R-:W-:Y:S01]  /*a680*/  ISETP.GT.U32.AND P0, PT, R243, R51, PT ;  /* 0x00000033f300720c */ /* 0x000fe20003f04070 */
[----:B------:R-:W-:-:S04]  /*a690*/  @!P1 IMAD.IADD R112, R112, 0x1, -R243 ;  /* 0x0000000170709824 */ /* 0x000fc800078e0af3 */
[--C-:B------:R-:W-:Y:S01]  /*a6a0*/  @!P4 IMAD.IADD R110, R110, 0x1, -R243.reuse ;  /* 0x000000016e6ec824 */ /* 0x100fe200078e0af3 */
[C---:B------:R-:W-:Y:S02]  /*a6b0*/  ISETP.GT.U32.AND P4, PT, R243.reuse, R83, PT ;  /* 0x00000053f300720c */ /* 0x040fe40003f84070 */
[----:B---3--:R-:W-:Y:S02]  /*a6c0*/  ISETP.GE.AND P3, PT, R34, RZ, PT ;  /* 0x000000ff2200720c */ /* 0x008fe40003f66270 */
[----:B------:R-:W3:Y:S04]  /*a6d0*/  LDL R34, [R1+0x1da8] ;  /* 0x001da80001227983 */ /* 0x000ee80000100800 */
[----:B------:R-:W-:Y:S01]  /*a6e0*/  STL [R1+0x1b60], R217 ;  /* 0x001b60d901007387 */ /* 0x000fe20000100800 */
[--C-:B------:R-:W-:Y:S01]  /*a6f0*/  @!P6 IMAD.IADD R202, R202, 0x1, -R243.reuse ;  /* 0x00000001cacae824 */ /* 0x100fe200078e0af3 */
[----:B------:R-:W-:Y:S01]  /*a700*/  ISETP.GT.U32.AND P6, PT, R243, R172, PT ;  /* 0x000000acf300720c */ /* 0x000fe20003fc4070 */
[--C-:B------:R-:W-:Y:S01]  /*a710*/  @!P5 IMAD.IADD R21, R21, 0x1, -R243.reuse ;  /* 0x000000011515d824 */ /* 0x100fe200078e0af3 */
[----:B------:R-:W3:Y:S01]  /*a720*/  LDL R185, [R1+0x1e10] ;  /* 0x001e100001b97983 */ /* 0x000ee20000100800 */
[----:B------:R-:W-:-:S02]  /*a730*/  @!P4 IMAD.IADD R83, R83, 0x1, -R243 ;  /* 0x000000015353c824 */ /* 0x000fc400078e0af3 */
[----:B------:R-:W-:Y:S01]  /*a740*/  @!P0 IMAD.IADD R51, R51, 0x1, -R243 ;  /* 0x0000000133338824 */ /* 0x000fe200078e0af3 */
[----:B----4-:R-:W-:Y:S01]  /*a750*/  ISETP.GE.AND P1, PT, R64, RZ, PT ;  /* 0x000000ff4000720c */ /* 0x010fe20003f26270 */
[----:B------:R-:W-:Y:S01]  /*a760*/  @!P2 IMAD.MOV R233, RZ, RZ, -R233 ;  /* 0x000000ffffe9a224 */ /* 0x000fe200078e0ae9 */
[----:B------:R-:W4:Y:S01]  /*a770*/  LDL R64, [R1+0x1de8] ;  /* 0x001de80001407983 */ /* 0x000f220000100800 */
[----:B------:R-:W-:-:S03]  /*a780*/  ISETP.GE.AND P5, PT, R154, RZ, PT ;  /* 0x000000ff9a00720c */ /* 0x000fc60003fa6270 */
[----:B------:R-:W4:Y:S01]  /*a790*/  LDL R154, [R1+0x1dec] ;  /* 0x001dec00019a7983 */ /* 0x000f220000100800 */
[----:B------:R-:W-:-:S03]  /*a7a0*/  @!P3 IADD3 R52, -R52, RZ, RZ ;  /* 0x000000ff3434b210 */ /* 0x000fc60007ffe1ff */
[----:B------:R-:W4:Y:S01]  /*a7b0*/  LDL R246, [R1+0x1de0] ;  /* 0x001de00001f67983 */ /* 0x000f220000100800 */
[----:B-----5:R-:W-:-:S03]  /*a7c0*/  ISETP.GE.AND P4, PT, R150, RZ, PT ;  /* 0x000000ff9600720c */ /* 0x020fc60003f86270 */
[----:B------:R-:W5:Y:S01]  /*a7d0*/  LDL R150, [R1+0x1da4] ;  /* 0x001da40001967983 */ /* 0x000f620000100800 */
[----:B------:R-:W-:-:S03]  /*a7e0*/  ISETP.GE.AND P0, PT, R251, RZ, PT ;  /* 0x000000fffb00720c */ /* 0x000fc60003f06270 */
[----:B------:R-:W5:Y:S01]  /*a7f0*/  LDL R251, [R1+0x1df4] ;  /* 0x001df40001fb7983 */ /* 0x000f620000100800 */
[----:B------:R-:W-:Y:S02]  /*a800*/  @!P6 IADD3 R172, R172, -R243, RZ ;  /* 0x800000f3acace210 */ /* 0x000fe40007ffe0ff */
[----:B--2---:R-:W-:Y:S02]  /*a810*/  ISETP.GE.AND P6, PT, R250, RZ, PT ;  /* 0x000000fffa00720c */ /* 0x004fe40003fc6270 */
[----:B------:R-:W2:Y:S01]  /*a820*/  LDL R250, [R1+0x1e00] ;  /* 0x001e000001fa7983 */ /* 0x000ea20000100800 */
[----:B------:R-:W-:-:S13]  /*a830*/  ISETP.GT.U32.AND P2, PT, R243, R171, PT ;  /* 0x000000abf300720c */ /* 0x000fda0003f44070 */
[----:B------:R-:W-:Y:S01]  /*a840*/  @!P2 IMAD.IADD R171, R171, 0x1, -R243 ;  /* 0x00000001ababa824 */ /* 0x000fe200078e0af3 */
[C---:B------:R-:W-:Y:S02]  /*a850*/  ISETP.GT.U32.AND P2, PT, R243.reuse, R141, PT ;  /* 0x0000008df300720c */ /* 0x040fe40003f44070 */
[----:B------:R-:W-:Y:S01]  /*a860*/  ISETP.GT.U32.AND P3, PT, R243, R232, PT ;  /* 0x000000e8f300720c */ /* 0x000fe20003f64070 */
[----:B------:R-:W-:-:S10]  /*a870*/  @!P1 IMAD.MOV R202, RZ, RZ, -R202 ;  /* 0x000000ffffca9224 */ /* 0x000fd400078e0aca */
[----:B------:R-:W-:-:S05]  /*a880*/  @!P2 IMAD.IADD R141, R141, 0x1, -R243 ;  /* 0x000000018d8da824 */ /* 0x000fca00078e0af3 */
[C---:B------:R-:W-:Y:S02]  /*a890*/  ISETP.GT.U32.AND P1, PT, R243.reuse, R141, PT ;  /* 0x0000008df300720c */ /* 0x040fe40003f24070 */
[----:B------:R-:W-:Y:S02]  /*a8a0*/  @!P3 IADD3 R232, R232, -R243, RZ ;  /* 0x800000f3e8e8b210 */ /* 0x000fe40007ffe0ff */
[C---:B------:R-:W-:Y:S01]  /*a8b0*/  ISETP.GT.U32.AND P3, PT, R243.reuse, R204, PT ;  /* 0x000000ccf300720c */ /* 0x040fe20003f64070 */
[----:B------:R-:W-:Y:S01]  /*a8c0*/  @!P0 IMAD.MOV R140, RZ, RZ, -R140 ;  /* 0x000000ffff8c8224 */ /* 0x000fe200078e0a8c */
[----:B------:R-:W-:-:S07]  /*a8d0*/  ISETP.GT.U32.AND P0, PT, R243, R83, PT ;  /* 0x00000053f300720c */ /* 0x000fce0003f04070 */
[----:B------:R-:W-:Y:S01]  /*a8e0*/  @!P1 IMAD.IADD R141, R141, 0x1, -R243 ;  /* 0x000000018d8d9824 */ /* 0x000fe200078e0af3 */
[----:B------:R-:W-:-:S03]  /*a8f0*/  ISETP.GT.U32.AND P1, PT, R243, R82, PT ;  /* 0x00000052f300720c */ /* 0x000fc60003f24070 */
[--C-:B------:R-:W-:Y:S01]  /*a900*/  @!P3 IMAD.IADD R204, R204, 0x1, -R243.reuse ;  /* 0x00000001ccccb824 */ /* 0x100fe200078e0af3 */
[----:B------:R-:W-:Y:S01]  /*a910*/  ISETP.GT.U32.AND P3, PT, R243, R51, PT ;  /* 0x00000033f300720c */ /* 0x000fe20003f64070 */
[--C-:B------:R-:W-:Y:S01]  /*a920*/  @!P0 IMAD.IADD R83, R83, 0x1, -R243.reuse ;  /* 0x0000000153538824 */ /* 0x100fe200078e0af3 */
[----:B---3--:R-:W-:Y:S02]  /*a930*/  ISETP.GE.AND P2, PT, R34, RZ, PT ;  /* 0x000000ff2200720c */ /* 0x008fe40003f46270 */
[----:B------:R-:W3:Y:S01]  /*a940*/  LDL R34, [R1+0x1dbc] ;  /* 0x001dbc0001227983 */ /* 0x000ee20000100800 */
[----:B------:R-:W-:Y:S01]  /*a950*/  @!P5 IMAD.MOV R110, RZ, RZ, -R110 ;  /* 0x000000ffff6ed224 */ /* 0x000fe200078e0a6e */
[C---:B------:R-:W-:Y:S02]  /*a960*/  ISETP.GT.U32.AND P0, PT, R243.reuse, R23, PT ;  /* 0x00000017f300720c */ /* 0x040fe40003f04070 */
[----:B------:R-:W-:Y:S01]  /*a970*/  ISETP.GT.U32.AND P5, PT, R243, R204, PT ;  /* 0x000000ccf300720c */ /* 0x000fe20003fa4070 */
[----:B------:R-:W-:-:S06]  /*a980*/  @!P1 IMAD.IADD R82, R82, 0x1, -R243 ;  /* 0x0000000152529824 */ /* 0x000fcc00078e0af3 */
[----:B------:R-:W-:Y:S02]  /*a990*/  @!P2 IADD3 R232, -R232, RZ, RZ ;  /* 0x000000ffe8e8a210 */ /* 0x000fe40007ffe1ff */
[----:B------:R-:W-:Y:S02]  /*a9a0*/  ISETP.GT.U32.AND P2, PT, R243, R172, PT ;  /* 0x000000acf300720c */ /* 0x000fe40003f44070 */
[----:B----4-:R-:W-:Y:S02]  /*a9b0*/  ISETP.GE.AND P1, PT, R64, RZ, PT ;  /* 0x000000ff4000720c */ /* 0x010fe40003f26270 */
[----:B------:R-:W4:Y:S01]  /*a9c0*/  LDL R64, [R1+0x1e24] ;  /* 0x001e240001407983 */ /* 0x000f220000100800 */
[----:B------:R-:W-:-:S08]  /*a9d0*/  @!P3 IMAD.IADD R51, R51, 0x1, -R243 ;  /* 0x000000013333b824 */ /* 0x000fd000078e0af3 */
[----:B------:R-:W-:Y:S01]  /*a9e0*/  @!P2 IADD3 R172, R172, -R243, RZ ;  /* 0x800000f3acaca210 */ /* 0x000fe20007ffe0ff */
[--C-:B------:R-:W-:Y:S01]  /*a9f0*/  @!P0 IMAD.IADD R23, R23, 0x1, -R243.reuse ;  /* 0x0000000117178824 */ /* 0x100fe200078e0af3 */
[----:B------:R-:W-:Y:S01]  /*aa00*/  ISETP.GE.AND P3, PT, R154, RZ, PT ;  /* 0x000000ff9a00720c */ /* 0x000fe20003f66270 */
[----:B------:R-:W-:Y:S01]  /*aa10*/  @!P5 IMAD.IADD R204, R204, 0x1, -R243 ;  /* 0x00000001ccccd824 */ /* 0x000fe200078e0af3 */
[----:B------:R-:W-:Y:S01]  /*aa20*/  ISETP.GT.U32.AND P2, PT, R243, R111, PT ;  /* 0x0000006ff300720c */ /* 0x000fe20003f44070 */
[----:B------:R-:W4:Y:S01]  /*aa30*/  LDL R154, [R1+0x1db8] ;  /* 0x001db800019a7983 */ /* 0x000f220000100800 */
[----:B-----5:R-:W-:-:S03]  /*aa40*/  ISETP.GE.AND P0, PT, R150, RZ, PT ;  /* 0x000000ff9600720c */ /* 0x020fc60003f06270 */
[----:B------:R-:W5:Y:S01]  /*aa50*/  LDL R150, [R1+0x1dfc] ;  /* 0x001dfc0001967983 */ /* 0x000f620000100800 */
[----:B------:R-:W-:-:S03]  /*aa60*/  ISETP.GE.AND P5, PT, R251, RZ, PT ;  /* 0x000000fffb00720c */ /* 0x000fc60003fa6270 */
[----:B------:R-:W5:Y:S04]  /*aa70*/  LDL R251, [R1+0x1de4] ;  /* 0x001de40001fb7983 */ /* 0x000f680000100800 */
[----:B------:R-:W-:Y:S02]  /*aa80*/  @!P2 IADD3 R111, R111, -R243, RZ ;  /* 0x800000f36f6fa210 */ /* 0x000fe40007ffe0ff */
[----:B--2---:R-:W-:Y:S02]  /*aa90*/  ISETP.GE.AND P2, PT, R250, RZ, PT ;  /* 0x000000fffa00720c */ /* 0x004fe40003f46270 */
[----:B------:R-:W2:Y:S01]  /*aaa0*/  LDL R250, [R1+0x1e28] ;  /* 0x001e280001fa7983 */ /* 0x000ea20000100800 */
[----:B------:R-:W-:Y:S01]  /*aab0*/  @!P4 IMAD.MOV R171, RZ, RZ, -R171 ;  /* 0x000000ffffabc224 */ /* 0x000fe200078e0aab */
[----:B------:R-:W-:Y:S01]  /*aac0*/  ISETP.GT.U32.AND P4, PT, R243, R112, PT ;  /* 0x00000070f300720c */ /* 0x000fe20003f84070 */
[----:B------:R-:W-:-:S12]  /*aad0*/  @!P6 IMAD.MOV R21, RZ, RZ, -R21 ;  /* 0x000000ffff15e224 */ /* 0x000fd800078e0a15 */
[----:B------:R-:W-:Y:S01]  /*aae0*/  @!P4 IMAD.IADD R112, R112, 0x1, -R243 ;  /* 0x000000017070c824 */ /* 0x000fe200078e0af3 */
[C---:B------:R-:W-:Y:S02]  /*aaf0*/  ISETP.GT.U32.AND P4, PT, R243.reuse, R53, PT ;  /* 0x00000035f300720c */ /* 0x040fe40003f84070 */
[----:B------:R-:W-:Y:S01]  /*ab00*/  ISETP.GT.U32.AND P6, PT, R243, R234, PT ;  /* 0x000000eaf300720c */ /* 0x000fe20003fc4070 */
[----:B------:R-:W-:-:S10]  /*ab10*/  @!P0 IMAD.MOV R112, RZ, RZ, -R112 ;  /* 0x000000ffff708224 */ /* 0x000fd400078e0a70 */
[----:B------:R-:W-:-:S05]  /*ab20*/  @!P4 IMAD.IADD R53, R53, 0x1, -R243 ;  /* 0x000000013535c824 */ /* 0x000fca00078e0af3 */
[C---:B------:R-:W-:Y:S01]  /*ab30*/  ISETP.GT.U32.AND P0, PT, R243.reuse, R53, PT ;  /* 0x00000035f300720c */ /* 0x040fe20003f04070 */
[----:B------:R-:W-:Y:S02]  /*ab40*/  @!P6 IMAD.IADD R234, R234, 0x1, -R243 ;  /* 0x00000001eaeae824 */ /* 0x000fe400078e0af3 */
[----:B------:R-:W-:Y:S01]  /*ab50*/  @!P5 IMAD.MOV R83, RZ, RZ, -R83 ;  /* 0x000000ffff53d224 */ /* 0x000fe200078e0a53 */
[C---:B------:R-:W-:Y:S01]  /*ab60*/  ISETP.GT.U32.AND P5, PT, R243.reuse, R23, PT ;  /* 0x00000017f300720c */ /* 0x040fe20003fa4070 */
[----:B------:R-:W-:Y:S01]  /*ab70*/  @!P3 IMAD.MOV R51, RZ, RZ, -R51 ;  /* 0x000000ffff33b224 */ /* 0x000fe200078e0a33 */
[----:B------:R-:W-:-:S07]  /*ab80*/  ISETP.GT.U32.AND P3, PT, R243, R234, PT ;  /* 0x000000eaf300720c */ /* 0x000fce0003f64070 */
[--C-:B------:R-:W-:Y:S01]  /*ab90*/  @!P0 IMAD.IADD R53, R53, 0x1, -R243.reuse ;  /* 0x0000000135358824 */ /* 0x100fe200078e0af3 */
[C---:B------:R-:W-:Y:S01]  /*aba0*/  ISETP.GT.U32.AND P0, PT, R243.reuse, R24, PT ;  /* 0x00000018f300720c */ /* 0x040fe20003f04070 */
[----:B------:R-:W-:Y:S01]  /*abb0*/  @!P2 IMAD.MOV R204, RZ, RZ, -R204 ;  /* 0x000000ffffcca224 */ /* 0x000fe200078e0acc */
[----:B------:R-:W-:Y:S01]  /*abc0*/  ISETP.GT.U32.AND P2, PT, R243, R174, PT ;  /* 0x000000aef300720c */ /* 0x000fe20003f44070 */
[--C-:B------:R-:W-:Y:S01]  /*abd0*/  @!P5 IMAD.IADD R23, R23, 0x1, -R243.reuse ;  /* 0x000000011717d824 */ /* 0x100fe200078e0af3 */
[C---:B------:R-:W-:Y:S02]  /*abe0*/  ISETP.GT.U32.AND P5, PT, R243.reuse, R235, PT ;  /* 0x000000ebf300720c */ /* 0x040fe40003fa4070 */
[----:B---3--:R-:W-:Y:S01]  /*abf0*/  ISETP.GE.AND P4, PT, R34, RZ, PT ;  /* 0x000000ff2200720c */ /* 0x008fe20003f86270 */
[----:B------:R-:W-:Y:S01]  /*ac00*/  @!P3 IMAD.IADD R234, R234, 0x1, -R243 ;  /* 0x00000001eaeab824 */ /* 0x000fe200078e0af3 */
[----:B------:R-:W-:-:S05]  /*ac10*/  ISETP.GT.U32.AND P3, PT, R243, R205, PT ;  /* 0x000000cdf300720c */ /* 0x000fca0003f64070 */
[----:B------:R-:W-:-:S06]  /*ac20*/  @!P0 IADD3 R24, R24, -R243, RZ ;  /* 0x800000f318188210 */ /* 0x000fcc0007ffe0ff */
[----:B------:R-:W-:Y:S02]  /*ac30*/  @!P4 IADD3 R141, -R141, RZ, RZ ;  /* 0x000000ff8d8dc210 */ /* 0x000fe40007ffe1ff */
[----:B------:R-:W-:Y:S02]  /*ac40*/  ISETP.GT.U32.AND P4, PT, R243, R82, PT ;  /* 0x00000052f300720c */ /* 0x000fe40003f84070 */
[----:B----4-:R-:W-:Y:S02]  /*ac50*/  ISETP.GE.AND P0, PT, R64, RZ, PT ;  /* 0x000000ff4000720c */ /* 0x010fe40003f06270 */
[----:B------:R-:W3:Y:S01]  /*ac60*/  LDL R64, [R1+0x1e50] ;  /* 0x001e500001407983 */ /* 0x000ee20000100800 */
[----:B------:R-:W-:-:S08]  /*ac70*/  @!P2 IMAD.IADD R174, R174, 0x1, -R243 ;  /* 0x00000001aeaea824 */ /* 0x000fd000078e0af3 */
[----:B------:R-:W-:Y:S01]  /*ac80*/  @!P4 IADD3 R82, R82, -R243, RZ ;  /* 0x800000f35252c210 */ /* 0x000fe20007ffe0ff */
[--C-:B------:R-:W-:Y:S01]  /*ac90*/  @!P5 IMAD.IADD R235, R235, 0x1, -R243.reuse ;  /* 0x00000001ebebd824 */ /* 0x100fe200078e0af3 */
[----:B------:R-:W-:Y:S01]  /*aca0*/  ISETP.GT.U32.AND P4, PT, R243, R54, PT ;  /* 0x00000036f300720c */ /* 0x000fe20003f84070 */
[----:B------:R-:W-:Y:S01]  /*acb0*/  @!P3 IMAD.IADD R205, R205, 0x1, -R243 ;  /* 0x00000001cdcdb824 */ /* 0x000fe200078e0af3 */
[----:B------:R-:W-:Y:S02]  /*acc0*/  ISETP.GE.AND P2, PT, R154, RZ, PT ;  /* 0x000000ff9a00720c */ /* 0x000fe40003f46270 */
[----:B------:R-:W4:Y:S01]  /*acd0*/  LDL R154, [R1+0x1df8] ;  /* 0x001df800019a7983 */ /* 0x000f220000100800 */
[----:B-----5:R-:W-:-:S03]  /*ace0*/  ISETP.GE.AND P5, PT, R150, RZ, PT ;  /* 0x000000ff9600720c */ /* 0x020fc60003fa6270 */
[----:B------:R-:W5:Y:S01]  /*acf0*/  LDL R150, [R1+0x1e48] ;  /* 0x001e480001967983 */ /* 0x000f620000100800 */
[----:B------:R-:W-:-:S03]  /*ad00*/  ISETP.GE.AND P3, PT, R251, RZ, PT ;  /* 0x000000fffb00720c */ /* 0x000fc60003f66270 */
[----:B------:R-:W5:Y:S01]  /*ad10*/  LDL R251, [R1+0x1e20] ;  /* 0x001e200001fb7983 */ /* 0x000f620000100800 */
[----:B------:R-:W-:Y:S01]  /*ad20*/  @!P4 IMAD.IADD R54, R54, 0x1, -R243 ;  /* 0x000000013636c824 */ /* 0x000fe200078e0af3 */
[----:B--2---:R-:W-:Y:S02]  /*ad30*/  ISETP.GE.AND P4, PT, R250, RZ, PT ;  /* 0x000000fffa00720c */ /* 0x004fe40003f86270 */
[----:B------:R-:W2:Y:S01]  /*ad40*/  LDL R250, [R1+0x1df0] ;  /* 0x001df00001fa7983 */ /* 0x000ea20000100800 */
[C---:B------:R-:W-:Y:S01]  /*ad50*/  ISETP.GT.U32.AND P6, PT, R243.reuse, R143, PT ;  /* 0x0000008ff300720c */ /* 0x040fe20003fc4070 */
[----:B------:R-:W-:Y:S01]  /*ad60*/  @!P1 IMAD.MOV R172, RZ, RZ, -R172 ;  /* 0x000000ffffac9224 */ /* 0x000fe200078e0aac */
[----:B------:R-:W-:-:S03]  /*ad70*/  ISETP.GT.U32.AND P1, PT, R243, R111, PT ;  /* 0x0000006ff300720c */ /* 0x000fc60003f24070 */
[----:B------:R-:W-:Y:S01]  /*ad80*/  @!P3 IMAD.MOV R53, RZ, RZ, -R53 ;  /* 0x000000ffff35b224 */ /* 0x000fe200078e0a35 */
[----:B------:R-:W-:-:S07]  /*ad90*/  ISETP.GT.U32.AND P3, PT, R243, R235, PT ;  /* 0x000000ebf300720c */ /* 0x000fce0003f64070 */
[--C-:B------:R-:W-:Y:S02]  /*ada0*/  @!P6 IMAD.IADD R143, R143, 0x1, -R243.reuse ;  /* 0x000000018f8fe824 */ /* 0x100fe400078e0af3 */
[----:B------:R-:W-:Y:S01]  /*adb0*/  @!P1 IMAD.IADD R111, R111, 0x1, -R243 ;  /* 0x000000016f6f9824 */ /* 0x000fe200078e0af3 */
[C---:B------:R-:W-:Y:S02]  /*adc0*/  ISETP.GT.U32.AND P1, PT, R243.reuse, R84, PT ;  /* 0x00000054f300720c */ /* 0x040fe40003f24070 */
[C---:B------:R-:W-:Y:S01]  /*add0*/  ISETP.GT.U32.AND P6, PT, R243.reuse, R143, PT ;  /* 0x0000008ff300720c */ /* 0x040fe20003fc4070 */
[----:B------:R-:W-:Y:S01]  /*ade0*/  @!P2 IMAD.MOV R23, RZ, RZ, -R23 ;  /* 0x000000ffff17a224 */ /* 0x000fe200078e0a17 */
[----:B------:R-:W-:Y:S01]  /*adf0*/  ISETP.GT.U32.AND P2, PT, R243, R205, PT ;  /* 0x000000cdf300720c */ /* 0x000fe20003f44070 */
[----:B------:R-:W-:Y:S01]  /*ae00*/  @!P3 IMAD.IADD R235, R235, 0x1, -R243 ;  /* 0x00000001ebebb824 */ /* 0x000fe200078e0af3 */
[----:B------:R-:W-:-:S07]  /*ae10*/  ISETP.GT.U32.AND P3, PT, R243, R207, PT ;  /* 0x000000cff300720c */ /* 0x000fce0003f64070 */
[--C-:B------:R-:W-:Y:S02]  /*ae20*/  @!P1 IMAD.IADD R84, R84, 0x1, -R243.reuse ;  /* 0x0000000154549824 */ /* 0x100fe400078e0af3 */
[----:B------:R-:W-:Y:S01]  /*ae30*/  @!P6 IMAD.IADD R143, R143, 0x1, -R243 ;  /* 0x000000018f8fe824 */ /* 0x000fe200078e0af3 */
[----:B------:R-:W-:Y:S02]  /*ae40*/  ISETP.GE.AND P6, PT, R185, RZ, PT ;  /* 0x000000ffb900720c */ /* 0x000fe40003fc6270 */
[----:B------:R-:W-:Y:S01]  /*ae50*/  ISETP.GT.U32.AND P1, PT, R243, R174, PT ;  /* 0x000000aef300720c */ /* 0x000fe20003f24070 */
[----:B------:R-:W-:Y:S01]  /*ae60*/  @!P4 IMAD.MOV R143, RZ, RZ, -R143 ;  /* 0x000000ffff8fc224 */ /* 0x000fe200078e0a8f */
[----:B------:R-:W-:Y:S01]  /*ae70*/  @!P5 IADD3 R82, -R82, RZ, RZ ;  /* 0x000000ff5252d210 */ /* 0x000fe20007ffe1ff */
[----:B------:R-:W-:Y:S01]  /*ae80*/  @!P2 IMAD.IADD R205, R205, 0x1, -R243 ;  /* 0x00000001cdcda824 */ /* 0x000fe200078e0af3 */
[----:B------:R-:W-:Y:S02]  /*ae90*/  IADD3 R185, R151, 0xfb, RZ ;  /* 0x000000fb97b97810 */ /* 0x000fe40007ffe0ff */
[----:B------:R-:W-:-:S02]  /*aea0*/  ISETP.GT.U32.AND P5, PT, R243, R84, PT ;  /* 0x00000054f300720c */ /* 0x000fc40003fa4070 */
[C---:B------:R-:W-:Y:S02]  /*aeb0*/  ISETP.GT.U32.AND P4, PT, R243.reuse, R113, PT ;  /* 0x00000071f300720c */ /* 0x040fe40003f84070 */
[C---:B------:R-:W-:Y:S01]  /*aec0*/  ISETP.GT.U32.AND P2, PT, R243.reuse, R173, PT ;  /* 0x000000adf300720c */ /* 0x040fe20003f44070 */
[----:B------:R-:W-:Y:S01]  /*aed0*/  @!P6 IMAD.MOV R234, RZ, RZ, -R234 ;  /* 0x000000ffffeae224 */ /* 0x000fe200078e0aea */
[C---:B------:R-:W-:Y:S01]  /*aee0*/  ISETP.GT.U32.AND P6, PT, R243.reuse, R24, PT ;  /* 0x00000018f300720c */ /* 0x040fe20003fc4070 */
[----:B------:R-:W-:Y:S01]  /*aef0*/  @!P1 IMAD.IADD R174, R174, 0x1, -R243 ;  /* 0x00000001aeae9824 */ /* 0x000fe200078e0af3 */
[----:B------:R-:W-:Y:S01]  /*af00*/  ISETP.GT.U32.AND P1, PT, R243, R142, PT ;  /* 0x0000008ef300720c */ /* 0x000fe20003f24070 */
[----:B------:R-:W-:Y:S01]  /*af10*/  STL [R1+0x1b50], R185 ;  /* 0x001b50b901007387 */ /* 0x000fe20000100800 */
[----:B------:R-:W-:-:S03]  /*af20*/  @!P3 IADD3 R207, R207, -R243, RZ ;  /* 0x800000f3cfcfb210 */ /* 0x000fc60007ffe0ff */
[--C-:B------:R-:W-:Y:S01]  /*af30*/  @!P5 IMAD.IADD R84, R84, 0x1, -R243.reuse ;  /* 0x000000015454d824 */ /* 0x100fe200078e0af3 */
[----:B------:R-:W-:Y:S01]  /*af40*/  ISETP.GE.AND P5, PT, R246, RZ, PT ;  /* 0x000000fff600720c */ /* 0x000fe20003fa6270 */
[--C-:B------:R-:W-:Y:S01]  /*af50*/  @!P4 IMAD.IADD R113, R113, 0x1, -R243.reuse ;  /* 0x000000017171c824 */ /* 0x100fe200078e0af3 */
[----:B------:R-:W2:Y:S01]  /*af60*/  LDL R246, [R1+0x1e1c] ;  /* 0x001e1c0001f67983 */ /* 0x000ea20000100800 */
[--C-:B------:R-:W-:Y:S02]  /*af70*/  @!P2 IMAD.IADD R173, R173, 0x1, -R243.reuse ;  /* 0x00000001adada824 */ /* 0x100fe400078e0af3 */
[----:B------:R-:W-:Y:S02]  /*af80*/  @!P6 IADD3 R24, R24, -R243, RZ ;  /* 0x800000f31818e210 */ /* 0x000fe40007ffe0ff */
[----:B------:R-:W-:Y:S01]  /*af90*/  ISETP.GT.U32.AND P6, PT, R243, R236, PT ;  /* 0x000000ecf300720c */ /* 0x000fe20003fc4070 */
[----:B------:R-:W-:Y:S01]  /*afa0*/  @!P1 IMAD.IADD R142, R142, 0x1, -R243 ;  /* 0x000000018e8e9824 */ /* 0x000fe200078e0af3 */
[----:B---3--:R-:W-:-:S02]  /*afb0*/  ISETP.GE.AND P3, PT, R64, RZ, PT ;  /* 0x000000ff4000720c */ /* 0x008fc40003f66270 */
[----:B------:R-:W3:Y:S01]  /*afc0*/  LDL R64, [R1+0x1e68] ;  /* 0x001e680001407983 */ /* 0x000ee20000100800 */
[----:B----4-:R-:W-:-:S03]  /*afd0*/  ISETP.GE.AND P4, PT, R154, RZ, PT ;  /* 0x000000ff9a00720c */ /* 0x010fc60003f86270 */
        /* <DEDUP_REMOVED lines=8> */
[----:B------:R-:W-:Y:S01]  /*b060*/  IABS R184, R8 ;  /* 0x0000000800b87213 */ /* 0x000fe20000000000 */
[----:B------:R-:W-:Y:S01]  /*b070*/  @!P0 IMAD.MOV R111, RZ, RZ, -R111 ;  /* 0x000000ffff6f8224 */ /* 0x000fe200078e0a6f */
[----:B------:R-:W-:-:S03]  /*b080*/  ISETP.GT.U32.AND P0, PT, R243, R54, PT ;  /* 0x00000036f300720c */ /* 0x000fc60003f04070 */
[----:B-1----:R-:W-:Y:S01]  /*b090*/  IMAD.HI.U32 R8, R249, R184, RZ ;  /* 0x000000b8f9087227 */ /* 0x002fe200078e00ff */
[----:B------:R-:W-:-:S03]  /*b0a0*/  IABS R92, R252 ;  /* 0x000000fc005c7213 */ /* 0x000fc60000000000 */
[----:B------:R-:W-:Y:S02]  /*b0b0*/  IMAD.MOV R8, RZ, RZ, -R8 ;  /* 0x000000ffff087224 */ /* 0x000fe400078e0a08 */
[----:B------:R-:W-:Y:S02]  /*b0c0*/  @!P1 IMAD.MOV R235, RZ, RZ, -R235 ;  /* 0x000000ffffeb9224 */ /* 0x000fe400078e0aeb */
[C---:B------:R-:W-:Y:S01]  /*b0d0*/  IMAD R184, R243.reuse, R8, R184 ;  /* 0x00000008f3b87224 */ /* 0x040fe200078e02b8 */
[----:B------:R-:W-:Y:S01]  /*b0e0*/  ISETP.GT.U32.AND P1, PT, R243, R173, PT ;  /* 0x000000adf300720c */ /* 0x000fe20003f24070 */
[----:B------:R-:W-:-:S04]  /*b0f0*/  IMAD.HI.U32 R8, R249, R92, RZ ;  /* 0x0000005cf9087227 */ /* 0x000fc800078e00ff */
[----:B------:R-:W-:Y:S01]  /*b100*/  @!P0 IMAD.IADD R54, R54, 0x1, -R243 ;  /* 0x0000000136368824 */ /* 0x000fe200078e0af3 */
[----:B------:R-:W-:Y:S02]  /*b110*/  IADD3 R8, -R8, RZ, RZ ;  /* 0x000000ff08087210 */ /* 0x000fe40007ffe1ff */
[C---:B------:R-:W-:Y:S01]  /*b120*/  ISETP.GT.U32.AND P0, PT, R243.reuse, R26, PT ;  /* 0x0000001af300720c */ /* 0x040fe20003f04070 */
[----:B------:R-:W-:Y:S01]  /*b130*/  @!P4 IMAD.MOV R205, RZ, RZ, -R205 ;  /* 0x000000ffffcdc224 */ /* 0x000fe200078e0acd */
[----:B------:R-:W-:Y:S01]  /*b140*/  @!P2 IADD3 R24, -R24, RZ, RZ ;  /* 0x000000ff1818a210 */ /* 0x000fe20007ffe1ff */
[C---:B------:R-:W-:Y:S01]  /*b150*/  IMAD R92, R243.reuse, R8, R92 ;  /* 0x00000008f35c7224 */ /* 0x040fe200078e025c */
[----:B------:R-:W-:Y:S02]  /*b160*/  IABS R8, R217 ;  /* 0x000000d900087213 */ /* 0x000fe40000000000 */
[C---:B------:R-:W-:Y:S02]  /*b170*/  ISETP.GT.U32.AND P2, PT, R243.reuse, R207, PT ;  /* 0x000000cff300720c */ /* 0x040fe40003f44070 */
[----:B------:R-:W-:Y:S01]  /*b180*/  ISETP.GT.U32.AND P4, PT, R243, R142, PT ;  /* 0x0000008ef300720c */ /* 0x000fe20003f84070 */
[----:B------:R-:W-:Y:S01]  /*b190*/  @!P1 IMAD.IADD R173, R173, 0x1, -R243 ;  /* 0x00000001adad9824 */ /* 0x000fe200078e0af3 */
[----:B------:R-:W-:Y:S01]  /*b1a0*/  ISETP.GT.U32.AND P1, PT, R243, R114, PT ;  /* 0x00000072f300720c */ /* 0x000fe20003f24070 */
[----:B------:R-:W-:-:S04]  /*b1b0*/  IMAD.HI.U32 R34, R249, R8, RZ ;  /* 0x00000008f9227227 */ /* 0x000fc800078e00ff */
[----:B------:R-:W-:Y:S02]  /*b1c0*/  IMAD.MOV R34, RZ, RZ, -R34 ;  /* 0x000000ffff227224 */ /* 0x000fe400078e0a22 */
[--C-:B------:R-:W-:Y:S01]  /*b1d0*/  @!P0 IMAD.IADD R26, R26, 0x1, -R243.reuse ;  /* 0x000000011a1a8824 */ /* 0x100fe200078e0af3 */
[C---:B------:R-:W-:Y:S01]  /*b1e0*/  ISETP.GT.U32.AND P0, PT, R243.reuse, R113, PT ;  /* 0x00000071f300720c */ /* 0x040fe20003f04070 */
[----:B------:R-:W-:Y:S01]  /*b1f0*/  IMAD R8, R243, R34, R8 ;  /* 0x00000022f3087224 */ /* 0x000fe200078e0208 */
[----:B------:R-:W-:Y:S01]  /*b200*/  @!P2 IADD3 R207, R207, -R243, RZ ;  /* 0x800000f3cfcfa210 */ /* 0x000fe20007ffe0ff */
[----:B------:R-:W-:Y:S01]  /*b210*/  @!P5 IMAD.MOV R174, RZ, RZ, -R174 ;  /* 0x000000ffffaed224 */ /* 0x000fe200078e0aae */
[C---:B------:R-:W-:Y:S01]  /*b220*/  ISETP.GT.U32.AND P5, PT, R243.reuse, R26, PT ;  /* 0x0000001af300720c */ /* 0x040fe20003fa4070 */
[----:B------:R-:W-:Y:S01]  /*b230*/  @!P3 IMAD.MOV R54, RZ, RZ, -R54 ;  /* 0x000000ffff36b224 */ /* 0x000fe200078e0a36 */
[----:B------:R-:W-:Y:S01]  /*b240*/  ISETP.GT.U32.AND P3, PT, R243, R236, PT ;  /* 0x000000ecf300720c */ /* 0x000fe20003f64070 */
[----:B------:R-:W-:Y:S01]  /*b250*/  @!P4 IMAD.IADD R142, R142, 0x1, -R243 ;  /* 0x000000018e8ec824 */ /* 0x000fe200078e0af3 */
[----:B------:R-:W-:-:S02]  /*b260*/  IABS R34, R185 ;  /* 0x000000b900227213 */ /* 0x000fc40000000000 */
[C---:B------:R-:W-:Y:S02]  /*b270*/  ISETP.GT.U32.AND P2, PT, R243.reuse, R144, PT ;  /* 0x00000090f300720c */ /* 0x040fe40003f44070 */
[----:B------:R-:W-:Y:S01]  /*b280*/  ISETP.GT.U32.AND P4, PT, R243, R85, PT ;  /* 0x00000055f300720c */ /* 0x000fe20003f84070 */
[--C-:B------:R-:W-:Y:S02]  /*b290*/  @!P1 IMAD.IADD R114, R114, 0x1, -R243.reuse ;  /* 0x0000000172729824 */ /* 0x100fe400078e0af3 */
[--C-:B------:R-:W-:Y:S01]  /*b2a0*/  @!P0 IMAD.IADD R113, R113, 0x1, -R243.reuse ;  /* 0x0000000171718824 */ /* 0x100fe200078e0af3 */
[----:B------:R-:W-:Y:S01]  /*b2b0*/  ISETP.GE.AND P0, PT, R246, RZ, PT ;  /* 0x000000fff600720c */ /* 0x000fe20003f06270 */
[--C-:B------:R-:W-:Y:S01]  /*b2c0*/  @!P5 IMAD.IADD R26, R26, 0x1, -R243.reuse ;  /* 0x000000011a1ad824 */ /* 0x100fe200078e0af3 */
[----:B------:R-:W2:Y:S01]  /*b2d0*/  LDL R246, [R1+0x1e64] ;  /* 0x001e640001f67983 */ /* 0x000ea20000100800 */
[----:B------:R-:W-:Y:S01]  /*b2e0*/  @!P3 IMAD.IADD R236, R236, 0x1, -R243 ;  /* 0x00000001ececb824 */ /* 0x000fe200078e0af3 */
[----:B------:R-:W-:-:S03]  /*b2f0*/  ISETP.GT.U32.AND P3, PT, R243, R175, PT ;  /* 0x000000aff300720c */ /* 0x000fc60003f64070 */
[----:B------:R-:W-:Y:S02]  /*b300*/  @!P2 IADD3 R144, R144, -R243, RZ ;  /* 0x800000f39090a210 */ /* 0x000fe40007ffe0ff */
[----:B------:R-:W-:Y:S01]  /*b310*/  @!P4 IMAD.IADD R85, R85, 0x1, -R243 ;  /* 0x000000015555c824 */ /* 0x000fe200078e0af3 */
[----:B---3--:R-:W-:Y:S01]  /*b320*/  ISETP.GE.AND P1, PT, R64, RZ, PT ;  /* 0x000000ff4000720c */ /* 0x008fe20003f26270 */
[----:B------:R-:W-:-:S04]  /*b330*/  IMAD.HI.U32 R64, R249, R34, RZ ;  /* 0x00000022f9407227 */ /* 0x000fc800078e00ff */
[----:B------:R-:W-:Y:S01]  /*b340*/  IMAD.MOV R64, RZ, RZ, -R64 ;  /* 0x000000ffff407224 */ /* 0x000fe200078e0a40 */
[----:B----4-:R-:W-:-:S03]  /*b350*/  ISETP.GE.AND P5, PT, R154, RZ, PT ;  /* 0x000000ff9a00720c */ /* 0x010fc60003fa6270 */
[----:B------:R-:W-:Y:S01]  /*b360*/  IMAD R34, R243, R64, R34 ;  /* 0x00000040f3227224 */ /* 0x000fe200078e0222 */
[----:B------:R-:W3:Y:S01]  /*b370*/  LDL R154, [R1+0x1e78] ;  /* 0x001e7800019a7983 */ /* 0x000ee20000100800 */
[----:B-----5:R-:W-:-:S03]  /*b380*/  ISETP.GE.AND P2, PT, R150, RZ, PT ;  /* 0x000000ff9600720c */ /* 0x020fc60003f46270 */
[----:B------:R-:W4:Y:S01]  /*b390*/  LDL R64, [R1+0x1e40] ;  /* 0x001e400001407983 */ /* 0x000f220000100800 */
[----:B------:R-:W-:-:S03]  /*b3a0*/  ISETP.GE.AND P4, PT, R251, RZ, PT ;  /* 0x000000fffb00720c */ /* 0x000fc60003f86270 */
[----:B------:R-:W5:Y:S04]  /*b3b0*/  LDL R150, [R1+0x1e14] ;  /* 0x001e140001967983 */ /* 0x000f680000100800 */
[----:B------:R-:W5:Y:S01]  /*b3c0*/  LDL R251, [R1+0x1dd8] ;  /* 0x001dd80001fb7983 */ /* 0x000f620000100800 */
[----:B------:R-:W-:Y:S01]  /*b3d0*/  @!P3 IMAD.IADD R175, R175, 0x1, -R243 ;  /* 0x00000001afafb824 */ /* 0x000fe200078e0af3 */
[----:B--2---:R-:W-:Y:S02]  /*b3e0*/  ISETP.GE.AND P3, PT, R250, RZ, PT ;  /* 0x000000fffa00720c */ /* 0x004fe40003f66270 */
[----:B------:R-:W2:Y:S01]  /*b3f0*/  LDL R250, [R1+0x1e3c] ;  /* 0x001e3c0001fa7983 */ /* 0x000ea20000100800 */
[----:B------:R-:W-:Y:S01]  /*b400*/  @!P6 IMAD.MOV R84, RZ, RZ, -R84 ;  /* 0x000000ffff54e224 */ /* 0x000fe200078e0a54 */
[----:B------:R-:W-:Y:S01]  /*b410*/  ISETP.GT.U32.AND P6, PT, R243, R56, PT ;  /* 0x00000038f300720c */ /* 0x000fe20003fc4070 */
[----:B------:R-:W-:Y:S01]  /*b420*/  @!P0 IMAD.MOV R113, RZ, RZ, -R113 ;  /* 0x000000ffff718224 */ /* 0x000fe200078e0a71 */
[----:B------:R-:W-:Y:S01]  /*b430*/  @!P4 IADD3 R173, -R173, RZ, RZ ;  /* 0x000000ffadadc210 */ /* 0x000fe20007ffe1ff */
[----:B------:R-:W-:Y:S01]  /*b440*/  @!P5 IMAD.MOV R142, RZ, RZ, -R142 ;  /* 0x000000ffff8ed224 */ /* 0x000fe200078e0a8e */
[----:B------:R-:W-:-:S02]  /*b450*/  ISETP.GT.U32.AND P4, PT, R243, R114, PT ;  /* 0x00000072f300720c */ /* 0x000fc40003f84070 */
[----:B------:R-:W-:-:S07]  /*b460*/  ISETP.GT.U32.AND P5, PT, R243, R85, PT ;  /* 0x00000055f300720c */ /* 0x000fce0003fa4070 */
[----:B------:R-:W-:Y:S01]  /*b470*/  @!P6 IMAD.IADD R56, R56, 0x1, -R243 ;  /* 0x000000013838e824 */ /* 0x000fe200078e0af3 */
[----:B------:R-:W-:-:S04]  /*b480*/  ISETP.GT.U32.AND P6, PT, R243, R206, PT ;  /* 0x000000cef300720c */ /* 0x000fc80003fc4070 */
[C---:B------:R-:W-:Y:S01]  /*b490*/  ISETP.GT.U32.AND P0, PT, R243.reuse, R56, PT ;  /* 0x00000038f300720c */ /* 0x040fe20003f04070 */
[----:B------:R-:W-:Y:S01]  /*b4a0*/  @!P1 IMAD.MOV R207, RZ, RZ, -R207 ;  /* 0x000000ffffcf9224 */ /* 0x000fe200078e0acf */
[C---:B------:R-:W-:Y:S01]  /*b4b0*/  ISETP.GT.U32.AND P1, PT, R243.reuse, R144, PT ;  /* 0x00000090f300720c */ /* 0x040fe20003f24070 */
[----:B------:R-:W-:Y:S01]  /*b4c0*/  @!P2 IMAD.MOV R236, RZ, RZ, -R236 ;  /* 0x000000ffffeca224 */ /* 0x000fe200078e0aec */
[----:B------:R-:W-:Y:S01]  /*b4d0*/  ISETP.GT.U32.AND P2, PT, R243, R175, PT ;  /* 0x000000aff300720c */ /* 0x000fe20003f44070 */
[----:B------:R-:W-:-:S04]  /*b4e0*/  @!P3 IMAD.MOV R26, RZ, RZ, -R26 ;  /* 0x000000ffff1ab224 */ /* 0x000fc800078e0a1a */
[--C-:B------:R-:W-:Y:S01]  /*b4f0*/  @!P6 IMAD.IADD R206, R206, 0x1, -R243.reuse ;  /* 0x00000001cecee824 */ /* 0x100fe200078e0af3 */
[----:B------:R-:W-:Y:S01]  /*b500*/  @!P4 IADD3 R114, R114, -R243, RZ ;  /* 0x800000f37272c210 */ /* 0x000fe20007ffe0ff */
[--C-:B------:R-:W-:Y:S01]  /*b510*/  @!P5 IMAD.IADD R85, R85, 0x1, -R243.reuse ;  /* 0x000000015555d824 */ /* 0x100fe200078e0af3 */
[C---:B------:R-:W-:Y:S01]  /*b520*/  ISETP.GT.U32.AND P3, PT, R243.reuse, R238, PT ;  /* 0x000000eef300720c */ /* 0x040fe20003f64070 */
[--C-:B------:R-:W-:Y:S01]  /*b530*/  @!P0 IMAD.IADD R56, R56, 0x1, -R243.reuse ;  /* 0x0000000138388824 */ /* 0x100fe200078e0af3 */
[C---:B------:R-:W-:Y:S02]  /*b540*/  ISETP.GT.U32.AND P6, PT, R243.reuse, R206, PT ;  /* 0x000000cef300720c */ /* 0x040fe40003fc4070 */
[C---:B------:R-:W-:Y:S02]  /*b550*/  ISETP.GT.U32.AND P0, PT, R243.reuse, R25, PT ;  /* 0x00000019f300720c */ /* 0x040fe40003f04070 */
[C---:B------:R-:W-:Y:S02]  /*b560*/  ISETP.GT.U32.AND P4, PT, R243.reuse, R87, PT ;  /* 0x00000057f300720c */ /* 0x040fe40003f84070 */
[C---:B------:R-:W-:Y:S01]  /*b570*/  ISETP.GT.U32.AND P5, PT, R243.reuse, R55, PT ;  /* 0x00000037f300720c */ /* 0x040fe20003fa4070 */
[--C-:B------:R-:W-:Y:S01]  /*b580*/  @!P1 IMAD.IADD R144, R144, 0x1, -R243.reuse ;  /* 0x0000000190909824 */ /* 0x100fe200078e0af3 */
[----:B------:R-:W-:Y:S01]  /*b590*/  ISETP.GT.U32.AND P1, PT, R243, R116, PT ;  /* 0x00000074f300720c */ /* 0x000fe20003f24070 */
[--C-:B------:R-:W-:Y:S01]  /*b5a0*/  @!P2 IMAD.IADD R175, R175, 0x1, -R243.reuse ;  /* 0x00000001afafa824 */ /* 0x100fe200078e0af3 */
[----:B------:R-:W-:Y:S01]  /*b5b0*/  ISETP.GT.U32.AND P2, PT, R243, R145, PT ;  /* 0x00000091f300720c */ /* 0x000fe20003f44070 */
[----:B------:R-:W-:-:S02]  /*b5c0*/  @!P3 IMAD.IADD R238, R238, 0x1, -R243 ;  /* 0x00000001eeeeb824 */ /* 0x000fc400078e0af3 */
[--C-:B------:R-:W-:Y:S02]  /*b5d0*/  @!P6 IMAD.IADD R206, R206, 0x1, -R243.reuse ;  /* 0x00000001cecee824 */ /* 0x100fe400078e0af3 */
[--C-:B------:R-:W-:Y:S02]  /*b5e0*/  @!P0 IMAD.IADD R25, R25, 0x1, -R243.reuse ;  /* 0x0000000119198824 */ /* 0x100fe400078e0af3 */
[--C-:B------:R-:W-:Y:S02]  /*b5f0*/  @!P4 IMAD.IADD R87, R87, 0x1, -R243.reuse ;  /* 0x000000015757c824 */ /* 0x100fe400078e0af3 */
[----:B------:R-:W-:Y:S02]  /*b600*/  @!P5 IADD3 R55, R55, -R243, RZ ;  /* 0x800000f33737d210 */ /* 0x000fe40007ffe0ff */
[----:B------:R-:W-:Y:S01]  /*b610*/  ISETP.GE.AND P3, PT, R246, RZ, PT ;  /* 0x000000fff600720c */ /* 0x000fe20003f66270 */
[--C-:B------:R-:W-:Y:S01]  /*b620*/  @!P1 IMAD.IADD R116, R116, 0x1, -R243.reuse ;  /* 0x0000000174749824 */ /* 0x100fe200078e0af3 */
[----:B------:R-:W2:Y:S01]  /*b630*/  LDL R246, [R1+0x1dd4] ;  /* 0x001dd40001f67983 */ /* 0x000ea20000100800 */
[----:B------:R-:W-:Y:S01]  /*b640*/  @!P2 IMAD.IADD R145, R145, 0x1, -R243 ;  /* 0x000000019191a824 */ /* 0x000fe200078e0af3 */
[----:B------:R-:W-:-:S09]  /*b650*/  ISETP.GT.U32.AND P2, PT, R243, R238, PT ;  /* 0x000000eef300720c */ /* 0x000fd20003f44070 */
[----:B------:R-:W-:Y:S01]  /*b660*/  @!P3 IMAD.MOV R85, RZ, RZ, -R85 ;  /* 0x000000ffff55b224 */ /* 0x000fe200078e0a55 */
[----:B------:R-:W-:Y:S02]  /*b670*/  ISETP.GT.U32.AND P3, PT, R243, R25, PT ;  /* 0x00000019f300720c */ /* 0x000fe40003f64070 */
[----:B---3--:R-:W-:Y:S02]  /*b680*/  ISETP.GE.AND P0, PT, R154, RZ, PT ;  /* 0x000000ff9a00720c */ /* 0x008fe40003f06270 */
[----:B----4-:R-:W-:Y:S02]  /*b690*/  ISETP.GE.AND P6, PT, R64, RZ, PT ;  /* 0x000000ff4000720c */ /* 0x010fe40003fc6270 */
[----:B-----5:R-:W-:Y:S01]  /*b6a0*/  ISETP.GE.AND P4, PT, R150, RZ, PT ;  /* 0x000000ff9600720c */ /* 0x020fe20003f86270 */
[----:B------:R-:W3:Y:S01]  /*b6b0*/  LDL R64, [R1+0x1e74] ;  /* 0x001e740001407983 */ /* 0x000ee20000100800 */
[----:B------:R-:W-:-:S03]  /*b6c0*/  ISETP.GE.AND P5, PT, R251, RZ, PT ;  /* 0x000000fffb00720c */ /* 0x000fc60003fa6270 */
[----:B------:R-:W4:Y:S04]  /*b6d0*/  LDL R150, [R1+0x1e38] ;  /* 0x001e380001967983 */ /* 0x000f280000100800 */
[----:B------:R-:W-:Y:S02]  /*b6e0*/  @!P0 IADD3 R114, -R114, RZ, RZ ;  /* 0x000000ff72728210 */ /* 0x000fe40007ffe1ff */
[C---:B------:R-:W-:Y:S01]  /*b6f0*/  ISETP.GT.U32.AND P0, PT, R243.reuse, R55, PT ;  /* 0x00000037f300720c */ /* 0x040fe20003f04070 */
[----:B------:R-:W-:Y:S01]  /*b700*/  @!P6 IMAD.MOV R56, RZ, RZ, -R56 ;  /* 0x000000ffff38e224 */ /* 0x000fe200078e0a38 */
[C---:B------:R-:W-:Y:S01]  /*b710*/  ISETP.GT.U32.AND P6, PT, R243.reuse, R87, PT ;  /* 0x00000057f300720c */ /* 0x040fe20003fc4070 */
[----:B------:R-:W5:Y:S01]  /*b720*/  LDL R251, [R1+0x1e0c] ;  /* 0x001e0c0001fb7983 */ /* 0x000f620000100800 */
[----:B------:R-:W-:Y:S01]  /*b730*/  @!P4 IMAD.MOV R175, RZ, RZ, -R175 ;  /* 0x000000ffffafc224 */ /* 0x000fe200078e0aaf */
[C---:B------:R-:W-:Y:S01]  /*b740*/  ISETP.GT.U32.AND P4, PT, R243.reuse, R116, PT ;  /* 0x00000074f300720c */ /* 0x040fe20003f84070 */
[----:B------:R-:W-:Y:S01]  /*b750*/  @!P5 IMAD.MOV R144, RZ, RZ, -R144 ;  /* 0x000000ffff90d224 */ /* 0x000fe200078e0a90 */
[----:B------:R-:W-:-:S02]  /*b760*/  ISETP.GT.U32.AND P5, PT, R243, R145, PT ;  /* 0x00000091f300720c */ /* 0x000fc40003fa4070 */
[----:B------:R-:W-:Y:S01]  /*b770*/  IADD3 R154, R151, 0xfc, RZ ;  /* 0x000000fc979a7810 */ /* 0x000fe20007ffe0ff */
[----:B------:R-:W-:-:S03]  /*b780*/  @!P2 IMAD.IADD R238, R238, 0x1, -R243 ;  /* 0x00000001eeeea824 */ /* 0x000fc600078e0af3 */
[----:B------:R-:W-:Y:S01]  /*b790*/  @!P0 IADD3 R55, R55, -R243, RZ ;  /* 0x800000f337378210 */ /* 0x000fe20007ffe0ff */
[--C-:B------:R-:W-:Y:S01]  /*b7a0*/  @!P3 IMAD.IADD R25, R25, 0x1, -R243.reuse ;  /* 0x000000011919b824 */ /* 0x100fe200078e0af3 */
[----:B------:R-:W-:Y:S01]  /*b7b0*/  ISETP.GT.U32.AND P2, PT, R243, R208, PT ;  /* 0x000000d0f300720c */ /* 0x000fe20003f44070 */
[--C-:B------:R-:W-:Y:S01]  /*b7c0*/  @!P6 IMAD.IADD R87, R87, 0x1, -R243.reuse ;  /* 0x000000015757e824 */ /* 0x100fe200078e0af3 */
[C---:B------:R-:W-:Y:S01]  /*b7d0*/  ISETP.GT.U32.AND P3, PT, R243.reuse, R240, PT ;  /* 0x000000f0f300720c */ /* 0x040fe20003f64070 */
[--C-:B------:R-:W-:Y:S01]  /*b7e0*/  @!P4 IMAD.IADD R116, R116, 0x1, -R243.reuse ;  /* 0x000000017474c824 */ /* 0x100fe200078e0af3 */
[C---:B------:R-:W-:Y:S02]  /*b7f0*/  ISETP.GT.U32.AND P0, PT, R243.reuse, R27, PT ;  /* 0x0000001bf300720c */ /* 0x040fe40003f04070 */
[----:B------:R-:W-:Y:S01]  /*b800*/  ISETP.GT.U32.AND P6, PT, R243, R57, PT ;  /* 0x00000039f300720c */ /* 0x000fe20003fc4070 */
[----:B------:R-:W-:Y:S01]  /*b810*/  @!P5 IMAD.IADD R145, R145, 0x1, -R243 ;  /* 0x000000019191d824 */ /* 0x000fe200078e0af3 */
[----:B------:R-:W-:-:S02]  /*b820*/  ISETP.GT.U32.AND P4, PT, R243, R86, PT ;  /* 0x00000056f300720c */ /* 0x000fc40003f84070 */
[----:B--2---:R-:W-:Y:S02]  /*b830*/  ISETP.GE.AND P1, PT, R250, RZ, PT ;  /* 0x000000fffa00720c */ /* 0x004fe40003f26270 */
[----:B------:R-:W2:Y:S04]  /*b840*/  LDL R250, [R1+0x1e58] ;  /* 0x001e580001fa7983 */ /* 0x000ea80000100800 */
[----:B------:R-:W-:Y:S07]  /*b850*/  STL [R1+0x1b44], R154 ;  /* 0x001b449a01007387 */ /* 0x000fee0000100800 */
[----:B------:R-:W-:Y:S01]  /*b860*/  @!P1 IMAD.MOV R206, RZ, RZ, -R206 ;  /* 0x000000ffffce9224 */ /* 0x000fe200078e0ace */
[----:B------:R-:W-:-:S02]  /*b870*/  ISETP.GT.U32.AND P1, PT, R243, R176, PT ;  /* 0x000000b0f300720c */ /* 0x000fc40003f24070 */
[----:B------:R-:W2:Y:S02]  /*b880*/  LDL R243, [R1+0x1e60] ;  /* 0x001e600001f37983 */ /* 0x000ea40000100800 */
[----:B--2---:R-:W-:Y:S02]  /*b890*/  ISETP.GE.AND P5, PT, R243, RZ, PT ;  /* 0x000000fff300720c */ /* 0x004fe40003fa6270 */
[----:B------:R-:W-:-:S04]  /*b8a0*/  IABS R243, c[0x0][0x17c] ;  /* 0x00005f0000f37a13 */ /* 0x000fc80000000000 */
[----:B------:R-:W-:-:S03]  /*b8b0*/  @!P3 IADD3 R240, R240, -R243, RZ ;  /* 0x800000f3f0f0b210 */ /* 0x000fc60007ffe0ff */
[--C-:B------:R-:W-:Y:S01]  /*b8c0*/  @!P1 IMAD.IADD R176, R176, 0x1, -R243.reuse ;  /* 0x00000001b0b09824 */ /* 0x100fe200078e0af3 */
[----:B---3--:R-:W-:Y:S01]  /*b8d0*/  ISETP.GE.AND P1, PT, R64, RZ, PT ;  /* 0x000000ff4000720c */ /* 0x008fe20003f26270 */
[--C-:B------:R-:W-:Y:S01]  /*b8e0*/  @!P2 IMAD.IADD R208, R208, 0x1, -R243.reuse ;  /* 0x00000001d0d0a824 */ /* 0x100fe200078e0af3 */
[----:B------:R-:W-:Y:S01]  /*b8f0*/  ISETP.GE.AND P2, PT, R246, RZ, PT ;  /* 0x000000fff600720c */ /* 0x000fe20003f46270 */
[--C-:B------:R-:W-:Y:S01]  /*b900*/  @!P0 IMAD.IADD R27, R27, 0x1, -R243.reuse ;  /* 0x000000011b1b8824 */ /* 0x100fe200078e0af3 */
[----:B-----5:R-:W-:Y:S01]  /*b910*/  ISETP.GE.AND P3, PT, R251, RZ, PT ;  /* 0x000000fffb00720c */ /* 0x020fe20003f66270 */
[--C-:B------:R-:W-:Y:S01]  /*b920*/  @!P6 IMAD.IADD R57, R57, 0x1, -R243.reuse ;  /* 0x000000013939e824 */ /* 0x100fe200078e0af3 */
[----:B----4-:R-:W-:Y:S01]  /*b930*/  ISETP.GE.AND P0, PT, R150, RZ, PT ;  /* 0x000000ff9600720c */ /* 0x010fe20003f06270 */
[----:B------:R-:W-:Y:S01]  /*b940*/  @!P4 IMAD.IADD R86, R86, 0x1, -R243 ;  /* 0x000000015656c824 */ /* 0x000fe200078e0af3 */
[----:B------:R-:W-:Y:S01]  /*b950*/  ISETP.GE.AND P6, PT, R250, RZ, PT ;  /* 0x000000fffa00720c */ /* 0x000fe20003fc6270 */
[----:B------:R-:W-:Y:S01]  /*b960*/  @!P5 IMAD.MOV R238, RZ, RZ, -R238 ;  /* 0x000000ffffeed224 */ /* 0x000fe200078e0aee */
[C---:B------:R-:W-:Y:S01]  /*b970*/  ISETP.GT.U32.AND P4, PT, R243.reuse, R57, PT ;  /* 0x00000039f300720c */ /* 0x040fe20003f84070 */
[----:B------:R-:W2:Y:S02]  /*b980*/  LDL R64, [R1+0x1e70] ;  /* 0x001e700001407983 */ /* 0x000ea40000100800 */
[----:B------:R-:W-:Y:S01]  /*b990*/  @!P1 IMAD.MOV R25, RZ, RZ, -R25 ;  /* 0x000000ffff199224 */ /* 0x000fe200078e0a19 */
[----:B------:R-:W-:Y:S01]  /*b9a0*/  ISETP.GT.U32.AND P1, PT, R243, R208, PT ;  /* 0x000000d0f300720c */ /* 0x000fe20003f24070 */
[----:B------:R-:W3:Y:S01]  /*b9b0*/  LDL R246, [R1+0x1e08] ;  /* 0x001e080001f67983 */ /* 0x000ee20000100800 */
[----:B------:R-:W-:Y:S01]  /*b9c0*/  @!P2 IADD3 R55, -R55, RZ, RZ ;  /* 0x000000ff3737a210 */ /* 0x000fe20007ffe1ff */
[----:B------:R-:W-:Y:S01]  /*b9d0*/  @!P3 IMAD.MOV R87, RZ, RZ, -R87 ;  /* 0x000000ffff57b224 */ /* 0x000fe200078e0a57 */
[C---:B------:R-:W-:Y:S01]  /*b9e0*/  ISETP.GT.U32.AND P2, PT, R243.reuse, R240, PT ;  /* 0x000000f0f300720c */ /* 0x040fe20003f44070 */
[----:B------:R-:W-:Y:S01]  /*b9f0*/  @!P0 IMAD.MOV R116, RZ, RZ, -R116 ;  /* 0x000000ffff748224 */ /* 0x000fe200078e0a74 */
[C---:B------:R-:W-:Y:S01]  /*ba00*/  ISETP.GT.U32.AND P3, PT, R243.reuse, R27, PT ;  /* 0x0000001bf300720c */ /* 0x040fe20003f64070 */
[----:B------:R-:W4:Y:S01]  /*ba10*/  LDL R150, [R1+0x1e34] ;  /* 0x001e340001967983 */ /* 0x000f220000100800 */
[----:B------:R-:W-:-:S02]  /*ba20*/  ISETP.GT.U32.AND P5, PT, R243, R176, PT ;  /* 0x000000b0f300720c */ /* 0x000fc40003fa4070 */
[C---:B------:R-:W-:Y:S01]  /*ba30*/  ISETP.GT.U32.AND P0, PT, R243.reuse, R86, PT ;  /* 0x00000056f300720c */ /* 0x040fe20003f04070 */
[----:B------:R-:W-:Y:S01]  /*ba40*/  @!P6 IMAD.MOV R145, RZ, RZ, -R145 ;  /* 0x000000ffff91e224 */ /* 0x000fe200078e0a91 */
[C---:B------:R-:W-:Y:S01]  /*ba50*/  ISETP.GT.U32.AND P6, PT, R243.reuse, R115, PT ;  /* 0x00000073f300720c */ /* 0x040fe20003fc4070 */
[--C-:B------:R-:W-:Y:S01]  /*ba60*/  @!P1 IMAD.IADD R208, R208, 0x1, -R243.reuse ;  /* 0x00000001d0d09824 */ /* 0x100fe200078e0af3 */
[----:B------:R-:W-:Y:S01]  /*ba70*/  ISETP.GT.U32.AND P1, PT, R243, R147, PT ;  /* 0x00000093f300720c */ /* 0x000fe20003f24070 */
[--C-:B------:R-:W-:Y:S01]  /*ba80*/  @!P4 IMAD.IADD R57, R57, 0x1, -R243.reuse ;  /* 0x000000013939c824 */ /* 0x100fe200078e0af3 */
[----:B------:R-:W-:Y:S01]  /*ba90*/  ISETP.GT.U32.AND P4, PT, R243, R241, PT ;  /* 0x000000f1f300720c */ /* 0x000fe20003f84070 */
[----:B------:R-:W5:Y:S01]  /*baa0*/  LDL R251, [R1+0x1e54] ;  /* 0x001e540001fb7983 */ /* 0x000f620000100800 */
[----:B------:R-:W-:Y:S01]  /*bab0*/  @!P2 IADD3 R240, R240, -R243, RZ ;  /* 0x800000f3f0f0a210 */ /* 0x000fe20007ffe0ff */
[--C-:B------:R-:W-:Y:S01]  /*bac0*/  @!P3 IMAD.IADD R27, R27, 0x1, -R243.reuse ;  /* 0x000000011b1bb824 */ /* 0x100fe200078e0af3 */
[C---:B------:R-:W-:Y:S01]  /*bad0*/  ISETP.GT.U32.AND P2, PT, R243.reuse, R178, PT ;  /* 0x000000b2f300720c */ /* 0x040fe20003f44070 */
[--C-:B------:R-:W-:Y:S01]  /*bae0*/  @!P5 IMAD.IADD R176, R176, 0x1, -R243.reuse ;  /* 0x00000001b0b0d824 */ /* 0x100fe200078e0af3 */
[----:B------:R-:W-:Y:S01]  /*baf0*/  ISETP.GT.U32.AND P3, PT, R243, R209, PT ;  /* 0x000000d1f300720c */ /* 0x000fe20003f64070 */
[----:B------:R-:W-:Y:S01]  /*bb00*/  @!P0 IMAD.IADD R86, R86, 0x1, -R243 ;  /* 0x0000000156568824 */ /* 0x000fe200078e0af3 */
[----:B------:R-:W3:Y:S04]  /*bb10*/  LDL R250, [R1+0x1e6c] ;  /* 0x001e6c0001fa7983 */ /* 0x000ee80000100800 */
[----:B------:R-:W3:Y:S01]  /*bb20*/  LDL R243, [R1+0x1dd0] ;  /* 0x001dd00001f37983 */ /* 0x000ee20000100800 */
[----:B--2---:R-:W-:-:S02]  /*bb30*/  ISETP.GE.AND P5, PT, R64, RZ, PT ;  /* 0x000000ff4000720c */ /* 0x004fc40003fa6270 */
[----:B------:R-:W-:Y:S02]  /*bb40*/  IABS R64, R154 ;  /* 0x0000009a00407213 */ /* 0x000fe40000000000 */
[----:B---3--:R-:W-:Y:S02]  /*bb50*/  ISETP.GE.AND P0, PT, R243, RZ, PT ;  /* 0x000000fff300720c */ /* 0x008fe40003f06270 */
[----:B------:R-:W-:-:S05]  /*bb60*/  IABS R243, c[0x0][0x17c] ;  /* 0x00005f0000f37a13 */ /* 0x000fca0000000000 */
[--C-:B------:R-:W-:Y:S01]  /*bb70*/  @!P6 IMAD.IADD R115, R115, 0x1, -R243.reuse ;  /* 0x000000017373e824 */ /* 0x100fe200078e0af3 */
[----:B------:R-:W-:Y:S01]  /*bb80*/  ISETP.GT.U32.AND P6, PT, R243, R28, PT ;  /* 0x0000001cf300720c */ /* 0x000fe20003fc4070 */
[--C-:B------:R-:W-:Y:S01]  /*bb90*/  @!P1 IMAD.IADD R147, R147, 0x1, -R243.reuse ;  /* 0x0000000193939824 */ /* 0x100fe200078e0af3 */
[----:B------:R-:W-:Y:S01]  /*bba0*/  @!P2 IADD3 R178, R178, -R243, RZ ;  /* 0x800000f3b2b2a210 */ /* 0x000fe20007ffe0ff */
[--C-:B------:R-:W-:Y:S01]  /*bbb0*/  @!P3 IMAD.IADD R209, R209, 0x1, -R243.reuse ;  /* 0x00000001d1d1b824 */ /* 0x100fe200078e0af3 */
[----:B------:R-:W-:Y:S02]  /*bbc0*/  ISETP.GE.AND P1, PT, R246, RZ, PT ;  /* 0x000000fff600720c */ /* 0x000fe40003f26270 */
[----:B----4-:R-:W-:Y:S02]  /*bbd0*/  ISETP.GE.AND P2, PT, R150, RZ, PT ;  /* 0x000000ff9600720c */ /* 0x010fe40003f46270 */
[----:B-----5:R-:W-:Y:S01]  /*bbe0*/  ISETP.GE.AND P3, PT, R251, RZ, PT ;  /* 0x000000fffb00720c */ /* 0x020fe20003f66270 */
[----:B------:R-:W-:Y:S01]  /*bbf0*/  @!P4 IMAD.IADD R241, R241, 0x1, -R243 ;  /* 0x00000001f1f1c824 */ /* 0x000fe200078e0af3 */
[----:B------:R-:W-:Y:S01]  /*bc00*/  @!P0 IADD3 R208, -R208, RZ, RZ ;  /* 0x000000ffd0d08210 */ /* 0x000fe20007ffe1ff */
[----:B------:R-:W-:-:S02]  /*bc10*/  @!P5 IMAD.MOV R176, RZ, RZ, -R176 ;  /* 0x000000ffffb0d224 */ /* 0x000fc400078e0ab0 */
[----:B------:R-:W-:Y:S01]  /*bc20*/  @!P6 IMAD.IADD R28, R28, 0x1, -R243 ;  /* 0x000000011c1ce824 */ /* 0x000fe200078e0af3 */
[----:B------:R-:W-:Y:S01]  /*bc30*/  ISETP.GE.AND P4, PT, R250, RZ, PT ;  /* 0x000000fffa00720c */ /* 0x000fe20003f86270 */
[----:B------:R-:W2:Y:S01]  /*bc40*/  LDL R246, [R1+0x1e4c] ;  /* 0x001e4c0001f67983 */ /* 0x000ea20000100800 */
[C---:B------:R-:W-:Y:S01]  /*bc50*/  ISETP.GT.U32.AND P5, PT, R243.reuse, R115, PT ;  /* 0x00000073f300720c */ /* 0x040fe20003fa4070 */
[----:B------:R-:W-:Y:S01]  /*bc60*/  @!P1 IMAD.MOV R240, RZ, RZ, -R240 ;  /* 0x000000fffff09224 */ /* 0x000fe200078e0af0 */
[C---:B------:R-:W-:Y:S01]  /*bc70*/  ISETP.GT.U32.AND P0, PT, R243.reuse, R147, PT ;  /* 0x00000093f300720c */ /* 0x040fe20003f04070 */
[----:B------:R-:W-:Y:S01]  /*bc80*/  @!P2 IMAD.MOV R27, RZ, RZ, -R27 ;  /* 0x000000ffff1ba224 */ /* 0x000fe200078e0a1b */
[C---:B------:R-:W-:Y:S01]  /*bc90*/  ISETP.GT.U32.AND P1, PT, R243.reuse, R178, PT ;  /* 0x000000b2f300720c */ /* 0x040fe20003f24070 */
[----:B------:R-:W-:Y:S01]  /*bca0*/  @!P3 IMAD.MOV R57, RZ, RZ, -R57 ;  /* 0x000000ffff39b224 */ /* 0x000fe200078e0a39 */
[----:B------:R-:W-:Y:S01]  /*bcb0*/  ISETP.GT.U32.AND P2, PT, R243, R209, PT ;  /* 0x000000d1f300720c */ /* 0x000fe20003f44070 */
[----:B------:R-:W-:Y:S01]  /*bcc0*/  IMAD.HI.U32 R150, R249, R64, RZ ;  /* 0x00000040f9967227 */ /* 0x000fe200078e00ff */
[C---:B------:R-:W-:Y:S01]  /*bcd0*/  ISETP.GT.U32.AND P3, PT, R243.reuse, R241, PT ;  /* 0x000000f1f300720c */ /* 0x040fe20003f64070 */
[----:B------:R-:W3:Y:S01]  /*bce0*/  LDL R251, [R1+0x1e2c] ;  /* 0x001e2c0001fb7983 */ /* 0x000ee20000100800 */
[----:B------:R-:W-:Y:S01]  /*bcf0*/  ISETP.GT.U32.AND P6, PT, R243, R28, PT ;  /* 0x0000001cf300720c */ /* 0x000fe20003fc4070 */
[----:B------:R-:W-:-:S02]  /*bd00*/  IMAD.MOV R150, RZ, RZ, -R150 ;  /* 0x000000ffff967224 */ /* 0x000fc400078e0a96 */
[----:B------:R-:W-:Y:S01]  /*bd10*/  @!P4 IMAD.MOV R86, RZ, RZ, -R86 ;  /* 0x000000ffff56c224 */ /* 0x000fe200078e0a56 */
[----:B------:R-:W-:Y:S01]  /*bd20*/  ISETP.GT.U32.AND P4, PT, R243, R58, PT ;  /* 0x0000003af300720c */ /* 0x000fe20003f84070 */
[--C-:B------:R-:W-:Y:S01]  /*bd30*/  @!P5 IMAD.IADD R115, R115, 0x1, -R243.reuse ;  /* 0x000000017373d824 */ /* 0x100fe200078e0af3 */
[----:B------:R-:W-:Y:S01]  /*bd40*/  @!P0 IADD3 R147, R147, -R243, RZ ;  /* 0x800000f393938210 */ /* 0x000fe20007ffe0ff */
[--C-:B------:R-:W-:Y:S01]  /*bd50*/  @!P1 IMAD.IADD R178, R178, 0x1, -R243.reuse ;  /* 0x00000001b2b29824 */ /* 0x100fe200078e0af3 */
[----:B------:R-:W-:Y:S01]  /*bd60*/  ISETP.GT.U32.AND P5, PT, R243, R88, PT ;  /* 0x00000058f300720c */ /* 0x000fe20003fa4070 */
[--C-:B------:R-:W-:Y:S01]  /*bd70*/  @!P2 IMAD.IADD R209, R209, 0x1, -R243.reuse ;  /* 0x00000001d1d1a824 */ /* 0x100fe200078e0af3 */
[----:B------:R-:W-:Y:S01]  /*bd80*/  ISETP.GT.U32.AND P0, PT, R243, R117, PT ;  /* 0x00000075f300720c */ /* 0x000fe20003f04070 */
[--C-:B------:R-:W-:Y:S01]  /*bd90*/  @!P3 IMAD.IADD R241, R241, 0x1, -R243.reuse ;  /* 0x00000001f1f1b824 */ /* 0x100fe200078e0af3 */
[C---:B------:R-:W-:Y:S01]  /*bda0*/  ISETP.GT.U32.AND P1, PT, R243.reuse, R146, PT ;  /* 0x00000092f300720c */ /* 0x040fe20003f24070 */
[C---:B------:R-:W-:Y:S01]  /*bdb0*/  IMAD R64, R243.reuse, R150, R64 ;  /* 0x00000096f3407224 */ /* 0x040fe200078e0240 */
[C---:B------:R-:W-:Y:S01]  /*bdc0*/  ISETP.GT.U32.AND P2, PT, R243.reuse, R177, PT ;  /* 0x000000b1f300720c */ /* 0x040fe20003f44070 */
[----:B------:R-:W-:Y:S01]  /*bdd0*/  @!P6 IMAD.IADD R28, R28, 0x1, -R243 ;  /* 0x000000011c1ce824 */ /* 0x000fe200078e0af3 */
[----:B------:R-:W-:Y:S01]  /*bde0*/  ISETP.GT.U32.AND P3, PT, R243, R211, PT ;  /* 0x000000d3f300720c */ /* 0x000fe20003f64070 */
[----:B------:R-:W4:Y:S04]  /*bdf0*/  LDL R150, [R1+0x1e30] ;  /* 0x001e300001967983 */ /* 0x000f280000100800 */
[----:B------:R-:W5:Y:S04]  /*be00*/  LDL R243, [R1+0x1dcc] ;  /* 0x001dcc0001f37983 */ /* 0x000f680000100800 */
[----:B------:R-:W2:Y:S01]  /*be10*/  LDL R250, [R1+0x1d78] ;  /* 0x001d780001fa7983 */ /* 0x000ea20000100800 */
[----:B-----5:R-:W-:-:S02]  /*be20*/  ISETP.GE.AND P6, PT, R243, RZ, PT ;  /* 0x000000fff300720c */ /* 0x020fc40003fc6270 */
[----:B------:R-:W-:-:S05]  /*be30*/  IABS R243, c[0x0][0x17c] ;  /* 0x00005f0000f37a13 */ /* 0x000fca0000000000 */
[----:B------:R-:W-:Y:S02]  /*be40*/  @!P4 IMAD.IADD R58, R58, 0x1, -R243 ;  /* 0x000000013a3ac824 */ /* 0x000fe400078e0af3 */
[----:B------:R-:W5:Y:S04]  /*be50*/  LDL R243, [R1+0x1e04] ;  /* 0x001e040001f37983 */ /* 0x000f680000100800 */
[----:B------:R-:W-:Y:S01]  /*be60*/  @!P6 IMAD.MOV R115, RZ, RZ, -R115 ;  /* 0x000000ffff73e224 */ /* 0x000fe200078e0a73 */
[----:B-----5:R-:W-:Y:S02]  /*be70*/  ISETP.GE.AND P4, PT, R243, RZ, PT ;  /* 0x000000fff300720c */ /* 0x020fe40003f86270 */
[----:B------:R-:W-:-:S04]  /*be80*/  IABS R243, c[0x0][0x17c] ;  /* 0x00005f0000f37a13 */ /* 0x000fc80000000000 */
[----:B------:R-:W-:Y:S01]  /*be90*/  @!P5 IADD3 R88, R88, -R243, RZ ;  /* 0x800000f35858d210 */ /* 0x000fe20007ffe0ff */
[--C-:B------:R-:W-:Y:S01]  /*bea0*/  @!P0 IMAD.IADD R117, R117, 0x1, -R243.reuse ;  /* 0x0000000175758824 */ /* 0x100fe200078e0af3 */
[----:B----4-:R-:W-:Y:S01]  /*beb0*/  ISETP.GE.AND P5, PT, R150, RZ, PT ;  /* 0x000000ff9600720c */ /* 0x010fe20003fa6270 */
[--C-:B------:R-:W-:Y:S01]  /*bec0*/  @!P1 IMAD.IADD R146, R146, 0x1, -R243.reuse ;  /* 0x0000000192929824 */ /* 0x100fe200078e0af3 */
[----:B--2---:R-:W-:Y:S01]  /*bed0*/  ISETP.GE.AND P0, PT, R246, RZ, PT ;  /* 0x000000fff600720c */ /* 0x004fe20003f06270 */
[--C-:B------:R-:W-:Y:S01]  /*bee0*/  @!P2 IMAD.IADD R177, R177, 0x1, -R243.reuse ;  /* 0x00000001b1b1a824 */ /* 0x100fe200078e0af3 */
[----:B---3--:R-:W-:Y:S01]  /*bef0*/  ISETP.GE.AND P1, PT, R251, RZ, PT ;  /* 0x000000fffb00720c */ /* 0x008fe20003f26270 */
[----:B------:R-:W-:Y:S01]  /*bf00*/  @!P3 IMAD.IADD R211, R211, 0x1, -R243 ;  /* 0x00000001d3d3b824 */ /* 0x000fe200078e0af3 */
[----:B------:R-:W-:Y:S01]  /*bf10*/  @!P4 IADD3 R147, -R147, RZ, RZ ;  /* 0x000000ff9393c210 */ /* 0x000fe20007ffe1ff */
[----:B------:R-:W2:Y:S01]  /*bf20*/  LDL R150, [R1+0x1d5c] ;  /* 0x001d5c0001967983 */ /* 0x000ea20000100800 */
[----:B------:R-:W-:-:S02]  /*bf30*/  ISETP.GE.AND P2, PT, R250, RZ, PT ;  /* 0x000000fffa00720c */ /* 0x000fc40003f46270 */
[C---:B------:R-:W-:Y:S01]  /*bf40*/  ISETP.GT.U32.AND P3, PT, R243.reuse, R58, PT ;  /* 0x0000003af300720c */ /* 0x040fe20003f64070 */
[----:B------:R-:W3:Y:S01]  /*bf50*/  LDL R251, [R1+0x1d30] ;  /* 0x001d300001fb7983 */ /* 0x000ee20000100800 */
[C---:B------:R-:W-:Y:S01]  /*bf60*/  ISETP.GT.U32.AND P4, PT, R243.reuse, R88, PT ;  /* 0x00000058f300720c */ /* 0x040fe20003f84070 */
[----:B------:R-:W-:Y:S01]  /*bf70*/  @!P5 IMAD.MOV R178, RZ, RZ, -R178 ;  /* 0x000000ffffb2d224 */ /* 0x000fe200078e0ab2 */
[C---:B------:R-:W-:Y:S01]  /*bf80*/  ISETP.GT.U32.AND P5, PT, R243.reuse, R117, PT ;  /* 0x00000075f300720c */ /* 0x040fe20003fa4070 */
[----:B------:R-:W-:Y:S01]  /*bf90*/  @!P0 IMAD.MOV R209, RZ, RZ, -R209 ;  /* 0x000000ffffd18224 */ /* 0x000fe200078e0ad1 */
[C---:B------:R-:W-:Y:S01]  /*bfa0*/  ISETP.GT.U32.AND P0, PT, R243.reuse, R146, PT ;  /* 0x00000092f300720c */ /* 0x040fe20003f04070 */
[----:B------:R-:W-:Y:S01]  /*bfb0*/  @!P1 IMAD.MOV R241, RZ, RZ, -R241 ;  /* 0x000000fffff19224 */ /* 0x000fe200078e0af1 */
[C---:B------:R-:W-:Y:S01]  /*bfc0*/  ISETP.GT.U32.AND P1, PT, R243.reuse, R177, PT ;  /* 0x000000b1f300720c */ /* 0x040fe20003f24070 */
[----:B------:R-:W4:Y:S01]  /*bfd0*/  LDL R250, [R1+0x1d2c] ;  /* 0x001d2c0001fa7983 */ /* 0x000f220000100800 */
[----:B------:R-:W-:-:S02]  /*bfe0*/  ISETP.GT.U32.AND P6, PT, R243, R211, PT ;  /* 0x000000d3f300720c */ /* 0x000fc40003fc4070 */
[----:B------:R-:W-:Y:S01]  /*bff0*/  IADD3 R246, R151, 0xfd, RZ ;  /* 0x000000fd97f67810 */ /* 0x000fe20007ffe0ff */
[----:B------:R-:W-:Y:S01]  /*c000*/  @!P2 IMAD.MOV R28, RZ, RZ, -R28 ;  /* 0x000000ffff1ca224 */ /* 0x000fe200078e0a1c */
[----:B------:R-:W-:Y:S01]  /*c010*/  ISETP.GT.U32.AND P2, PT, R243, R237, PT ;  /* 0x000000edf300720c */ /* 0x000fe20003f44070 */
[--C-:B------:R-:W-:Y:S01]  /*c020*/  @!P3 IMAD.IADD R58, R58, 0x1, -R243.reuse ;  /* 0x000000013a3ab824 */ /* 0x100fe200078e0af3 */
[----:B------:R-:W-:Y:S01]  /*c030*/  @!P4 IADD3 R88, R88, -R243, RZ ;  /* 0x800000f35858c210 */ /* 0x000fe20007ffe0ff */
[--C-:B------:R-:W-:Y:S01]  /*c040*/  @!P5 IMAD.IADD R117, R117, 0x1, -R243.reuse ;  /* 0x000000017575d824 */ /* 0x100fe200078e0af3 */
[----:B------:R-:W-:Y:S01]  /*c050*/  STL [R1+0x1b2c], R246 ;  /* 0x001b2cf601007387 */ /* 0x000fe20000100800 */
[--C-:B------:R-:W-:Y:S01]  /*c060*/  @!P0 IMAD.IADD R146, R146, 0x1, -R243.reuse ;  /* 0x0000000192928824 */ /* 0x100fe200078e0af3 */
[----:B------:R-:W-:Y:S01]  /*c070*/  ISETP.GT.U32.AND P3, PT, R243, R30, PT ;  /* 0x0000001ef300720c */ /* 0x000fe20003f64070 */
[--C-:B------:R-:W-:Y:S01]  /*c080*/  @!P1 IMAD.IADD R177, R177, 0x1, -R243.reuse ;  /* 0x00000001b1b19824 */ /* 0x100fe200078e0af3 */
[----:B------:R-:W-:Y:S01]  /*c090*/  ISETP.GT.U32.AND P4, PT, R243, R60, PT ;  /* 0x0000003cf300720c */ /* 0x000fe20003f84070 */
[----:B------:R-:W-:Y:S01]  /*c0a0*/  @!P6 IMAD.IADD R211, R211, 0x1, -R243 ;  /* 0x00000001d3d3e824 */ /* 0x000fe200078e0af3 */
[----:B------:R-:W-:-:S02]  /*c0b0*/  ISETP.GT.U32.AND P5, PT, R243, R89, PT ;  /* 0x00000059f300720c */ /* 0x000fc40003fa4070 */
[C---:B------:R-:W-:Y:S02]  /*c0c0*/  ISETP.GT.U32.AND P0, PT, R243.reuse, R118, PT ;  /* 0x00000076f300720c */ /* 0x040fe40003f04070 */
[----:B------:R-:W-:Y:S02]  /*c0d0*/  ISETP.GT.U32.AND P1, PT, R243, R148, PT ;  /* 0x00000094f300720c */ /* 0x000fe40003f24070 */
[----:B------:R-:W5:Y:S02]  /*c0e0*/  LDL R243, [R1+0x1d60] ;  /* 0x001d600001f37983 */ /* 0x000f640000100800 */
[----:B-----5:R-:W-:Y:S02]  /*c0f0*/  ISETP.GE.AND P6, PT, R243, RZ, PT ;  /* 0x000000fff300720c */ /* 0x020fe40003fc6270 */
[----:B------:R-:W-:-:S04]  /*c100*/  IABS R243, c[0x0][0x17c] ;  /* 0x00005f0000f37a13 */ /* 0x000fc80000000000 */
[----:B------:R-:W-:Y:S01]  /*c110*/  @!P3 IADD3 R30, R30, -R243, RZ ;  /* 0x800000f31e1eb210 */ /* 0x000fe20007ffe0ff */
[----:B------:R-:W-:Y:S02]  /*c120*/  @!P2 IMAD.IADD R237, R237, 0x1, -R243 ;  /* 0x00000001ededa824 */ /* 0x000fe400078e0af3 */
[----:B------:R-:W5:Y:S02]  /*c130*/  LDL R243, [R1+0x1d50] ;  /* 0x001d500001f37983 */ /* 0x000f640000100800 */
[----:B-----5:R-:W-:Y:S02]  /*c140*/  ISETP.GE.AND P3, PT, R243, RZ, PT ;  /* 0x000000fff300720c */ /* 0x020fe40003f66270 */
[----:B------:R-:W-:-:S05]  /*c150*/  IABS R243, c[0x0][0x17c] ;  /* 0x00005f0000f37a13 */ /* 0x000fca0000000000 */
[----:B------:R-:W-:Y:S02]  /*c160*/  @!P4 IMAD.IADD R60, R60, 0x1, -R243 ;  /* 0x000000013c3cc824 */ /* 0x000fe400078e0af3 */
[----:B------:R-:W5:Y:S01]  /*c170*/  LDL R243, [R1+0x1d44] ;  /* 0x001d440001f37983 */ /* 0x000f620000100800 */
[----:B--2---:R-:W-:Y:S01]  /*c180*/  ISETP.GE.AND P2, PT, R150, RZ, PT ;  /* 0x000000ff9600720c */ /* 0x004fe20003f46270 */
[----:B------:R-:W-:Y:S02]  /*c190*/  @!P6 IMAD.MOV R58, RZ, RZ, -R58 ;  /* 0x000000ffff3ae224 */ /* 0x000fe400078e0a3a */
[----:B------:R-:W-:Y:S01]  /*c1a0*/  @!P3 IMAD.MOV R117, RZ, RZ, -R117 ;  /* 0x000000ffff75b224 */ /* 0x000fe200078e0a75 */
[----:B------:R-:W2:Y:S09]  /*c1b0*/  LDL R150, [R1+0x1d28] ;  /* 0x001d280001967983 */ /* 0x000eb20000100800 */
[----:B------:R-:W-:-:S02]  /*c1c0*/  @!P2 IADD3 R88, -R88, RZ, RZ ;  /* 0x000000ff5858a210 */ /* 0x000fc40007ffe1ff */
[----:B-----5:R-:W-:Y:S02]  /*c1d0*/  ISETP.GE.AND P4, PT, R243, RZ, PT ;  /* 0x000000fff300720c */ /* 0x020fe40003f86270 */
[----:B------:R-:W-:-:S05]  /*c1e0*/  IABS R243, c[0x0][0x17c] ;  /* 0x00005f0000f37a13 */ /* 0x000fca0000000000 */
[--C-:B------:R-:W-:Y:S01]  /*c1f0*/  @!P5 IMAD.IADD R89, R89, 0x1, -R243.reuse ;  /* 0x000000015959d824 */ /* 0x100fe200078e0af3 */
[----:B---3--:R-:W-:Y:S01]  /*c200*/  ISETP.GE.AND P5, PT, R251, RZ, PT ;  /* 0x000000fffb00720c */ /* 0x008fe20003fa6270 */
[--C-:B------:R-:W-:Y:S02]  /*c210*/  @!P0 IMAD.IADD R118, R118, 0x1, -R243.reuse ;  /* 0x0000000176768824 */ /* 0x100fe400078e0af3 */
[----:B------:R-:W-:Y:S01]  /*c220*/  @!P1 IMAD.IADD R148, R148, 0x1, -R243 ;  /* 0x0000000194949824 */ /* 0x000fe200078e0af3 */
[----:B----4-:R-:W-:Y:S01]  /*c230*/  ISETP.GE.AND P0, PT, R250, RZ, PT ;  /* 0x000000fffa00720c */ /* 0x010fe20003f06270 */
[----:B------:R-:W-:Y:S01]  /*c240*/  @!P4 IMAD.MOV R146, RZ, RZ, -R146 ;  /* 0x000000ffff92c224 */ /* 0x000fe200078e0a92 */
[C---:B------:R-:W-:Y:S01]  /*c250*/  ISETP.GT.U32.AND P2, PT, R243.reuse, R30, PT ;  /* 0x0000001ef300720c */ /* 0x040fe20003f44070 */
[----:B------:R-:W3:Y:S01]  /*c260*/  LDL R250, [R1+0x1d08] ;  /* 0x001d080001fa7983 */ /* 0x000ee20000100800 */
[C---:B------:R-:W-:Y:S02]  /*c270*/  ISETP.GT.U32.AND P3, PT, R243.reuse, R60, PT ;  /* 0x0000003cf300720c */ /* 0x040fe40003f64070 */
[C---:B------:R-:W-:Y:S01]  /*c280*/  ISETP.GT.U32.AND P4, PT, R243.reuse, R89, PT ;  /* 0x00000059f300720c */ /* 0x040fe20003f84070 */
[----:B------:R-:W4:Y:S02]  /*c290*/  LDL R251, [R1+0x1d00] ;  /* 0x001d000001fb7983 */ /* 0x000f240000100800 */
[----:B------:R-:W-:Y:S01]  /*c2a0*/  @!P5 IMAD.MOV R177, RZ, RZ, -R177 ;  /* 0x000000ffffb1d224 */ /* 0x000fe200078e0ab1 */
[----:B------:R-:W-:-:S02]  /*c2b0*/  ISETP.GT.U32.AND P5, PT, R243, R118, PT ;  /* 0x00000076f300720c */ /* 0x000fc40003fa4070 */
[C---:B------:R-:W-:Y:S02]  /*c2c0*/  ISETP.GT.U32.AND P1, PT, R243.reuse, R237, PT ;  /* 0x000000edf300720c */ /* 0x040fe40003f24070 */
[C---:B------:R-:W-:Y:S01]  /*c2d0*/  ISETP.GT.U32.AND P6, PT, R243.reuse, R148, PT ;  /* 0x00000094f300720c */ /* 0x040fe20003fc4070 */
[----:B------:R-:W-:Y:S01]  /*c2e0*/  @!P0 IMAD.MOV R211, RZ, RZ, -R211 ;  /* 0x000000ffffd38224 */ /* 0x000fe200078e0ad3 */
[----:B------:R-:W-:Y:S01]  /*c2f0*/  @!P2 IADD3 R30, R30, -R243, RZ ;  /* 0x800000f31e1ea210 */ /* 0x000fe20007ffe0ff */
[--C-:B------:R-:W-:Y:S01]  /*c300*/  @!P3 IMAD.IADD R60, R60, 0x1, -R243.reuse ;  /* 0x000000013c3cb824 */ /* 0x100fe200078e0af3 */
[----:B------:R-:W-:Y:S01]  /*c310*/  ISETP.GT.U32.AND P0, PT, R243, R179, PT ;  /* 0x000000b3f300720c */ /* 0x000fe20003f04070 */
[--C-:B------:R-:W-:Y:S01]  /*c320*/  @!P4 IMAD.IADD R89, R89, 0x1, -R243.reuse ;  /* 0x000000015959c824 */ /* 0x100fe200078e0af3 */
[C---:B------:R-:W-:Y:S02]  /*c330*/  ISETP.GT.U32.AND P2, PT, R243.reuse, R210, PT ;  /* 0x000000d2f300720c */ /* 0x040fe40003f44070 */
[C---:B------:R-:W-:Y:S01]  /*c340*/  ISETP.GT.U32.AND P3, PT, R243.reuse, R244, PT ;  /* 0x000000f4f300720c */ /* 0x040fe20003f64070 */
[--C-:B------:R-:W-:Y:S01]  /*c350*/  @!P5 IMAD.IADD R118, R118, 0x1, -R243.reuse ;  /* 0x000000017676d824 */ /* 0x100fe200078e0af3 */
[----:B------:R-:W-:Y:S01]  /*c360*/  ISETP.GT.U32.AND P4, PT, R243, R29, PT ;  /* 0x0000001df300720c */ /* 0x000fe20003f84070 */
[--C-:B------:R-:W-:Y:S01]  /*c370*/  @!P1 IMAD.IADD R237, R237, 0x1, -R243.reuse ;  /* 0x00000001eded9824 */ /* 0x100fe200078e0af3 */
[----:B------:R-:W-:Y:S01]  /*c380*/  ISETP.GT.U32.AND P5, PT, R243, R59, PT ;  /* 0x0000003bf300720c */ /* 0x000fe20003fa4070 */
[----:B------:R-:W-:-:S02]  /*c390*/  @!P6 IMAD.IADD R148, R148, 0x1, -R243 ;  /* 0x000000019494e824 */ /* 0x000fc400078e0af3 */
[----:B------:R-:W5:Y:S02]  /*c3a0*/  LDL R243, [R1+0x1d24] ;  /* 0x001d240001f37983 */ /* 0x000f640000100800 */
[----:B-----5:R-:W-:Y:S02]  /*c3b0*/  ISETP.GE.AND P6, PT, R243, RZ, PT ;  /* 0x000000fff300720c */ /* 0x020fe40003fc6270 */
[----:B------:R-:W-:-:S04]  /*c3c0*/  IABS R243, c[0x0][0x17c] ;  /* 0x00005f0000f37a13 */ /* 0x000fc80000000000 */
[----:B------:R-:W-:Y:S01]  /*c3d0*/  @!P2 IADD3 R210, R210, -R243, RZ ;  /* 0x800000f3d2d2a210 */ /* 0x000fe20007ffe0ff */
[----:B------:R-:W-:Y:S01]  /*c3e0*/  @!P0 IMAD.IADD R179, R179, 0x1, -R243 ;  /* 0x00000001b3b38824 */ /* 0x000fe200078e0af3 */
[----:B------:R-:W-:Y:S02]  /*c3f0*/  ISETP.GT.U32.AND P0, PT, R243, R91, PT ;  /* 0x0000005bf300720c */ /* 0x000fe40003f04070 */
[----:B------:R-:W5:Y:S02]  /*c400*/  LDL R243, [R1+0x1d20] ;  /* 0x001d200001f37983 */ /* 0x000f640000100800 */
[----:B-----5:R-:W-:Y:S02]  /*c410*/  ISETP.GE.AND P2, PT, R243, RZ, PT ;  /* 0x000000fff300720c */ /* 0x020fe40003f46270 */
[----:B------:R-:W-:-:S05]  /*c420*/  IABS R243, c[0x0][0x17c] ;  /* 0x00005f0000f37a13 */ /* 0x000fca0000000000 */
[--C-:B------:R-:W-:Y:S02]  /*c430*/  @!P3 IMAD.IADD R244, R244, 0x1, -R243.reuse ;  /* 0x00000001f4f4b824 */ /* 0x100fe400078e0af3 */
[----:B------:R-:W-:Y:S02]  /*c440*/  @!P4 IMAD.IADD R29, R29, 0x1, -R243 ;  /* 0x000000011d1dc824 */ /* 0x000fe400078e0af3 */
[----:B------:R-:W5:Y:S01]  /*c450*/  LDL R243, [R1+0x1d04] ;  /* 0x001d040001f37983 */ /* 0x000f620000100800 */
[----:B--2---:R-:W-:Y:S02]  /*c460*/  ISETP.GE.AND P1, PT, R150, RZ, PT ;  /* 0x000000ff9600720c */ /* 0x004fe40003f26270 */
[----:B---3--:R-:W-:Y:S01]  /*c470*/  ISETP.GE.AND P3, PT, R250, RZ, PT ;  /* 0x000000fffa00720c */ /* 0x008fe20003f66270 */
[----:B------:R-:W-:Y:S01]  /*c480*/  @!P2 IMAD.MOV R60, RZ, RZ, -R60 ;  /* 0x000000ffff3ca224 */ /* 0x000fe200078e0a3c */
[----:B------:R-:W-:Y:S01]  /*c490*/  IABS R150, R246 ;  /* 0x000000f600967213 */ /* 0x000fe20000000000 */
[----:B------:R-:W-:-:S08]  /*c4a0*/  @!P6 IMAD.MOV R30, RZ, RZ, -R30 ;  /* 0x000000ffff1ee224 */ /* 0x000fd000078e0a1e */
[----:B------:R-:W-:Y:S02]  /*c4b0*/  @!P1 IADD3 R237, -R237, RZ, RZ ;  /* 0x000000ffeded9210 */ /* 0x000fe40007ffe1ff */
[----:B------:R-:W-:Y:S02]  /*c4c0*/  @!P3 IMAD.MOV R89, RZ, RZ, -R89 ;  /* 0x000000ffff59b224 */ /* 0x000fe400078e0a59 */
[----:B------:R-:W-:-:S04]  /*c4d0*/  IMAD.HI.U32 R250, R249, R150, RZ ;  /* 0x00000096f9fa7227 */ /* 0x000fc800078e00ff */
[----:B------:R-:W-:Y:S01]  /*c4e0*/  IMAD.MOV R250, RZ, RZ, -R250 ;  /* 0x000000fffffa7224 */ /* 0x000fe200078e0afa */
[----:B-----5:R-:W-:Y:S02]  /*c4f0*/  ISETP.GE.AND P4, PT, R243, RZ, PT ;  /* 0x000000fff300720c */ /* 0x020fe40003f86270 */
[----:B------:R-:W-:-:S05]  /*c500*/  IABS R243, c[0x0][0x17c] ;  /* 0x00005f0000f37a13 */ /* 0x000fca0000000000 */
[--C-:B------:R-:W-:Y:S02]  /*c510*/  @!P5 IMAD.IADD R59, R59, 0x1, -R243.reuse ;  /* 0x000000013b3bd824 */ /* 0x100fe400078e0af3 */
[----:B------:R-:W-:Y:S01]  /*c520*/  @!P0 IMAD.IADD R91, R91, 0x1, -R243 ;  /* 0x000000015b5b8824 */ /* 0x000fe200078e0af3 */
[----:B----4-:R-:W-:Y:S02]  /*c530*/  ISETP.GE.AND P5, PT, R251, RZ, PT ;  /* 0x000000fffb00720c */ /* 0x010fe40003fa6270 */
[C---:B------:R-:W-:Y:S01]  /*c540*/  ISETP.GT.U32.AND P0, PT, R243.reuse, R179, PT ;  /* 0x000000b3f300720c */ /* 0x040fe20003f04070 */
[----:B------:R-:W-:Y:S01]  /*c550*/  @!P4 IMAD.MOV R118, RZ, RZ, -R118 ;  /* 0x000000ffff76c224 */ /* 0x000fe200078e0a76 */
[C---:B------:R-:W-:Y:S01]  /*c560*/  ISETP.GT.U32.AND P1, PT, R243.reuse, R210, PT ;  /* 0x000000d2f300720c */ /* 0x040fe20003f24070 */
[C---:B------:R-:W-:Y:S01]  /*c570*/  IMAD R150, R243.reuse, R250, R150 ;  /* 0x000000faf3967224 */ /* 0x040fe200078e0296 */
[C---:B------:R-:W-:Y:S01]  /*c580*/  ISETP.GT.U32.AND P2, PT, R243.reuse, R244, PT ;  /* 0x000000f4f300720c */ /* 0x040fe20003f44070 */
[----:B------:R-:W2:Y:S01]  /*c590*/  LDL R251, [R1+0x1cd4] ;  /* 0x001cd40001fb7983 */ /* 0x000ea20000100800 */
[----:B------:R-:W-:-:S02]  /*c5a0*/  ISETP.GT.U32.AND P3, PT, R243, R29, PT ;  /* 0x0000001df300720c */ /* 0x000fc40003f64070 */
[C---:B------:R-:W-:Y:S01]  /*c5b0*/  ISETP.GT.U32.AND P4, PT, R243.reuse, R59, PT ;  /* 0x0000003bf300720c */ /* 0x040fe20003f84070 */
[----:B------:R-:W3:Y:S01]  /*c5c0*/  LDL R250, [R1+0x1cd8] ;  /* 0x001cd80001fa7983 */ /* 0x000ee20000100800 */
[C---:B------:R-:W-:Y:S01]  /*c5d0*/  ISETP.GT.U32.AND P6, PT, R243.reuse, R91, PT ;  /* 0x0000005bf300720c */ /* 0x040fe20003fc4070 */
[----:B------:R-:W-:Y:S01]  /*c5e0*/  @!P5 IMAD.MOV R148, RZ, RZ, -R148 ;  /* 0x000000ffff94d224 */ /* 0x000fe200078e0a94 */
[----:B------:R-:W-:Y:S02]  /*c5f0*/  ISETP.GT.U32.AND P5, PT, R243, R120, PT ;  /* 0x00000078f300720c */ /* 0x000fe40003fa4070 */
[----:B------:R-:W-:Y:S01]  /*c600*/  @!P0 IADD3 R179, R179, -R243, RZ ;  /* 0x800000f3b3b38210 */ /* 0x000fe20007ffe0ff */
[--C-:B------:R-:W-:Y:S01]  /*c610*/  @!P1 IMAD.IADD R210, R210, 0x1, -R243.reuse ;  /* 0x00000001d2d29824 */ /* 0x100fe200078e0af3 */
[C---:B------:R-:W-:Y:S01]  /*c620*/  ISETP.GT.U32.AND P0, PT, R243.reuse, R149, PT ;  /* 0x00000095f300720c */ /* 0x040fe20003f04070 */
[--C-:B------:R-:W-:Y:S01]  /*c630*/  @!P2 IMAD.IADD R244, R244, 0x1, -R243.reuse ;  /* 0x00000001f4f4a824 */ /* 0x100fe200078e0af3 */
[----:B------:R-:W-:Y:S01]  /*c640*/  ISETP.GT.U32.AND P1, PT, R243, R180, PT ;  /* 0x000000b4f300720c */ /* 0x000fe20003f24070 */
[--C-:B------:R-:W-:Y:S01]  /*c650*/  @!P3 IMAD.IADD R29, R29, 0x1, -R243.reuse ;  /* 0x000000011d1db824 */ /* 0x100fe200078e0af3 */
[----:B------:R-:W-:Y:S01]  /*c660*/  ISETP.GT.U32.AND P2, PT, R243, R212, PT ;  /* 0x000000d4f300720c */ /* 0x000fe20003f44070 */
[--C-:B------:R-:W-:Y:S01]  /*c670*/  @!P4 IMAD.IADD R59, R59, 0x1, -R243.reuse ;  /* 0x000000013b3bc824 */ /* 0x100fe200078e0af3 */
[----:B------:R-:W-:Y:S01]  /*c680*/  ISETP.GT.U32.AND P3, PT, R243, R239, PT ;  /* 0x000000eff300720c */ /* 0x000fe20003f64070 */
[----:B------:R-:W-:Y:S01]  /*c690*/  @!P6 IMAD.IADD R91, R91, 0x1, -R243 ;  /* 0x000000015b5be824 */ /* 0x000fe200078e0af3 */
[----:B------:R-:W-:-:S02]  /*c6a0*/  ISETP.GT.U32.AND P4, PT, R243, R31, PT ;  /* 0x0000001ff300720c */ /* 0x000fc40003f84070 */
[----:B------:R-:W4:Y:S02]  /*c6b0*/  LDL R243, [R1+0x1cfc] ;  /* 0x001cfc0001f37983 */ /* 0x000f240000100800 */
[----:B----4-:R-:W-:Y:S02]  /*c6c0*/  ISETP.GE.AND P6, PT, R243, RZ, PT ;  /* 0x000000fff300720c */ /* 0x010fe40003fc6270 */
[----:B------:R-:W-:-:S04]  /*c6d0*/  IABS R243, c[0x0][0x17c] ;  /* 0x00005f0000f37a13 */ /* 0x000fc80000000000 */
[----:B------:R-:W-:Y:S02]  /*c6e0*/  @!P5 IADD3 R120, R120, -R243, RZ ;  /* 0x800000f37878d210 */ /* 0x000fe40007ffe0ff */
[----:B------:R-:W4:Y:S02]  /*c6f0*/  LDL R243, [R1+0x1cf8] ;  /* 0x001cf80001f37983 */ /* 0x000f240000100800 */
[----:B----4-:R-:W-:Y:S02]  /*c700*/  ISETP.GE.AND P5, PT, R243, RZ, PT ;  /* 0x000000fff300720c */ /* 0x010fe40003fa6270 */
[----:B------:R-:W-:-:S05]  /*c710*/  IABS R243, c[0x0][0x17c] ;  /* 0x00005f0000f37a13 */ /* 0x000fca0000000000 */
[----:B------:R-:W-:Y:S02]  /*c720*/  @!P0 IMAD.IADD R149, R149, 0x1, -R243 ;  /* 0x0000000195958824 */ /* 0x000fe400078e0af3 */
[----:B------:R-:W4:Y:S02]  /*c730*/  LDL R243, [R1+0x1ce0] ;  /* 0x001ce00001f37983 */ /* 0x000f240000100800 */
[----:B----4-:R-:W-:Y:S02]  /*c740*/  ISETP.GE.AND P0, PT, R243, RZ, PT ;  /* 0x000000fff300720c */ /* 0x010fe40003f06270 */
[----:B------:R-:W-:-:S05]  /*c750*/  IABS R243, c[0x0][0x17c] ;  /* 0x00005f0000f37a13 */ /* 0x000fca0000000000 */
[----:B------:R-:W-:Y:S02]  /*c760*/  @!P1 IMAD.IADD R180, R180, 0x1, -R243 ;  /* 0x00000001b4b49824 */ /* 0x000fe400078e0af3 */
[----:B------:R-:W4:Y:S01]  /*c770*/  LDL R243, [R1+0x1cdc] ;  /* 0x001cdc0001f37983 */ /* 0x000f220000100800 */
[----:B------:R-:W-:Y:S01]  /*c780*/  @!P6 IADD3 R179, -R179, RZ, RZ ;  /* 0x000000ffb3b3e210 */ /* 0x000fe20007ffe1ff */
[----:B------:R-:W-:Y:S02]  /*c790*/  @!P5 IMAD.MOV R210, RZ, RZ, -R210 ;  /* 0x000000ffffd2d224 */ /* 0x000fe400078e0ad2 */
[----:B------:R-:W-:Y:S01]  /*c7a0*/  @!P0 IMAD.MOV R244, RZ, RZ, -R244 ;  /* 0x000000fffff48224 */ /* 0x000fe200078e0af4 */
[----:B----4-:R-:W-:Y:S02]  /*c7b0*/  ISETP.GE.AND P1, PT, R243, RZ, PT ;  /* 0x000000fff300720c */ /* 0x010fe40003f26270 */
[----:B------:R-:W-:-:S05]  /*c7c0*/  IABS R243, c[0x0][0x17c] ;  /* 0x00005f0000f37a13 */ /* 0x000fca0000000000 */
[--C-:B------:R-:W-:Y:S01]  /*c7d0*/  @!P2 IMAD.IADD R212, R212, 0x1, -R243.reuse ;  /* 0x00000001d4d4a824 */ /* 0x100fe200078e0af3 */
[----:B---3--:R-:W-:Y:S01]  /*c7e0*/  ISETP.GE.AND P2, PT, R250, RZ, PT ;  /* 0x000000fffa00720c */ /* 0x008fe20003f46270 */
[----:B------:R-:W-:Y:S01]  /*c7f0*/  @!P3 IMAD.IADD R239, R239, 0x1, -R243 ;  /* 0x00000001efefb824 */ /* 0x000fe200078e0af3 */
[----:B--2---:R-:W-:Y:S02]  /*c800*/  ISETP.GE.AND P3, PT, R251, RZ, PT ;  /* 0x000000fffb00720c */ /* 0x004fe40003f66270 */
[----:B------:R-:W2:Y:S01]  /*c810*/  LDL R251, [R1+0x1ca8] ;  /* 0x001ca80001fb7983 */ /* 0x000ea20000100800 */
[----:B------:R-:W-:-:S03]  /*c820*/  IADD3 R250, R151, 0xfe, RZ ;  /* 0x000000fe97fa7810 */ /* 0x000fc60007ffe0ff */
[----:B------:R-:W3:Y:S01]  /*c830*/  LDL.LU R151, [R1+0x1f1c] ;  /* 0x001f1c0001977983 */ /* 0x000ee20000300800 */
[----:B------:R-:W-:Y:S01]  /*c840*/  @!P4 IMAD.IADD R31, R31, 0x1, -R243 ;  /* 0x000000011f1fc824 */ /* 0x000fe200078e0af3 */
[C---:B------:R-:W-:Y:S01]  /*c850*/  ISETP.GT.U32.AND P4, PT, R243.reuse, R120, PT ;  /* 0x00000078f300720c */ /* 0x040fe20003f84070 */
[----:B------:R-:W-:Y:S01]  /*c860*/  @!P1 IMAD.MOV R29, RZ, RZ, -R29 ;  /* 0x000000ffff1d9224 */ /* 0x000fe200078e0a1d */
[C---:B------:R-:W-:Y:S01]  /*c870*/  ISETP.GT.U32.AND P5, PT, R243.reuse, R149, PT ;  /* 0x00000095f300720c */ /* 0x040fe20003fa4070 */
[----:B------:R-:W-:Y:S01]  /*c880*/  @!P2 IMAD.MOV R59, RZ, RZ, -R59 ;  /* 0x000000ffff3ba224 */ /* 0x000fe200078e0a3b */
[C---:B------:R-:W-:Y:S02]  /*c890*/  ISETP.GT.U32.AND P0, PT, R243.reuse, R180, PT ;  /* 0x000000b4f300720c */ /* 0x040fe40003f04070 */
[C---:B------:R-:W-:Y:S02]  /*c8a0*/  ISETP.GT.U32.AND P1, PT, R243.reuse, R212, PT ;  /* 0x000000d4f300720c */ /* 0x040fe40003f24070 */
[----:B------:R-:W-:-:S02]  /*c8b0*/  ISETP.GT.U32.AND P6, PT, R243, R239, PT ;  /* 0x000000eff300720c */ /* 0x000fc40003fc4070 */
[C---:B------:R-:W-:Y:S01]  /*c8c0*/  ISETP.GT.U32.AND P2, PT, R243.reuse, R31, PT ;  /* 0x0000001ff300720c */ /* 0x040fe20003f44070 */
[----:B------:R-:W-:Y:S01]  /*c8d0*/  @!P3 IMAD.MOV R91, RZ, RZ, -R91 ;  /* 0x000000ffff5bb224 */ /* 0x000fe200078e0a5b */
[----:B------:R-:W-:Y:S01]  /*c8e0*/  ISETP.GT.U32.AND P3, PT, R243, R61, PT ;  /* 0x0000003df300720c */ /* 0x000fe20003f64070 */
[----:B------:R1:W-:Y:S01]  /*c8f0*/  STL [R1+0x1b20], R250 ;  /* 0x001b20fa01007387 */ /* 0x0003e20000100800 */
[----:B------:R-:W-:Y:S01]  /*c900*/  @!P4 IADD3 R120, R120, -R243, RZ ;  /* 0x800000f37878c210 */ /* 0x000fe20007ffe0ff */
[--C-:B------:R-:W-:Y:S01]  /*c910*/  @!P5 IMAD.IADD R149, R149, 0x1, -R243.reuse ;  /* 0x000000019595d824 */ /* 0x100fe200078e0af3 */
[C---:B------:R-:W-:Y:S01]  /*c920*/  ISETP.GT.U32.AND P4, PT, R243.reuse, R248, PT ;  /* 0x000000f8f300720c */ /* 0x040fe20003f84070 */
[--C-:B------:R-:W-:Y:S01]  /*c930*/  @!P0 IMAD.IADD R180, R180, 0x1, -R243.reuse ;  /* 0x00000001b4b48824 */ /* 0x100fe200078e0af3 */
[C---:B------:R-:W-:Y:S01]  /*c940*/  ISETP.GT.U32.AND P5, PT, R243.reuse, R90, PT ;  /* 0x0000005af300720c */ /* 0x040fe20003fa4070 */
[--C-:B------:R-:W-:Y:S01]  /*c950*/  @!P1 IMAD.IADD R212, R212, 0x1, -R243.reuse ;  /* 0x00000001d4d49824 */ /* 0x100fe200078e0af3 */
[----:B------:R-:W-:Y:S01]  /*c960*/  ISETP.GT.U32.AND P0, PT, R243, R119, PT ;  /* 0x00000077f300720c */ /* 0x000fe20003f04070 */
[--C-:B------:R-:W-:Y:S01]  /*c970*/  @!P6 IMAD.IADD R239, R239, 0x1, -R243.reuse ;  /* 0x00000001efefe824 */ /* 0x100fe200078e0af3 */
[----:B------:R-:W-:Y:S01]  /*c980*/  ISETP.GT.U32.AND P6, PT, R243, R182, PT ;  /* 0x000000b6f300720c */ /* 0x000fe20003fc4070 */
[----:B------:R-:W-:Y:S01]  /*c990*/  @!P2 IMAD.IADD R31, R31, 0x1, -R243 ;  /* 0x000000011f1fa824 */ /* 0x000fe200078e0af3 */
[----:B---3--:R-:W-:-:S02]  /*c9a0*/  ISETP.GT.U32.AND P1, PT, R243, R151, PT ;  /* 0x00000097f300720c */ /* 0x008fc40003f24070 */
[----:B------:R-:W3:Y:S02]  /*c9b0*/  LDL R243, [R1+0x1cd0] ;  /* 0x001cd00001f37983 */ /* 0x000ee40000100800 */
[----:B---3--:R-:W-:Y:S02]  /*c9c0*/  ISETP.GE.AND P2, PT, R243, RZ, PT ;  /* 0x000000fff300720c */ /* 0x008fe40003f46270 */
[----:B------:R-:W-:-:S04]  /*c9d0*/  IABS R243, c[0x0][0x17c] ;  /* 0x00005f0000f37a13 */ /* 0x000fc80000000000 */
[----:B------:R-:W-:Y:S02]  /*c9e0*/  @!P3 IADD3 R61, R61, -R243, RZ ;  /* 0x800000f33d3db210 */ /* 0x000fe40007ffe0ff */
[----:B------:R-:W3:Y:S02]  /*c9f0*/  LDL R243, [R1+0x1cb8] ;  /* 0x001cb80001f37983 */ /* 0x000ee40000100800 */
[----:B---3--:R-:W-:Y:S02]  /*ca00*/  ISETP.GE.AND P3, PT, R243, RZ, PT ;  /* 0x000000fff300720c */ /* 0x008fe40003f66270 */
[----:B------:R-:W-:-:S05]  /*ca10*/  IABS R243, c[0x0][0x17c] ;  /* 0x00005f0000f37a13 */ /* 0x000fca0000000000 */
[----:B------:R-:W-:Y:S02]  /*ca20*/  @!P4 IMAD.IADD R248, R248, 0x1, -R243 ;  /* 0x00000001f8f8c824 */ /* 0x000fe400078e0af3 */
        /* <DEDUP_REMOVED lines=8> */
[----:B------:R-:W3:Y:S01]  /*cab0*/  LDL R243, [R1+0x1cac] ;  /* 0x001cac0001f37983 */ /* 0x000ee20000100800 */
[----:B------:R-:W-:Y:S01]  /*cac0*/  @!P2 IADD3 R120, -R120, RZ, RZ ;  /* 0x000000ff7878a210 */ /* 0x000fe20007ffe1ff */
[----:B------:R-:W-:Y:S02]  /*cad0*/  @!P3 IMAD.MOV R149, RZ, RZ, -R149 ;  /* 0x000000ffff95b224 */ /* 0x000fe400078e0a95 */
[----:B------:R-:W-:Y:S02]  /*cae0*/  @!P4 IMAD.MOV R180, RZ, RZ, -R180 ;  /* 0x000000ffffb4c224 */ /* 0x000fe400078e0ab4 */
[----:B------:R-:W-:Y:S01]  /*caf0*/  @!P5 IMAD.MOV R212, RZ, RZ, -R212 ;  /* 0x000000ffffd4d224 */ /* 0x000fe200078e0ad4 */
[----:B---3--:R-:W-:Y:S02]  /*cb00*/  ISETP.GE.AND P0, PT, R243, RZ, PT ;  /* 0x000000fff300720c */ /* 0x008fe40003f06270 */
[----:B------:R-:W-:-:S05]  /*cb10*/  IABS R243, c[0x0][0x17c] ;  /* 0x00005f0000f37a13 */ /* 0x000fca0000000000 */
[--C-:B------:R-:W-:Y:S01]  /*cb20*/  @!P1 IMAD.IADD R151, R151, 0x1, -R243.reuse ;  /* 0x0000000197979824 */ /* 0x100fe200078e0af3 */
[----:B--2---:R-:W-:Y:S02]  /*cb30*/  ISETP.GE.AND P1, PT, R251, RZ, PT ;  /* 0x000000fffb00720c */ /* 0x004fe40003f26270 */
[C---:B------:R-:W-:Y:S01]  /*cb40*/  ISETP.GT.U32.AND P2, PT, R243.reuse, R61, PT ;  /* 0x0000003df300720c */ /* 0x040fe20003f44070 */
[----:B------:R-:W-:Y:S01]  /*cb50*/  @!P6 IMAD.IADD R182, R182, 0x1, -R243 ;  /* 0x00000001b6b6e824 */ /* 0x000fe200078e0af3 */
[C---:B------:R-:W-:Y:S01]  /*cb60*/  ISETP.GT.U32.AND P3, PT, R243.reuse, R248, PT ;  /* 0x000000f8f300720c */ /* 0x040fe20003f64070 */
[----:B------:R-:W-:Y:S01]  /*cb70*/  @!P0 IMAD.MOV R239, RZ, RZ, -R239 ;  /* 0x000000ffffef8224 */ /* 0x000fe200078e0aef */
[C---:B------:R-:W-:Y:S01]  /*cb80*/  ISETP.GT.U32.AND P4, PT, R243.reuse, R90, PT ;  /* 0x0000005af300720c */ /* 0x040fe20003f84070 */
[----:B------:R-:W2:Y:S01]  /*cb90*/  LDL R251, [R1+0x1c70] ;  /* 0x001c700001fb7983 */ /* 0x000ea20000100800 */
[C---:B------:R-:W-:Y:S02]  /*cba0*/  ISETP.GT.U32.AND P5, PT, R243.reuse, R119, PT ;  /* 0x00000077f300720c */ /* 0x040fe40003fa4070 */
[----:B------:R-:W-:-:S02]  /*cbb0*/  ISETP.GT.U32.AND P0, PT, R243, R151, PT ;  /* 0x00000097f300720c */ /* 0x000fc40003f04070 */
[C---:B------:R-:W-:Y:S01]  /*cbc0*/  ISETP.GT.U32.AND P6, PT, R243.reuse, R182, PT ;  /* 0x000000b6f300720c */ /* 0x040fe20003fc4070 */
[----:B------:R-:W-:Y:S01]  /*cbd0*/  @!P1 IMAD.MOV R31, RZ, RZ, -R31 ;  /* 0x000000ffff1f9224 */ /* 0x000fe200078e0a1f */
[----:B------:R-:W-:Y:S02]  /*cbe0*/  ISETP.GT.U32.AND P1, PT, R243, R122, PT ;  /* 0x0000007af300720c */ /* 0x000fe40003f24070 */
[----:B------:R-:W-:Y:S02]  /*cbf0*/  @!P2 IADD3 R61, R61, -R243, RZ ;  /* 0x800000f33d3da210 */ /* 0x000fe40007ffe0ff */
[----:B------:R-:W3:Y:S02]  /*cc00*/  LDL R243, [R1+0x1c98] ;  /* 0x001c980001f37983 */ /* 0x000ee40000100800 */
[----:B---3--:R-:W-:Y:S02]  /*cc10*/  ISETP.GE.AND P2, PT, R243, RZ, PT ;  /* 0x000000fff300720c */ /* 0x008fe40003f46270 */
[----:B------:R-:W-:-:S05]  /*cc20*/  IABS R243, c[0x0][0x17c] ;  /* 0x00005f0000f37a13 */ /* 0x000fca0000000000 */
        /* <DEDUP_REMOVED lines=8> */
[----:B------:R-:W-:Y:S02]  /*ccb0*/  @!P6 IMAD.IADD R182, R182, 0x1, -R243 ;  /* 0x00000001b6b6e824 */ /* 0x000fe400078e0af3 */
[----:B------:R-:W3:Y:S02]  /*ccc0*/  LDL R243, [R1+0x1c8c] ;  /* 0x001c8c0001f37983 */ /* 0x000ee40000100800 */
[----:B---3--:R-:W-:-:S02]  /*ccd0*/  ISETP.GE.AND P6, PT, R243, RZ, PT ;  /* 0x000000fff300720c */ /* 0x008fc40003fc6270 */
[----:B------:R-:W-:-:S04]  /*cce0*/  IABS R243, c[0x0][0x17c] ;  /* 0x00005f0000f37a13 */ /* 0x000fc80000000000 */
[----:B------:R-:W-:Y:S01]  /*ccf0*/  @!P1 IADD3 R122, R122, -R243, RZ ;  /* 0x800000f37a7a9210 */ /* 0x000fe20007ffe0ff */
[----:B------:R-:W-:Y:S01]  /*cd00*/  @!P3 IMAD.IADD R5, R5, 0x1, -R243 ;  /* 0x000000010505b824 */ /* 0x000fe200078e0af3 */
[----:B------:R-:W-:Y:S02]  /*cd10*/  ISETP.GT.U32.AND P1, PT, R243, R0, PT ;  /* 0x00000000f300720c */ /* 0x000fe40003f24070 */
        /* <DEDUP_REMOVED lines=9> */
[----:B------:R-:W-:Y:S02]  /*cdb0*/  @!P2 IMAD.MOV R61, RZ, RZ, -R61 ;  /* 0x000000ffff3da224 */ /* 0x000fe400078e0a3d */
[----:B------:R-:W-:Y:S02]  /*cdc0*/  @!P3 IMAD.MOV R90, RZ, RZ, -R90 ;  /* 0x000000ffff5ab224 */ /* 0x000fe400078e0a5a */
[----:B------:R-:W-:Y:S01]  /*cdd0*/  @!P4 IMAD.MOV R119, RZ, RZ, -R119 ;  /* 0x000000ffff77c224 */ /* 0x000fe200078e0a77 */
[----:B-1----:R-:W-:Y:S01]  /*cde0*/  IABS R250, R250 ;  /* 0x000000fa00fa7213 */ /* 0x002fe20000000000 */
[----:B------:R-:W-:-:S04]  /*cdf0*/  @!P6 IMAD.MOV R248, RZ, RZ, -R248 ;  /* 0x000000fffff8e224 */ /* 0x000fc800078e0af8 */
[----:B------:R-:W-:-:S04]  /*ce00*/  IMAD.HI.U32 R249, R249, R250, RZ ;  /* 0x000000faf9f97227 */ /* 0x000fc800078e00ff */
[----:B------:R-:W-:Y:S01]  /*ce10*/  IMAD.MOV R249, RZ, RZ, -R249 ;  /* 0x000000fffff97224 */ /* 0x000fe200078e0af9 */
[----:B---3--:R-:W-:Y:S02]  /*ce20*/  ISETP.GE.AND P5, PT, R243, RZ, PT ;  /* 0x000000fff300720c */ /* 0x008fe40003fa6270 */
[----:B------:R-:W-:-:S05]  /*ce30*/  IABS R243, c[0x0][0x17c] ;  /* 0x00005f0000f37a13 */ /* 0x000fca0000000000 */
[----:B------:R-:W-:Y:S01]  /*ce40*/  @!P0 IMAD.IADD R2, R2, 0x1, -R243 ;  /* 0x0000000102028824 */ /* 0x000fe200078e0af3 */
[----:B------:R-:W-:Y:S02]  /*ce50*/  @!P1 IADD3 R0, R0, -R243, RZ ;  /* 0x800000f300009210 */ /* 0x000fe40007ffe0ff */
[----:B--2---:R-:W-:Y:S02]  /*ce60*/  ISETP.GE.AND P0, PT, R251, RZ, PT ;  /* 0x000000fffb00720c */ /* 0x004fe40003f06270 */
        /* <DEDUP_REMOVED lines=9> */
[C---:B------:R-:W-:Y:S02]  /*cf00*/  ISETP.GT.U32.AND P6, PT, R243.reuse, R0, PT ;  /* 0x00000000f300720c */ /* 0x040fe40003fc4070 */
[----:B------:R-:W-:Y:S01]  /*cf10*/  @!P0 IADD3 R182, -R182, RZ, RZ ;  /* 0x000000ffb6b68210 */ /* 0x000fe20007ffe1ff */
[--C-:B------:R-:W-:Y:S01]  /*cf20*/  @!P1 IMAD.IADD R122, R122, 0x1, -R243.reuse ;  /* 0x000000017a7a9824 */ /* 0x100fe200078e0af3 */
[----:B------:R-:W-:Y:S01]  /*cf30*/  ISETP.GT.U32.AND P0, PT, R243, R6, PT ;  /* 0x00000006f300720c */ /* 0x000fe20003f04070 */
[--C-:B------:R-:W-:Y:S01]  /*cf40*/  @!P2 IMAD.IADD R5, R5, 0x1, -R243.reuse ;  /* 0x000000010505a824 */ /* 0x100fe200078e0af3 */
[C---:B------:R-:W-:Y:S01]  /*cf50*/  ISETP.GT.U32.AND P1, PT, R243.reuse, R181, PT ;  /* 0x000000b5f300720c */ /* 0x040fe20003f24070 */
[--C-:B------:R-:W-:Y:S01]  /*cf60*/  @!P3 IMAD.IADD R4, R4, 0x1, -R243.reuse ;  /* 0x000000010404b824 */ /* 0x100fe200078e0af3 */
[----:B------:R-:W-:Y:S01]  /*cf70*/  ISETP.GT.U32.AND P2, PT, R243, R214, PT ;  /* 0x000000d6f300720c */ /* 0x000fe20003f44070 */
[--C-:B------:R-:W-:Y:S01]  /*cf80*/  @!P4 IMAD.IADD R3, R3, 0x1, -R243.reuse ;  /* 0x000000010303c824 */ /* 0x100fe200078e0af3 */
[C---:B------:R-:W-:Y:S01]  /*cf90*/  ISETP.GT.U32.AND P3, PT, R243.reuse, R245, PT ;  /* 0x000000f5f300720c */ /* 0x040fe20003f64070 */
[----:B------:R-:W-:Y:S01]  /*cfa0*/  @!P5 IMAD.IADD R2, R2, 0x1, -R243 ;  /* 0x000000010202d824 */ /* 0x000fe200078e0af3 */
[----:B------:R-:W-:-:S02]  /*cfb0*/  ISETP.GT.U32.AND P4, PT, R243, R33, PT ;  /* 0x00000021f300720c */ /* 0x000fc40003f84070 */
[----:B------:R-:W-:Y:S02]  /*cfc0*/  ISETP.GT.U32.AND P5, PT, R243, R63, PT ;  /* 0x0000003ff300720c */ /* 0x000fe40003fa4070 */
        /* <DEDUP_REMOVED lines=14> */
[----:B------:R-:W-:Y:S02]  /*d0b0*/  @!P6 IMAD.MOV R122, RZ, RZ, -R122 ;  /* 0x000000ffff7ae224 */ /* 0x000fe400078e0a7a */
[----:B------:R-:W-:Y:S02]  /*d0c0*/  @!P0 IMAD.MOV R5, RZ, RZ, -R5 ;  /* 0x000000ffff058224 */ /* 0x000fe400078e0a05 */
[----:B------:R-:W-:Y:S01]  /*d0d0*/  @!P1 IMAD.MOV R4, RZ, RZ, -R4 ;  /* 0x000000ffff049224 */ /* 0x000fe200078e0a04 */
[----:B----4-:R-:W-:Y:S02]  /*d0e0*/  ISETP.GE.AND P2, PT, R243, RZ, PT ;  /* 0x000000fff300720c */ /* 0x010fe40003f46270 */
[----:B------:R-:W-:-:S05]  /*d0f0*/  IABS R243, c[0x0][0x17c] ;  /* 0x00005f0000f37a13 */ /* 0x000fca0000000000 */
[--C-:B------:R-:W-:Y:S01]  /*d100*/  @!P3 IMAD.IADD R245, R245, 0x1, -R243.reuse ;  /* 0x00000001f5f5b824 */ /* 0x100fe200078e0af3 */
[----:B--2---:R-:W-:Y:S01]  /*d110*/  ISETP.GE.AND P3, PT, R250, RZ, PT ;  /* 0x000000fffa00720c */ /* 0x004fe20003f66270 */
[----:B------:R-:W-:Y:S01]  /*d120*/  @!P4 IMAD.IADD R33, R33, 0x1, -R243 ;  /* 0x000000012121c824 */ /* 0x000fe200078e0af3 */
[----:B------:R-:W-:Y:S01]  /*d130*/  @!P5 IADD3 R63, R63, -R243, RZ ;  /* 0x800000f33f3fd210 */ /* 0x000fe20007ffe0ff */
[----:B------:R-:W2:Y:S01]  /*d140*/  LDL R250, [R1+0x1c18] ;  /* 0x001c180001fa7983 */ /* 0x000ea20000100800 */
[----:B---3--:R-:W-:Y:S01]  /*d150*/  ISETP.GE.AND P4, PT, R251, RZ, PT ;  /* 0x000000fffb00720c */ /* 0x008fe20003f86270 */
[----:B------:R-:W-:Y:S01]  /*d160*/  @!P2 IMAD.MOV R3, RZ, RZ, -R3 ;  /* 0x000000ffff03a224 */ /* 0x000fe200078e0a03 */
[C---:B------:R-:W-:Y:S02]  /*d170*/  ISETP.GT.U32.AND P5, PT, R243.reuse, R6, PT ;  /* 0x00000006f300720c */ /* 0x040fe40003fa4070 */
[C---:B------:R-:W-:Y:S02]  /*d180*/  ISETP.GT.U32.AND P0, PT, R243.reuse, R181, PT ;  /* 0x000000b5f300720c */ /* 0x040fe40003f04070 */
[----:B------:R-:W-:-:S02]  /*d190*/  ISETP.GT.U32.AND P1, PT, R243, R214, PT ;  /* 0x000000d6f300720c */ /* 0x000fc40003f24070 */
[C---:B------:R-:W-:Y:S01]  /*d1a0*/  ISETP.GT.U32.AND P2, PT, R243.reuse, R245, PT ;  /* 0x000000f5f300720c */ /* 0x040fe20003f44070 */
[----:B------:R-:W-:Y:S01]  /*d1b0*/  @!P3 IMAD.MOV R2, RZ, RZ, -R2 ;  /* 0x000000ffff02b224 */ /* 0x000fe200078e0a02 */
[C---:B------:R-:W-:Y:S02]  /*d1c0*/  ISETP.GT.U32.AND P6, PT, R243.reuse, R33, PT ;  /* 0x00000021f300720c */ /* 0x040fe40003fc4070 */
[C---:B------:R-:W-:Y:S01]  /*d1d0*/  ISETP.GT.U32.AND P3, PT, R243.reuse, R63, PT ;  /* 0x0000003ff300720c */ /* 0x040fe20003f64070 */
[----:B------:R-:W-:Y:S01]  /*d1e0*/  @!P4 IMAD.MOV R0, RZ, RZ, -R0 ;  /* 0x000000ffff00c224 */ /* 0x000fe200078e0a00 */
[C---:B------:R-:W-:Y:S01]  /*d1f0*/  ISETP.GT.U32.AND P4, PT, R243.reuse, R215, PT ;  /* 0x000000d7f300720c */ /* 0x040fe20003f84070 */
[--C-:B------:R-:W-:Y:S01]  /*d200*/  @!P5 IMAD.IADD R6, R6, 0x1, -R243.reuse ;  /* 0x000000010606d824 */ /* 0x100fe200078e0af3 */
[----:B------:R-:W-:Y:S01]  /*d210*/  ISETP.GT.U32.AND P5, PT, R243, R121, PT ;  /* 0x00000079f300720c */ /* 0x000fe20003fa4070 */
[--C-:B------:R-:W-:Y:S01]  /*d220*/  @!P0 IMAD.IADD R181, R181, 0x1, -R243.reuse ;  /* 0x00000001b5b58824 */ /* 0x100fe200078e0af3 */
[C---:B------:R-:W-:Y:S01]  /*d230*/  ISETP.GT.U32.AND P0, PT, R243.reuse, R152, PT ;  /* 0x00000098f300720c */ /* 0x040fe20003f04070 */
[--C-:B------:R-:W-:Y:S01]  /*d240*/  @!P1 IMAD.IADD R214, R214, 0x1, -R243.reuse ;  /* 0x00000001d6d69824 */ /* 0x100fe200078e0af3 */
[----:B------:R-:W-:Y:S01]  /*d250*/  ISETP.GT.U32.AND P1, PT, R243, R183, PT ;  /* 0x000000b7f300720c */ /* 0x000fe20003f24070 */
[----:B------:R-:W-:Y:S01]  /*d260*/  @!P2 IMAD.IADD R245, R245, 0x1, -R243 ;  /* 0x00000001f5f5a824 */ /* 0x000fe200078e0af3 */
[----:B------:R-:W-:-:S02]  /*d270*/  ISETP.GT.U32.AND P2, PT, R243, R213, PT ;  /* 0x000000d5f300720c */ /* 0x000fc40003f44070 */
        /* <DEDUP_REMOVED lines=22> */
[----:B------:R-:W-:Y:S02]  /*d3e0*/  @!P5 IMAD.MOV R214, RZ, RZ, -R214 ;  /* 0x000000ffffd6d224 */ /* 0x000fe400078e0ad6 */
[----:B------:R-:W-:Y:S01]  /*d3f0*/  @!P0 IMAD.MOV R245, RZ, RZ, -R245 ;  /* 0x000000fffff58224 */ /* 0x000fe200078e0af5 */
[----:B---3--:R-:W-:-:S02]  /*d400*/  ISETP.GE.AND P1, PT, R243, RZ, PT ;  /* 0x000000fff300720c */ /* 0x008fc40003f26270 */
[----:B------:R-:W-:-:S04]  /*d410*/  IABS R243, c[0x0][0x17c] ;  /* 0x00005f0000f37a13 */ /* 0x000fc80000000000 */
[----:B------:R-:W-:Y:S01]  /*d420*/  @!P2 IADD3 R213, R213, -R243, RZ ;  /* 0x800000f3d5d5a210 */ /* 0x000fe20007ffe0ff */
[----:B------:R-:W-:Y:S01]  /*d430*/  @!P6 IMAD.IADD R242, R242, 0x1, -R243 ;  /* 0x00000001f2f2e824 */ /* 0x000fe200078e0af3 */
[----:B--2---:R-:W-:Y:S02]  /*d440*/  ISETP.GE.AND P2, PT, R250, RZ, PT ;  /* 0x000000fffa00720c */ /* 0x004fe40003f46270 */
[C---:B------:R-:W-:Y:S01]  /*d450*/  ISETP.GT.U32.AND P3, PT, R243.reuse, R215, PT ;  /* 0x000000d7f300720c */ /* 0x040fe20003f64070 */
[----:B------:R-:W2:Y:S01]  /*d460*/  LDL R250, [R1+0x1be0] ;  /* 0x001be00001fa7983 */ /* 0x000ea20000100800 */
[----:B------:R-:W-:Y:S02]  /*d470*/  ISETP.GT.U32.AND P4, PT, R243, R121, PT ;  /* 0x00000079f300720c */ /* 0x000fe40003f84070 */
[----:B------:R-:W-:Y:S02]  /*d480*/  @!P1 IADD3 R33, -R33, RZ, RZ ;  /* 0x000000ff21219210 */ /* 0x000fe40007ffe1ff */
[----:B------:R-:W-:-:S02]  /*d490*/  ISETP.GT.U32.AND P5, PT, R243, R152, PT ;  /* 0x00000098f300720c */ /* 0x000fc40003fa4070 */
[C---:B------:R-:W-:Y:S02]  /*d4a0*/  ISETP.GT.U32.AND P0, PT, R243.reuse, R183, PT ;  /* 0x000000b7f300720c */ /* 0x040fe40003f04070 */
[C---:B------:R-:W-:Y:S02]  /*d4b0*/  ISETP.GT.U32.AND P1, PT, R243.reuse, R213, PT ;  /* 0x000000d5f300720c */ /* 0x040fe40003f24070 */
[C---:B------:R-:W-:Y:S01]  /*d4c0*/  ISETP.GT.U32.AND P6, PT, R243.reuse, R242, PT ;  /* 0x000000f2f300720c */ /* 0x040fe20003fc4070 */
[----:B------:R-:W-:Y:S01]  /*d4d0*/  @!P2 IMAD.MOV R63, RZ, RZ, -R63 ;  /* 0x000000ffff3fa224 */ /* 0x000fe200078e0a3f */
[----:B------:R-:W-:Y:S01]  /*d4e0*/  ISETP.GT.U32.AND P2, PT, R243, R32, PT ;  /* 0x00000020f300720c */ /* 0x000fe20003f44070 */
        /* <DEDUP_REMOVED lines=39> */
[C---:B------:R-:W-:Y:S02]  /*d760*/  ISETP.GT.U32.AND P2, PT, R243.reuse, R62, PT ;  /* 0x0000003ef300720c */ /* 0x040fe40003f44070 */
[C---:B------:R-:W-:Y:S02]  /*d770*/  ISETP.GT.U32.AND P3, PT, R243.reuse, R93, PT ;  /* 0x0000005df300720c */ /* 0x040fe40003f64070 */
[----:B------:R-:W-:-:S02]  /*d780*/  ISETP.GT.U32.AND P4, PT, R243, R123, PT ;  /* 0x0000007bf300720c */ /* 0x000fc40003f84070 */
[----:B------:R-:W-:Y:S02]  /*d790*/  @!P5 IADD3 R213, -R213, RZ, RZ ;  /* 0x000000ffd5d5d210 */ /* 0x000fe40007ffe1ff */
[C---:B------:R-:W-:Y:S01]  /*d7a0*/  ISETP.GT.U32.AND P6, PT, R243.reuse, R153, PT ;  /* 0x00000099f300720c */ /* 0x040fe20003fc4070 */
[----:B------:R-:W-:Y:S01]  /*d7b0*/  @!P0 IMAD.MOV R242, RZ, RZ, -R242 ;  /* 0x000000fffff28224 */ /* 0x000fe200078e0af2 */
        /* <DEDUP_REMOVED lines=8> */
[----:B------:R-:W-:-:S02]  /*d840*/  ISETP.GT.U32.AND P3, PT, R243, R64, PT ;  /* 0x00000040f300720c */ /* 0x000fc40003f64070 */
        /* <DEDUP_REMOVED lines=21> */
[----:B------:R-:W-:-:S04]  /*d9a0*/  MOV R251, c[0x0][0x180] ;  /* 0x0000600000fb7a02 */ /* 0x000fc80000000f00 */
[----:B------:R-:W-:Y:S02]  /*d9b0*/  IADD3 R251, R251, -0x1, RZ ;  /* 0xfffffffffbfb7810 */ /* 0x000fe40007ffe0ff */
[----:B---3--:R-:W-:Y:S02]  /*d9c0*/  ISETP.GE.AND P1, PT, R243, RZ, PT ;  /* 0x000000fff300720c */ /* 0x008fe40003f26270 */
[----:B------:R-:W-:-:S04]  /*d9d0*/  IABS R243, c[0x0][0x17c] ;  /* 0x00005f0000f37a13 */ /* 0x000fc80000000000 */
[----:B------:R-:W-:Y:S01]  /*d9e0*/  ISETP.GT.U32.AND P4, PT, R243, R8, PT ;  /* 0x00000008f300720c */ /* 0x000fe20003f84070 */
[----:B------:R-:W-:Y:S01]  /*d9f0*/  @!P2 IMAD.IADD R34, R34, 0x1, -R243 ;  /* 0x000000012222a824 */ /* 0x000fe200078e0af3 */
[----:B--2---:R-:W-:Y:S01]  /*da00*/  ISETP.GE.AND P2, PT, R250, RZ, PT ;  /* 0x000000fffa00720c */ /* 0x004fe20003f46270 */
[----:B------:R-:W-:-:S05]  /*da10*/  IMAD.MOV.U32 R250, RZ, RZ, c[0x0][0x180] ;  /* 0x00006000fffa7624 */ /* 0x000fca00078e00ff */
[----:B------:R-:W-:Y:S02]  /*da20*/  IADD3 R250, R250, -0x5, RZ ;  /* 0xfffffffbfafa7810 */ /* 0x000fe40007ffe0ff */
[----:B------:R-:W-:-:S03]  /*da30*/  @!P3 IADD3 R64, R64, -R243, RZ ;  /* 0x800000f34040b210 */ /* 0x000fc60007ffe0ff */
[----:B------:R-:W-:Y:S01]  /*da40*/  @!P4 IMAD.IADD R8, R8, 0x1, -R243 ;  /* 0x000000010808c824 */ /* 0x000fe200078e0af3 */
[----:B------:R-:W-:Y:S02]  /*da50*/  ISETP.GE.U32.AND P4, PT, R250, 0x7fffff7c, PT ;  /* 0x7fffff7cfa00780c */ /* 0x000fe40003f86070 */
[----:B------:R-:W2:Y:S01]  /*da60*/  LDL R250, [R1+0x1b20] ;  /* 0x001b200001fa7983 */ /* 0x000ea20000100800 */
[C---:B------:R-:W-:Y:S02]  /*da70*/  ISETP.GT.U32.AND P6, PT, R243.reuse, R34, PT ;  /* 0x00000022f300720c */ /* 0x040fe40003fc4070 */
[C---:B------:R-:W-:Y:S02]  /*da80*/  ISETP.GT.U32.AND P5, PT, R243.reuse, R64, PT ;  /* 0x00000040f300720c */ /* 0x040fe40003fa4070 */
[C---:B------:R-:W-:Y:S02]  /*da90*/  ISETP.GT.U32.AND P0, PT, R243.reuse, R150, PT ;  /* 0x00000096f300720c */ /* 0x040fe40003f04070 */
[----:B------:R-:W-:-:S07]  /*daa0*/  ISETP.GT.U32.AND P3, PT, R243, R92, PT ;  /* 0x0000005cf300720c */ /* 0x000fce0003f64070 */
[--C-:B------:R-:W-:Y:S01]  /*dab0*/  @!P6 IMAD.IADD R34, R34, 0x1, -R243.reuse ;  /* 0x000000012222e824 */ /* 0x100fe200078e0af3 */
[----:B------:R-:W-:Y:S01]  /*dac0*/  ISETP.GE.AND P6, PT, R217, RZ, PT ;  /* 0x000000ffd900720c */ /* 0x000fe20003fc6270 */
[--C-:B------:R-:W-:Y:S01]  /*dad0*/  @!P5 IMAD.IADD R64, R64, 0x1, -R243.reuse ;  /* 0x000000014040d824 */ /* 0x100fe200078e0af3 */
[----:B------:R-:W3:Y:S01]  /*dae0*/  LDL.LU R217, [R1+0x14] ;  /* 0x0000140001d97983 */ /* 0x000ee20000300800 */
[----:B------:R-:W-:Y:S01]  /*daf0*/  ISETP.GE.AND P5, PT, R185, RZ, PT ;  /* 0x000000ffb900720c */ /* 0x000fe20003fa6270 */
[--C-:B------:R-:W-:Y:S01]  /*db00*/  @!P0 IMAD.IADD R150, R150, 0x1, -R243.reuse ;  /* 0x0000000196968824 */ /* 0x100fe200078e0af3 */
[----:B------:R-:W-:Y:S01]  /*db10*/  ISETP.GE.AND P0, PT, R154, RZ, PT ;  /* 0x000000ff9a00720c */ /* 0x000fe20003f06270 */
[----:B------:R-:W4:Y:S01]  /*db20*/  LDL.LU R185, [R1+0x10] ;  /* 0x0000100001b97983 */ /* 0x000f220000300800 */
[----:B------:R-:W-:Y:S01]  /*db30*/  @!P3 IMAD.IADD R92, R92, 0x1, -R243 ;  /* 0x000000015c5cb824 */ /* 0x000fe200078e0af3 */
[----:B------:R-:W-:Y:S02]  /*db40*/  ISETP.GE.U32.AND P3, PT, R251, 0x7fffff80, PT ;  /* 0x7fffff80fb00780c */ /* 0x000fe40003f66070 */
[----:B------:R-:W5:Y:S01]  /*db50*/  LDL.LU R154, [R1+0xc] ;  /* 0x00000c00019a7983 */ /* 0x000f620000300800 */
[----:B------:R-:W-:-:S02]  /*db60*/  @!P2 IADD3 R184, -R184, RZ, RZ ;  /* 0x000000ffb8b8a210 */ /* 0x000fc40007ffe1ff */
[----:B------:R-:W-:Y:S01]  /*db70*/  ISETP.GE.AND P2, PT, R252, RZ, PT ;  /* 0x000000fffc00720c */ /* 0x000fe20003f46270 */
[----:B------:R-:W5:Y:S04]  /*db80*/  LDL.LU R251, [R1+0x8] ;  /* 0x0000080001fb7983 */ /* 0x000f680000300800 */
[----:B------:R-:W5:Y:S01]  /*db90*/  LDL.LU R252, [R1+0x4] ;  /* 0x0000040001fc7983 */ /* 0x000f620000300800 */
[----:B------:R-:W-:Y:S01]  /*dba0*/  @!P1 IMAD.MOV R153, RZ, RZ, -R153 ;  /* 0x000000ffff999224 */ /* 0x000fe200078e0a99 */
[----:B------:R-:W-:-:S06]  /*dbb0*/  ISETP.GT.U32.AND P1, PT, R243, R249, PT ;  /* 0x000000f9f300720c */ /* 0x000fcc0003f24070 */
[----:B------:R-:W-:Y:S01]  /*dbc0*/  @!P2 IMAD.MOV R92, RZ, RZ, -R92 ;  /* 0x000000ffff5ca224 */ /* 0x000fe200078e0a5c */
[----:B------:R-:W-:-:S06]  /*dbd0*/  ISETP.GT.U32.AND P2, PT, R243, R150, PT ;  /* 0x00000096f300720c */ /* 0x000fcc0003f44070 */
[----:B------:R-:W-:-:S04]  /*dbe0*/  @!P1 IADD3 R249, R249, -R243, RZ ;  /* 0x800000f3f9f99210 */ /* 0x000fc80007ffe0ff */
[----:B------:R-:W-:Y:S01]  /*dbf0*/  ISETP.GT.U32.AND P1, PT, R243, R249, PT ;  /* 0x000000f9f300720c */ /* 0x000fe20003f24070 */
[----:B------:R-:W-:Y:S02]  /*dc00*/  IMAD.MOV.U32 R243, RZ, RZ, c[0x0][0x180] ;  /* 0x00006000fff37624 */ /* 0x000fe400078e00ff */
[----:B------:R-:W-:-:S03]  /*dc10*/  @!P5 IMAD.MOV R34, RZ, RZ, -R34 ;  /* 0x000000ffff22d224 */ /* 0x000fc600078e0a22 */
[----:B------:R-:W-:Y:S02]  /*dc20*/  IADD3 R243, R243, -0x9, RZ ;  /* 0xfffffff7f3f37810 */ /* 0x000fe40007ffe0ff */
[----:B------:R-:W-:Y:S02]  /*dc30*/  @!P0 IADD3 R64, -R64, RZ, RZ ;  /* 0x000000ff40408210 */ /* 0x000fe40007ffe1ff */
[----:B------:R-:W-:Y:S02]  /*dc40*/  ISETP.GE.U32.AND P0, PT, R243, 0x7fffff78, PT ;  /* 0x7fffff78f300780c */ /* 0x000fe40003f06070 */
[----:B------:R-:W-:Y:S01]  /*dc50*/  IABS R243, c[0x0][0x17c] ;  /* 0x00005f0000f37a13 */ /* 0x000fe20000000000 */
[----:B------:R-:W-:Y:S01]  /*dc60*/  @!P6 IMAD.MOV R8, RZ, RZ, -R8 ;  /* 0x000000ffff08e224 */ /* 0x000fe200078e0a08 */
[----:B------:R-:W-:Y:S02]  /*dc70*/  ISETP.GE.AND P6, PT, R246, RZ, PT ;  /* 0x000000fff600720c */ /* 0x000fe40003fc6270 */
[----:B------:R-:W5:Y:S01]  /*dc80*/  LDL.LU R246, [R1+0x1f18] ;  /* 0x001f180001f67983 */ /* 0x000f620000300800 */
[----:B------:R-:W-:-:S02]  /*dc90*/  @!P2 IMAD.IADD R150, R150, 0x1, -R243 ;  /* 0x000000019696a824 */ /* 0x000fc400078e0af3 */
[----:B------:R-:W-:Y:S01]  /*dca0*/  @!P1 IMAD.IADD R249, R249, 0x1, -R243 ;  /* 0x00000001f9f99824 */ /* 0x000fe200078e0af3 */
[----:B------:R-:W-:Y:S02]  /*dcb0*/  ISETP.NE.AND P1, PT, RZ, c[0x0][0x17c], PT ;  /* 0x00005f00ff007a0c */ /* 0x000fe40003f25270 */
[----:B------:R-:W-:-:S05]  /*dcc0*/  LOP3.LUT R243, RZ, c[0x0][0x17c], RZ, 0x33, !PT ;  /* 0x00005f00fff37a12 */ /* 0x000fca00078e33ff */
[----:B------:R-:W-:Y:S01]  /*dcd0*/  @!P6 IMAD.MOV R150, RZ, RZ, -R150 ;  /* 0x000000ffff96e224 */ /* 0x000fe200078e0a96 */
[----:B--2---:R-:W-:Y:S01]  /*dce0*/  ISETP.GE.AND P5, PT, R250, RZ, PT ;  /* 0x000000fffa00720c */ /* 0x004fe20003fa6270 */
[----:B------:R-:W-:-:S05]  /*dcf0*/  IMAD.MOV.U32 R250, RZ, RZ, c[0x0][0x180] ;  /* 0x00006000fffa7624 */ /* 0x000fca00078e00ff */
[----:B------:R-:W-:-:S04]  /*dd00*/  IADD3 R250, R250, -0xd, RZ ;  /* 0xfffffff3fafa7810 */ /* 0x000fc80007ffe0ff */
[----:B------:R-:W-:Y:S01]  /*dd10*/  ISETP.GE.U32.AND P2, PT, R250, 0x7fffff74, PT ;  /* 0x7fffff74fa00780c */ /* 0x000fe20003f46070 */
[----:B------:R-:W-:-:S05]  /*dd20*/  IMAD.MOV.U32 R250, RZ, RZ, c[0x0][0x180] ;  /* 0x00006000fffa7624 */ /* 0x000fca00078e00ff */
[----:B------:R-:W-:Y:S02]  /*dd30*/  IADD3 R250, R250, -0x11, RZ ;  /* 0xffffffeffafa7810 */ /* 0x000fe40007ffe0ff */
[C---:B---3--:R-:W-:Y:S02]  /*dd40*/  SEL R217, R243.reuse, R217, !P1 ;  /* 0x000000d9f3d97207 */ /* 0x048fe40004800000 */
[----:B------:R-:W-:Y:S02]  /*dd50*/  ISETP.GE.U32.AND P6, PT, R250, 0x7fffff70, PT ;  /* 0x7fffff70fa00780c */ /* 0x000fe40003fc6070 */
[C---:B----4-:R-:W-:Y:S01]  /*dd60*/  SEL R185, R243.reuse, R185, !P1 ;  /* 0x000000b9f3b97207 */ /* 0x050fe20004800000 */
[----:B------:R-:W2:Y:S01]  /*dd70*/  LDL.LU R250, [R1] ;  /* 0x0000000001fa7983 */ /* 0x000ea20000300800 */
[----:B-----5:R-:W-:-:S03]  /*dd80*/  SEL R154, R243, R154, !P1 ;  /* 0x0000009af39a7207 */ /* 0x020fc60004800000 */
[----:B------:R1:W-:Y:S01]  /*dd90*/  STL [R1+0x58], R217 ;  /* 0x000058d901007387 */ /* 0x0003e20000100800 */
[C---:B------:R-:W-:Y:S02]  /*dda0*/  SEL R251, R243.reuse, R251, !P1 ;  /* 0x000000fbf3fb7207 */ /* 0x040fe40004800000 */
[C---:B------:R-:W-:Y:S01]  /*ddb0*/  SEL R252, R243.reuse, R252, !P1 ;  /* 0x000000fcf3fc7207 */ /* 0x040fe20004800000 */
[----:B-1----:R-:W3:Y:S04]  /*ddc0*/  LDL.LU R217, [R1+0x1f14] ;  /* 0x001f140001d97983 */ /* 0x002ee80000300800 */
[----:B------:R1:W-:Y:S04]  /*ddd0*/  STL [R1+0x64], R185 ;  /* 0x000064b901007387 */ /* 0x0003e80000100800 */
[----:B-1----:R-:W4:Y:S04]  /*dde0*/  LDL.LU R185, [R1+0x1f10] ;  /* 0x001f100001b97983 */ /* 0x002f280000300800 */
[----:B------:R1:W-:Y:S04]  /*ddf0*/  STL [R1+0x54], R154 ;  /* 0x0000549a01007387 */ /* 0x0003e80000100800 */
[----:B-1----:R-:W5:Y:S04]  /*de00*/  LDL.LU R154, [R1+0x1f0c] ;  /* 0x001f0c00019a7983 */ /* 0x002f680000300800 */
[----:B------:R1:W-:Y:S04]  /*de10*/  STL [R1+0x50], R251 ;  /* 0x000050fb01007387 */ /* 0x0003e80000100800 */
[----:B-1----:R-:W4:Y:S04]  /*de20*/  LDL.LU R251, [R1+0x1f08] ;  /* 0x001f080001fb7983 */ /* 0x002f280000300800 */
[----:B------:R1:W-:Y:S04]  /*de30*/  STL [R1+0x4c], R252 ;  /* 0x00004cfc01007387 */ /* 0x0003e80000100800 */
[----:B-1----:R-:W4:Y:S01]  /*de40*/  LDL.LU R252, [R1+0x1f04] ;  /* 0x001f040001fc7983 */ /* 0x002f220000300800 */
[----:B------:R-:W-:-:S02]  /*de50*/  SEL R94, R243, R94, !P1 ;  /* 0x0000005ef35e7207 */ /* 0x000fc40004800000 */
[C---:B------:R-:W-:Y:S02]  /*de60*/  SEL R35, R243.reuse, R35, !P1 ;  /* 0x00000023f3237207 */ /* 0x040fe40004800000 */
[----:B--2---:R-:W-:-:S05]  /*de70*/  SEL R250, R243, R250, !P1 ;  /* 0x000000faf3fa7207 */ /* 0x004fca0004800000 */
[----:B------:R5:W-:Y:S01]  /*de80*/  STL [R1+0x48], R250 ;  /* 0x000048fa01007387 */ /* 0x000be20000100800 */
[C---:B---3--:R-:W-:Y:S02]  /*de90*/  SEL R217, R243.reuse, R217, !P1 ;  /* 0x000000d9f3d97207 */ /* 0x048fe40004800000 */
[C---:B-----5:R-:W-:Y:S02]  /*dea0*/  SEL R250, R243.reuse, R154, !P1 ;  /* 0x0000009af3fa7207 */ /* 0x060fe40004800000 */
[C---:B----4-:R-:W-:Y:S02]  /*deb0*/  SEL R154, R243.reuse, R185, !P1 ;  /* 0x000000b9f39a7207 */ /* 0x050fe40004800000 */
[C---:B------:R-:W-:Y:S02]  /*dec0*/  SEL R185, R243.reuse, R246, !P1 ;  /* 0x000000f6f3b97207 */ /* 0x040fe40004800000 */
[C---:B------:R-:W-:Y:S02]  /*ded0*/  SEL R251, R243.reuse, R251, !P1 ;  /* 0x000000fbf3fb7207 */ /* 0x040fe40004800000 */
[----:B------:R-:W-:-:S05]  /*dee0*/  SEL R252, R243, R252, !P1 ;  /* 0x000000fcf3fc7207 */ /* 0x000fca0004800000 */
[----:B------:R-:W-:Y:S04]  /*def0*/  STL [R1+0x44], R252 ;  /* 0x000044fc01007387 */ /* 0x000fe80000100800 */
[----:B------:R-:W-:Y:S04]  /*df00*/  STL [R1+0x40], R251 ;  /* 0x000040fb01007387 */ /* 0x000fe80000100800 */
[----:B------:R-:W-:Y:S04]  /*df10*/  STL [R1+0x3c], R250 ;  /* 0x00003cfa01007387 */ /* 0x000fe80000100800 */
[----:B------:R1:W-:Y:S04]  /*df20*/  STL [R1+0x38], R154 ;  /* 0x0000389a01007387 */ /* 0x0003e80000100800 */
[----:B------:R-:W-:Y:S01]  /*df30*/  STL [R1+0x34], R217 ;  /* 0x000034d901007387 */ /* 0x000fe20000100800 */
[----:B-1----:R-:W-:-:S02]  /*df40*/  SEL R154, R243, R36, !P1 ;  /* 0x00000024f39a7207 */ /* 0x002fc40004800000 */
[C---:B------:R-:W-:Y:S01]  /*df50*/  SEL R36, R243.reuse, R66, !P1 ;  /* 0x00000042f3247207 */ /* 0x040fe20004800000 */
[----:B------:R-:W-:Y:S01]  /*df60*/  STL [R1+0x30], R185 ;  /* 0x000030b901007387 */ /* 0x000fe20000100800 */
[----:B------:R-:W-:-:S03]  /*df70*/  SEL R66, R243, R124, !P1 ;  /* 0x0000007cf3427207 */ /* 0x000fc60004800000 */
[----:B------:R-:W-:Y:S04]  /*df80*/  STL [R1+0x2c], R154 ;  /* 0x00002c9a01007387 */ /* 0x000fe80000100800 */
[----:B------:R1:W-:Y:S04]  /*df90*/  STL [R1+0x28], R36 ;  /* 0x0000282401007387 */ /* 0x0003e80000100800 */
[----:B------:R2:W-:Y:S04]  /*dfa0*/  STL [R1+0x24], R94 ;  /* 0x0000245e01007387 */ /* 0x0005e80000100800 */
[----:B------:R3:W-:Y:S01]  /*dfb0*/  STL [R1+0x20], R66 ;  /* 0x0000204201007387 */ /* 0x0007e20000100800 */
[----:B-1----:R-:W-:-:S02]  /*dfc0*/  SEL R36, R243, R155, !P1 ;  /* 0x0000009bf3247207 */ /* 0x002fc40004800000 */
[----:B--2---:R-:W-:-:S03]  /*dfd0*/  SEL R94, R243, R187, !P1 ;  /* 0x000000bbf35e7207 */ /* 0x004fc60004800000 */
[----:B------:R1:W-:Y:S01]  /*dfe0*/  STL [R1+0x1c], R36 ;  /* 0x00001c2401007387 */ /* 0x0003e20000100800 */
[----:B---3--:R-:W-:-:S03]  /*dff0*/  SEL R66, R243, R216, !P1 ;  /* 0x000000d8f3427207 */ /* 0x008fc60004800000 */
[----:B------:R-:W-:Y:S04]  /*e000*/  STL [R1+0x18], R94 ;  /* 0x0000185e01007387 */ /* 0x000fe80000100800 */
[----:B------:R2:W-:Y:S01]  /*e010*/  STL [R1+0x14], R66 ;  /* 0x0000144201007387 */ /* 0x0005e20000100800 */
[----:B-1----:R-:W-:-:S05]  /*e020*/  SEL R36, R243, R247, !P1 ;  /* 0x000000f7f3247207 */ /* 0x002fca0004800000 */
[----:B------:R1:W-:Y:S01]  /*e030*/  STL [R1+0x10], R36 ;  /* 0x0000102401007387 */ /* 0x0003e20000100800 */
[----:B--2---:R-:W-:-:S03]  /*e040*/  SEL R66, R243, R67, !P1 ;  /* 0x00000043f3427207 */ /* 0x004fc60004800000 */
[----:B------:R2:W-:Y:S04]  /*e050*/  STL [R1+0xc], R35 ;  /* 0x00000c2301007387 */ /* 0x0005e80000100800 */
[----:B------:R-:W-:Y:S04]  /*e060*/  STL [R1+0x8], R66 ;  /* 0x0000084201007387 */ /* 0x000fe80000100800 */
[----:B------:R-:W3:Y:S01]  /*e070*/  LDL.LU R252, [R1+0x60] ;  /* 0x0000600001fc7983 */ /* 0x000ee20000300800 */
[C---:B-1----:R-:W-:Y:S02]  /*e080*/  SEL R36, R243.reuse, R96, !P1 ;  /* 0x00000060f3247207 */ /* 0x042fe40004800000 */
[----:B--2---:R-:W-:-:S02]  /*e090*/  SEL R35, R243, R126, !P1 ;  /* 0x0000007ef3237207 */ /* 0x004fc40004800000 */
[C---:B------:R-:W-:Y:S01]  /*e0a0*/  SEL R250, R243.reuse, R188, !P1 ;  /* 0x000000bcf3fa7207 */ /* 0x040fe20004800000 */
[----:B------:R-:W-:Y:S04]  /*e0b0*/  STL [R1+0x4], R36 ;  /* 0x0000042401007387 */ /* 0x000fe80000100800 */
[----:B------:R-:W-:Y:S04]  /*e0c0*/  STL [R1], R35 ;  /* 0x0000002301007387 */ /* 0x000fe80000100800 */
[----:B------:R1:W-:Y:S04]  /*e0d0*/  STL [R1+0x1ef0], R250 ;  /* 0x001ef0fa01007387 */ /* 0x0003e80000100800 */
[----:B-1----:R-:W2:Y:S01]  /*e0e0*/  LDL.LU R250, [R1+0x5c] ;  /* 0x00005c0001fa7983 */ /* 0x002ea20000300800 */
[----:B------:R-:W-:-:S02]  /*e0f0*/  SEL R187, R243, R158, !P1 ;  /* 0x0000009ef3bb7207 */ /* 0x000fc40004800000 */
[C---:B------:R-:W-:Y:S02]  /*e100*/  SEL R158, R243.reuse, R71, !P1 ;  /* 0x00000047f39e7207 */ /* 0x040fe40004800000 */
[C---:B------:R-:W-:Y:S02]  /*e110*/  SEL R71, R243.reuse, R12, !P1 ;  /* 0x0000000cf3477207 */ /* 0x040fe40004800000 */
[C---:B------:R-:W-:Y:S01]  /*e120*/  SEL R12, R243.reuse, R2, !P1 ;  /* 0x00000002f30c7207 */ /* 0x040fe20004800000 */
[----:B------:R-:W-:Y:S01]  /*e130*/  @!P5 IMAD.MOV R249, RZ, RZ, -R249 ;  /* 0x000000fffff9d224 */ /* 0x000fe200078e0af9 */
[C---:B------:R-:W-:Y:S02]  /*e140*/  SEL R67, R243.reuse, R13, !P1 ;  /* 0x0000000df3437207 */ /* 0x040fe40004800000 */
[C---:B------:R-:W-:Y:S02]  /*e150*/  SEL R251, R243.reuse, R156, !P1 ;  /* 0x0000009cf3fb7207 */ /* 0x040fe40004800000 */
[----:B------:R-:W-:-:S02]  /*e160*/  SEL R13, R243, R0, !P1 ;  /* 0x00000000f30d7207 */ /* 0x000fc40004800000 */
[C---:B------:R-:W-:Y:S02]  /*e170*/  SEL R156, R243.reuse, R97, !P1 ;  /* 0x00000061f39c7207 */ /* 0x040fe40004800000 */
[C---:B------:R-:W-:Y:S02]  /*e180*/  SEL R247, R243.reuse, R218, !P1 ;  /* 0x000000daf3f77207 */ /* 0x040fe40004800000 */
[C---:B------:R-:W-:Y:S02]  /*e190*/  SEL R188, R243.reuse, R125, !P1 ;  /* 0x0000007df3bc7207 */ /* 0x040fe40004800000 */
        /* <DEDUP_REMOVED lines=115> */
[C---:B------:R-:W-:Y:S01]  /*e8d0*/  SEL R51, R243.reuse, R51, !P1 ;  /* 0x00000033f3337207 */ /* 0x040fe20004800000 */
[----:B---3--:R-:W-:Y:S02]  /*e8e0*/  IMAD R2, R252, c[0x0][0x184], RZ ;  /* 0x00006100fc027a24 */ /* 0x008fe400078e02ff */
[----:B------:R-:W1:Y:S01]  /*e8f0*/  S2R R252, SR_TID.X ;  /* 0x0000000000fc7919 */ /* 0x000e620000002100 */
        /* <DEDUP_REMOVED lines=9> */
[C---:B------:R-:W-:Y:S01]  /*e990*/  SEL R111, R243.reuse, R111, !P1 ;  /* 0x0000006ff36f7207 */ /* 0x040fe20004800000 */
[----:B--2---:R-:W-:Y:S01]  /*e9a0*/  IMAD R0, R250, c[0x0][0x184], RZ ;  /* 0x00006100fa007a24 */ /* 0x004fe200078e02ff */
        /* <DEDUP_REMOVED lines=94> */
[----:B------:R-:W-:Y:S02]  /*ef90*/  SEL R243, R243, R249, !P1 ;  /* 0x000000f9f3f37207 */ /* 0x000fe40004800000 */
[----:B-1----:R-:W-:Y:S01]  /*efa0*/  LOP3.LUT R250, R252, 0x7f, RZ, 0xc0, !PT ;  /* 0x0000007ffcfa7812 */ /* 0x002fe200078ec0ff */
[----:B------:R-:W-:Y:S01]  /*efb0*/  IMAD.MOV.U32 R15, RZ, RZ, c[0x0][0x188] ;  /* 0x00006200ff0f7624 */ /* 0x000fe200078e00ff */
[----:B------:R-:W-:Y:S01]  /*efc0*/  LEA R6, P1, R0, c[0x0][0x160], 0x2 ;  /* 0x0000580000067a11 */ /* 0x000fe200078210ff */
[----:B------:R1:W-:Y:S01]  /*efd0*/  STL.64 [R1+0x1ef8], R246 ;  /* 0x001ef8f601007387 */ /* 0x0003e20000100a00 */
[----:B------:R-:W-:Y:S01]  /*efe0*/  LEA R4, P5, R2, c[0x0][0x160], 0x2 ;  /* 0x0000580002047a11 */ /* 0x000fe200078a10ff */
[----:B------:R-:W-:Y:S01]  /*eff0*/  IMAD.SHL.U32 R252, R250, 0x4, RZ ;  /* 0x00000004fafc7824 */ /* 0x000fe200078e00ff */
[----:B------:R-:W-:Y:S01]  /*f000*/  LEA.HI.X.SX32 R7, R0, c[0x0][0x164], 0x2, P1 ;  /* 0x0000590000077a11 */ /* 0x000fe200008f16ff */
[----:B------:R-:W-:Y:S01]  /*f010*/  IMAD.SHL.U32 R0, R15, 0x4, RZ ;  /* 0x000000040f007824 */ /* 0x000fe200078e00ff */
[----:B------:R-:W-:Y:S01]  /*f020*/  LEA.HI.X.SX32 R5, R2, c[0x0][0x164], 0x2, P5 ;  /* 0x0000590002057a11 */ /* 0x000fe200028f16ff */
[----:B------:R-:W-:Y:S01]  /*f030*/  STL [R1+0x1eec], R216 ;  /* 0x001eecd801007387 */ /* 0x000fe20000100800 */
[----:B------:R-:W-:Y:S01]  /*f040*/  ULDC.64 UR6, c[0x0][0x118] ;  /* 0x0000460000067ab9 */ /* 0x000fe20000000a00 */
[----:B-1----:R-:W-:-:S02]  /*f050*/  MOV R247, c[0x0][0x180] ;  /* 0x0000600000f77a02 */ /* 0x002fc40000000f00 */
[----:B------:R-:W-:Y:S02]  /*f060*/  STL [R1+0x1f00], R217 ;  /* 0x001f00d901007387 */ /* 0x000fe40000100800 */
[----:B------:R-:W-:Y:S02]  /*f070*/  IADD3 R2, R247, -0x1d, RZ ;  /* 0xffffffe3f7027810 */ /* 0x000fe40007ffe0ff */
[----:B------:R1:W-:Y:S01]  /*f080*/  STL [R1+0x1ee8], R188 ;  /* 0x001ee8bc01007387 */ /* 0x0003e20000100800 */
[----:B------:R-:W-:-:S03]  /*f090*/  IMAD.WIDE R40, R0, 0x4, R4 ;  /* 0x0000000400287825 */ /* 0x000fc600078e0204 */
[----:B------:R3:W-:Y:S04]  /*f0a0*/  LDGSTS.E [R252], [R6.64], !P3 ;  /* 0x0000000006fc7fae */ /* 0x0007e8000d921846 */
[----:B------:R3:W-:Y:S01]  /*f0b0*/  LDGSTS.E [R252+0x200], [R4.64], !P3 ;  /* 0x0020000004fc7fae */ /* 0x0007e2000d921846 */
[----:B-1----:R-:W-:Y:S01]  /*f0c0*/  IMAD.WIDE R188, R0, 0x4, R6 ;  /* 0x0000000400bc7825 */ /* 0x002fe200078e0206 */
[----:B------:R-:W-:Y:S02]  /*f0d0*/  ISETP.GE.U32.AND P3, PT, R2, 0x7fffff64, PT ;  /* 0x7fffff640200780c */ /* 0x000fe40003f66070 */
[----:B------:R-:W-:Y:S01]  /*f0e0*/  IADD3 R2, R247, -0x21, RZ ;  /* 0xffffffdff7027810 */ /* 0x000fe20007ffe0ff */
[C---:B------:R-:W-:Y:S01]  /*f0f0*/  IMAD.SHL.U32 R0, R15.reuse, 0x8, RZ ;  /* 0x000000080f007824 */ /* 0x040fe200078e00ff */
[----:B------:R1:W-:Y:S04]  /*f100*/  LDGSTS.E [R252+0x1000], [R188.64], !P4 ;  /* 0x01000000bcfc7fae */ /* 0x0003e8000e121846 */
[----:B------:R3:W-:Y:S01]  /*f110*/  LDGSTS.E [R252+0x1200], [R40.64], !P4 ;  /* 0x0120000028fc7fae */ /* 0x0007e2000e121846 */
[----:B------:R-:W-:Y:S01]  /*f120*/  ISETP.GE.U32.AND P4, PT, R2, 0x7fffff60, PT ;  /* 0x7fffff600200780c */ /* 0x000fe20003f86070 */
[----:B------:R-:W-:-:S02]  /*f130*/  IMAD R2, R15, 0xc, RZ ;  /* 0x0000000c0f027824 */ /* 0x000fc400078e02ff */
[----:B------:R-:W-:Y:S01]  /*f140*/  STL [R1+0x1ee4], R186 ;  /* 0x001ee4ba01007387 */ /* 0x000fe20000100800 */
[----:B------:R-:W-:-:S03]  /*f150*/  IMAD.WIDE R216, R0, 0x4, R6 ;  /* 0x0000000400d87825 */ /* 0x000fc600078e0206 */
[----:B------:R-:W-:Y:S01]  /*f160*/  STL [R1+0x1edc], R155 ;  /* 0x001edc9b01007387 */ /* 0x000fe20000100800 */
[----:B------:R-:W-:-:S03]  /*f170*/  IMAD.WIDE R190, R0, 0x4, R4 ;  /* 0x0000000400be7825 */ /* 0x000fc600078e0204 */
[----:B------:R-:W-:Y:S01]  /*f180*/  STL [R1+0x1ed8], R157 ;  /* 0x001ed89d01007387 */ /* 0x000fe20000100800 */
[----:B------:R-:W-:-:S03]  /*f190*/  IADD3 R3, R247, -0x15, RZ ;  /* 0xffffffebf7037810 */ /* 0x000fc60007ffe0ff */
[----:B------:R-:W-:Y:S01]  /*f1a0*/  STL [R1+0x1ee0], R36 ;  /* 0x001ee02401007387 */ /* 0x000fe20000100800 */
[----:B------:R-:W-:-:S03]  /*f1b0*/  IADD3 R0, R247, -0x25, RZ ;  /* 0xffffffdbf7007810 */ /* 0x000fc60007ffe0ff */
[----:B------:R1:W-:Y:S04]  /*f1c0*/  STL.64 [R1+0x5f8], R188 ;  /* 0x0005f8bc01007387 */ /* 0x0003e80000100a00 */
[----:B------:R3:W-:Y:S01]  /*f1d0*/  STL.64 [R1+0x5f0], R40 ;  /* 0x0005f02801007387 */ /* 0x0007e20000100a00 */
[----:B------:R-:W-:-:S03]  /*f1e0*/  ISETP.GE.U32.AND P1, PT, R3, 0x7fffff6c, PT ;  /* 0x7fffff6c0300780c */ /* 0x000fc60003f26070 */
[----:B------:R4:W-:Y:S01]  /*f1f0*/  LDGSTS.E [R252+0x2000], [R216.64], !P0 ;  /* 0x02000000d8fc7fae */ /* 0x0009e2000c121846 */
[----:B-1----:R-:W-:-:S03]  /*f200*/  IMAD.WIDE R188, R2, 0x4, R6 ;  /* 0x0000000402bc7825 */ /* 0x002fc600078e0206 */
[----:B------:R1:W-:Y:S01]  /*f210*/  LDGSTS.E [R252+0x2200], [R190.64], !P0 ;  /* 0x02200000befc7fae */ /* 0x0003e2000c121846 */
[----:B---3--:R-:W-:Y:S01]  /*f220*/  IMAD.WIDE R40, R2, 0x4, R4 ;  /* 0x0000000402287825 */ /* 0x008fe200078e0204 */
[----:B------:R-:W-:Y:S02]  /*f230*/  IADD3 R2, R247, -0x29, RZ ;  /* 0xffffffd7f7027810 */ /* 0x000fe40007ffe0ff */
[----:B------:R3:W-:Y:S01]  /*f240*/  LDGSTS.E [R252+0x3000], [R188.64], !P2 ;  /* 0x03000000bcfc7fae */ /* 0x0007e2000d121846 */
[----:B------:R-:W-:Y:S01]  /*f250*/  ISETP.GE.U32.AND P0, PT, R0, 0x7fffff5c, PT ;  /* 0x7fffff5c0000780c */ /* 0x000fe20003f06070 */
[C---:B------:R-:W-:Y:S02]  /*f260*/  IMAD.SHL.U32 R0, R15.reuse, 0x10, RZ ;  /* 0x000000100f007824 */ /* 0x040fe400078e00ff */
[----:B------:R5:W-:Y:S01]  /*f270*/  LDGSTS.E [R252+0x3200], [R40.64], !P2 ;  /* 0x0320000028fc7fae */ /* 0x000be2000d121846 */
[----:B------:R-:W-:Y:S01]  /*f280*/  ISETP.GE.U32.AND P2, PT, R2, 0x7fffff58, PT ;  /* 0x7fffff580200780c */ /* 0x000fe20003f46070 */
[----:B------:R-:W-:Y:S01]  /*f290*/  IMAD R2, R15, 0x14, RZ ;  /* 0x000000140f027824 */ /* 0x000fe200078e02ff */
[----:B------:R-:W-:Y:S01]  /*f2a0*/  IADD3 R8, R247, -0x19, RZ ;  /* 0xffffffe7f7087810 */ /* 0x000fe20007ffe0ff */
[----:B------:R4:W-:Y:S04]  /*f2b0*/  STL.64 [R1+0x5b8], R216 ;  /* 0x0005b8d801007387 */ /* 0x0009e80000100a00 */
[----:B------:R1:W-:Y:S01]  /*f2c0*/  STL.64 [R1+0x5b0], R190 ;  /* 0x0005b0be01007387 */ /* 0x0003e20000100a00 */
[----:B------:R-:W-:-:S03]  /*f2d0*/  ISETP.GE.U32.AND P5, PT, R8, 0x7fffff68, PT ;  /* 0x7fffff680800780c */ /* 0x000fc60003fa6070 */
[----:B------:R3:W-:Y:S01]  /*f2e0*/  STL.64 [R1+0x578], R188 ;  /* 0x000578bc01007387 */ /* 0x0007e20000100a00 */
[----:B----4-:R-:W-:-:S03]  /*f2f0*/  IMAD.WIDE R216, R0, 0x4, R6 ;  /* 0x0000000400d87825 */ /* 0x010fc600078e0206 */
[----:B------:R5:W-:Y:S01]  /*f300*/  STL.64 [R1+0x570], R40 ;  /* 0x0005702801007387 */ /* 0x000be20000100a00 */
[----:B-1----:R-:W-:Y:S01]  /*f310*/  IMAD.WIDE R190, R0, 0x4, R4 ;  /* 0x0000000400be7825 */ /* 0x002fe200078e0204 */
[----:B------:R-:W-:Y:S02]  /*f320*/  IADD3 R0, R247, -0x2d, RZ ;  /* 0xffffffd3f7007810 */ /* 0x000fe40007ffe0ff */
[----:B------:R1:W-:Y:S01]  /*f330*/  LDGSTS.E [R252+0x4000], [R216.64], !P6 ;  /* 0x04000000d8fc7fae */ /* 0x0003e2000f121846 */
[----:B---3--:R-:W-:-:S03]  /*f340*/  IMAD.WIDE R188, R2, 0x4, R6 ;  /* 0x0000000402bc7825 */ /* 0x008fc600078e0206 */
[----:B------:R3:W-:Y:S01]  /*f350*/  LDGSTS.E [R252+0x4200], [R190.64], !P6 ;  /* 0x04200000befc7fae */ /* 0x0007e2000f121846 */
[----:B-----5:R-:W-:Y:S01]  /*f360*/  IMAD.WIDE R40, R2, 0x4, R4 ;  /* 0x0000000402287825 */ /* 0x020fe200078e0204 */
[----:B------:R-:W-:Y:S02]  /*f370*/  IADD3 R2, R247, -0x31, RZ ;  /* 0xffffffcff7027810 */ /* 0x000fe40007ffe0ff */
[----:B------:R4:W-:Y:S01]  /*f380*/  LDGSTS.E [R252+0x5000], [R188.64], !P1 ;  /* 0x05000000bcfc7fae */ /* 0x0009e2000c921846 */
[----:B------:R-:W-:Y:S01]  /*f390*/  ISETP.GE.U32.AND P6, PT, R0, 0x7fffff54, PT ;  /* 0x7fffff540000780c */ /* 0x000fe20003fc6070 */
[C---:B------:R-:W-:Y:S02]  /*f3a0*/  IMAD R0, R15.reuse, 0x18, RZ ;  /* 0x000000180f007824 */ /* 0x040fe400078e02ff */
[----:B------:R5:W-:Y:S01]  /*f3b0*/  LDGSTS.E [R252+0x5200], [R40.64], !P1 ;  /* 0x0520000028fc7fae */ /* 0x000be2000c921846 */
[----:B------:R-:W-:Y:S01]  /*f3c0*/  ISETP.GE.U32.AND P1, PT, R2, 0x7fffff50, PT ;  /* 0x7fffff500200780c */ /* 0x000fe20003f26070 */
[----:B------:R-:W-:-:S02]  /*f3d0*/  IMAD R2, R15, 0x1c, RZ ;  /* 0x0000001c0f027824 */ /* 0x000fc400078e02ff */
[----:B------:R1:W-:Y:S04]  /*f3e0*/  STL.64 [R1+0xa78], R216 ;  /* 0x000a78d801007387 */ /* 0x0003e80000100a00 */
[----:B------:R3:W-:Y:S04]  /*f3f0*/  STL.64 [R1+0xa88], R190 ;  /* 0x000a88be01007387 */ /* 0x0007e80000100a00 */
[----:B------:R4:W-:Y:S01]  /*f400*/  STL.64 [R1+0xac0], R188 ;  /* 0x000ac0bc01007387 */ /* 0x0009e20000100a00 */
[----:B-1----:R-:W-:-:S03]  /*f410*/  IMAD.WIDE R216, R0, 0x4, R6 ;  /* 0x0000000400d87825 */ /* 0x002fc600078e0206 */
[----:B------:R5:W-:Y:S01]  /*f420*/  STL.64 [R1+0xac8], R40 ;  /* 0x000ac82801007387 */ /* 0x000be20000100a00 */
[----:B---3--:R-:W-:Y:S01]  /*f430*/  IMAD.WIDE R190, R0, 0x4, R4 ;  /* 0x0000000400be7825 */ /* 0x008fe200078e0204 */
[----:B------:R-:W-:Y:S02]  /*f440*/  IADD3 R0, R247, -0x35, RZ ;  /* 0xffffffcbf7007810 */ /* 0x000fe40007ffe0ff */
[----:B------:R1:W-:Y:S01]  /*f450*/  LDGSTS.E [R252+0x6000], [R216.64], !P5 ;  /* 0x06000000d8fc7fae */ /* 0x0003e2000e921846 */
[----:B----4-:R-:W-:-:S03]  /*f460*/  IMAD.WIDE R188, R2, 0x4, R6 ;  /* 0x0000000402bc7825 */ /* 0x010fc600078e0206 */
[----:B------:R3:W-:Y:S01]  /*f470*/  LDGSTS.E [R252+0x6200], [R190.64], !P5 ;  /* 0x06200000befc7fae */ /* 0x0007e2000e921846 */
[----:B-----5:R-:W-:Y:S01]  /*f480*/  IMAD.WIDE R40, R2, 0x4, R4 ;  /* 0x0000000402287825 */ /* 0x020fe200078e0204 */
[----:B------:R-:W-:Y:S02]  /*f490*/  IADD3 R2, R247, -0x39, RZ ;  /* 0xffffffc7f7027810 */ /* 0x000fe40007ffe0ff */
[----:B------:R4:W-:Y:S01]  /*f4a0*/  LDGSTS.E [R252+0x7000], [R188.64], !P3 ;  /* 0x07000000bcfc7fae */ /* 0x0009e2000d921846 */
[----:B------:R-:W-:Y:S02]  /*f4b0*/  ISETP.GE.U32.AND P5, PT, R0, 0x7fffff4c, PT ;  /* 0x7fffff4c0000780c */ /* 0x000fe40003fa6070 */
[C---:B------:R-:W-:Y:S01]  /*f4c0*/  SHF.L.U32 R0, R15.reuse, 0x5, RZ ;  /* 0x000000050f007819 */ /* 0x040fe200000006ff */
        /* <DEDUP_REMOVED lines=71> */
[C---:B------:R-:W-:Y:S02]  /*f940*/  IMAD.SHL.U32 R0, R15.reuse, 0x40, RZ ;  /* 0x000000400f007824 */ /* 0x040fe400078e00ff */
        /* <DEDUP_REMOVED lines=130> */
[----:B------:R3:W-:Y:S01]  /*10170*/  STL.64 [R1+0x1898], R190 ;  /* 0x001898be01007387 */ /* 0x0007e20000100a00 */
[----:B------:R-:W-:-:S03]  /*10180*/  IADD3 R3, R247, -0x16, RZ ;  /* 0xffffffeaf7037810 */ /* 0x000fc60007ffe0ff */
        /* <DEDUP_REMOVED lines=8> */
[----:B-----5:R-:W-:-:S03]  /*10210*/  IMAD.WIDE R40, R2, 0x4, R4 ;  /* 0x0000000402287825 */ /* 0x020fc600078e0204 */
[----:B------:R4:W-:Y:S01]  /*10220*/  LDGSTS.E [R252+0x1f000], [R188.64], !P2 ;  /* 0x1f000000bcfc7fae */ /* 0x0009e2000d121846 */
[----:B------:R-:W-:Y:S02]  /*10230*/  ISETP.GE.U32.AND P0, PT, R3, 0x7fffff6b, PT ;  /* 0x7fffff6b0300780c */ /* 0x000fe40003f06070 */
[----:B------:R-:W-:Y:S01]  /*10240*/  LOP3.LUT R3, R252, 0x20, RZ, 0x3c, !PT ;  /* 0x00000020fc037812 */ /* 0x000fe200078e3cff */
[----:B------:R1:W-:Y:S04]  /*10250*/  STL.64 [R1+0x1910], R216 ;  /* 0x001910d801007387 */ /* 0x0003e80000100a00 */
[----:B------:R5:W-:Y:S01]  /*10260*/  LDGSTS.E [R252+0x1f200], [R40.64], !P2 ;  /* 0x1f20000028fc7fae */ /* 0x000be2000d121846 */
[----:B------:R-:W-:Y:S01]  /*10270*/  ISETP.GE.U32.AND P2, PT, R0, 0x7fffff67, PT ;  /* 0x7fffff670000780c */ /* 0x000fe20003f46070 */
[----:B------:R-:W-:-:S02]  /*10280*/  IMAD R0, R15, 0x5, RZ ;  /* 0x000000050f007824 */ /* 0x000fc400078e02ff */
[----:B------:R3:W-:Y:S01]  /*10290*/  STL.64 [R1+0x1918], R190 ;  /* 0x001918be01007387 */ /* 0x0007e20000100a00 */
[----:B------:R-:W-:Y:S01]  /*102a0*/  IADD3 R2, R247, -0x1e, RZ ;  /* 0xffffffe2f7027810 */ /* 0x000fe20007ffe0ff */
[C---:B-1----:R-:W-:Y:S02]  /*102b0*/  IMAD.WIDE R216, R15.reuse, 0x4, R6 ;  /* 0x000000040fd87825 */ /* 0x042fe400078e0206 */
[----:B------:R4:W-:Y:S02]  /*102c0*/  STL.64 [R1+0x1950], R188 ;  /* 0x001950bc01007387 */ /* 0x0009e40000100a00 */
[----:B---3--:R-:W-:Y:S02]  /*102d0*/  IMAD.WIDE R190, R15, 0x4, R4 ;  /* 0x000000040fbe7825 */ /* 0x008fe400078e0204 */
[----:B------:R5:W-:Y:S02]  /*102e0*/  STL.64 [R1+0x1958], R40 ;  /* 0x0019582801007387 */ /* 0x000be40000100a00 */
[----:B----4-:R-:W-:-:S02]  /*102f0*/  IMAD.WIDE R188, R0, 0x4, R6 ;  /* 0x0000000400bc7825 */ /* 0x010fc400078e0206 */
[----:B------:R1:W-:Y:S04]  /*10300*/  LDGSTS.E [R3+0x400], [R216.64], !P6 ;  /* 0x00400000d8037fae */ /* 0x0003e8000f121846 */
[----:B------:R3:W-:Y:S01]  /*10310*/  LDGSTS.E [R3+0x600], [R190.64], !P6 ;  /* 0x00600000be037fae */ /* 0x0007e2000f121846 */
[----:B------:R-:W-:Y:S01]  /*10320*/  ISETP.GE.U32.AND P6, PT, R2, 0x7fffff63, PT ;  /* 0x7fffff630200780c */ /* 0x000fe20003fc6070 */
[----:B-----5:R-:W-:Y:S01]  /*10330*/  IMAD.WIDE R40, R0, 0x4, R4 ;  /* 0x0000000400287825 */ /* 0x020fe200078e0204 */
[----:B------:R-:W-:Y:S01]  /*10340*/  IADD3 R2, R247, -0x22, RZ ;  /* 0xffffffdef7027810 */ /* 0x000fe20007ffe0ff */
[----:B------:R4:W-:Y:S02]  /*10350*/  LDGSTS.E [R3+0x1400], [R188.64], !P1 ;  /* 0x01400000bc037fae */ /* 0x0009e4000c921846 */
[----:B------:R-:W-:-:S02]  /*10360*/  IMAD R0, R15, 0x9, RZ ;  /* 0x000000090f007824 */ /* 0x000fc400078e02ff */
[----:B------:R1:W-:Y:S04]  /*10370*/  STL.64 [R1+0x620], R216 ;  /* 0x000620d801007387 */ /* 0x0003e80000100a00 */
[----:B------:R5:W-:Y:S01]  /*10380*/  LDGSTS.E [R3+0x1600], [R40.64], !P1 ;  /* 0x0160000028037fae */ /* 0x000be2000c921846 */
[----:B------:R-:W-:Y:S01]  /*10390*/  ISETP.GE.U32.AND P1, PT, R2, 0x7fffff5f, PT ;  /* 0x7fffff5f0200780c */ /* 0x000fe20003f26070 */
[----:B------:R-:W-:Y:S02]  /*103a0*/  IMAD R2, R15, 0xd, RZ ;  /* 0x0000000d0f027824 */ /* 0x000fe400078e02ff */
[----:B------:R3:W-:Y:S01]  /*103b0*/  STL.64 [R1+0xa80], R190 ;  /* 0x000a80be01007387 */ /* 0x0007e20000100a00 */
[----:B-1----:R-:W-:-:S03]  /*103c0*/  IMAD.WIDE R216, R0, 0x4, R6 ;  /* 0x0000000400d87825 */ /* 0x002fc600078e0206 */
[----:B------:R4:W-:Y:S01]  /*103d0*/  STL.64 [R1+0x5e8], R188 ;  /* 0x0005e8bc01007387 */ /* 0x0009e20000100a00 */
[----:B---3--:R-:W-:Y:S01]  /*103e0*/  IMAD.WIDE R190, R0, 0x4, R4 ;  /* 0x0000000400be7825 */ /* 0x008fe200078e0204 */
[----:B------:R-:W-:Y:S02]  /*103f0*/  IADD3 R0, R247, -0x26, RZ ;  /* 0xffffffdaf7007810 */ /* 0x000fe40007ffe0ff */
[----:B------:R5:W-:Y:S01]  /*10400*/  STL.64 [R1+0x5e0], R40 ;  /* 0x0005e02801007387 */ /* 0x000be20000100a00 */
[----:B----4-:R-:W-:-:S03]  /*10410*/  IMAD.WIDE R188, R2, 0x4, R6 ;  /* 0x0000000402bc7825 */ /* 0x010fc600078e0206 */
[----:B------:R1:W-:Y:S04]  /*10420*/  LDGSTS.E [R3+0x2400], [R216.64], !P5 ;  /* 0x02400000d8037fae */ /* 0x0003e8000e921846 */
[----:B------:R3:W-:Y:S01]  /*10430*/  LDGSTS.E [R3+0x2600], [R190.64], !P5 ;  /* 0x02600000be037fae */ /* 0x0007e2000e921846 */
[----:B------:R-:W-:Y:S01]  /*10440*/  ISETP.GE.U32.AND P5, PT, R0, 0x7fffff5b, PT ;  /* 0x7fffff5b0000780c */ /* 0x000fe20003fa6070 */
[----:B------:R-:W-:Y:S02]  /*10450*/  IMAD R0, R15, 0x11, RZ ;  /* 0x000000110f007824 */ /* 0x000fe400078e02ff */
[----:B-----5:R-:W-:Y:S01]  /*10460*/  IMAD.WIDE R40, R2, 0x4, R4 ;  /* 0x0000000402287825 */ /* 0x020fe200078e0204 */
[----:B------:R-:W-:Y:S01]  /*10470*/  IADD3 R2, R247, -0x2a, RZ ;  /* 0xffffffd6f7027810 */ /* 0x000fe20007ffe0ff */
[----:B------:R4:W-:Y:S04]  /*10480*/  LDGSTS.E [R3+0x3400], [R188.64], !P3 ;  /* 0x03400000bc037fae */ /* 0x0009e8000d921846 */
[----:B------:R1:W-:Y:S04]  /*10490*/  STL.64 [R1+0x5a8], R216 ;  /* 0x0005a8d801007387 */ /* 0x0003e80000100a00 */
[----:B------:R5:W-:Y:S01]  /*104a0*/  LDGSTS.E [R3+0x3600], [R40.64], !P3 ;  /* 0x0360000028037fae */ /* 0x000be2000d921846 */
[----:B------:R-:W-:Y:S01]  /*104b0*/  ISETP.GE.U32.AND P3, PT, R2, 0x7fffff57, PT ;  /* 0x7fffff570200780c */ /* 0x000fe20003f66070 */
[----:B------:R-:W-:-:S02]  /*104c0*/  IMAD R2, R15, 0x15, RZ ;  /* 0x000000150f027824 */ /* 0x000fc400078e02ff */
        /* <DEDUP_REMOVED lines=244> */
[----:B------:R-:W-:Y:S02]  /*11410*/  IMAD.SHL.U32 R0, R15, 0x2, RZ ;  /* 0x000000020f007824 */ /* 0x000fe400078e00ff */
        /* <DEDUP_REMOVED lines=8> */
[----:B-1----:R-:W-:Y:S01]  /*114a0*/  IMAD.WIDE R216, R0, 0x4, R6 ;  /* 0x0000000400d87825 */ /* 0x002fe200078e0206 */
[----:B---3--:R-:W-:Y:S02]  /*114b0*/  LOP3.LUT R3, R252, 0x40, RZ, 0x3c, !PT ;  /* 0x00000040fc037812 */ /* 0x008fe400078e3cff */
[----:B------:R1:W-:Y:S01]  /*114c0*/  STL.64 [R1+0x1960], R188 ;  /* 0x001960bc01007387 */ /* 0x0003e20000100a00 */
[----:B----4-:R-:W-:Y:S01]  /*114d0*/  IMAD.WIDE R190, R0, 0x4, R4 ;  /* 0x0000000400be7825 */ /* 0x010fe200078e0204 */
[----:B------:R-:W-:Y:S02]  /*114e0*/  IADD3 R0, R247, -0x1f, RZ ;  /* 0xffffffe1f7007810 */ /* 0x000fe40007ffe0ff */
[----:B------:R3:W-:Y:S04]  /*114f0*/  STL.64 [R1+0x1968], R40 ;  /* 0x0019682801007387 */ /* 0x0007e80000100a00 */
[----:B------:R4:W-:Y:S01]  /*11500*/  LDGSTS.E [R3+0x800], [R216.64], !P4 ;  /* 0x00800000d8037fae */ /* 0x0009e2000e121846 */
[----:B-1----:R-:W-:-:S03]  /*11510*/  IMAD.WIDE R188, R2, 0x4, R6 ;  /* 0x0000000402bc7825 */ /* 0x002fc600078e0206 */
[----:B------:R1:W-:Y:S01]  /*11520*/  LDGSTS.E [R3+0xa00], [R190.64], !P4 ;  /* 0x00a00000be037fae */ /* 0x0003e2000e121846 */
[----:B------:R-:W-:Y:S01]  /*11530*/  ISETP.GE.U32.AND P4, PT, R0, 0x7fffff62, PT ;  /* 0x7fffff620000780c */ /* 0x000fe20003f86070 */
[----:B---3--:R-:W-:Y:S01]  /*11540*/  IMAD.WIDE R40, R2, 0x4, R4 ;  /* 0x0000000402287825 */ /* 0x008fe200078e0204 */
[----:B------:R-:W-:Y:S01]  /*11550*/  IADD3 R2, R247, -0x23, RZ ;  /* 0xffffffddf7027810 */ /* 0x000fe20007ffe0ff */
[----:B------:R3:W-:Y:S02]  /*11560*/  LDGSTS.E [R3+0x1800], [R188.64], !P0 ;  /* 0x01800000bc037fae */ /* 0x0007e4000c121846 */
[C---:B------:R-:W-:Y:S02]  /*11570*/  IMAD R0, R15.reuse, 0xa, RZ ;  /* 0x0000000a0f007824 */ /* 0x040fe400078e02ff */
[----:B------:R4:W-:Y:S04]  /*11580*/  STL.64 [R1+0x618], R216 ;  /* 0x000618d801007387 */ /* 0x0009e80000100a00 */
[----:B------:R5:W-:Y:S01]  /*11590*/  LDGSTS.E [R3+0x1a00], [R40.64], !P0 ;  /* 0x01a0000028037fae */ /* 0x000be2000c121846 */
[----:B------:R-:W-:Y:S01]  /*115a0*/  ISETP.GE.U32.AND P0, PT, R2, 0x7fffff5e, PT ;  /* 0x7fffff5e0200780c */ /* 0x000fe20003f06070 */
[----:B------:R-:W-:-:S02]  /*115b0*/  IMAD R2, R15, 0xe, RZ ;  /* 0x0000000e0f027824 */ /* 0x000fc400078e02ff */
[----:B------:R1:W-:Y:S01]  /*115c0*/  STL.64 [R1+0x610], R190 ;  /* 0x000610be01007387 */ /* 0x0003e20000100a00 */
[----:B----4-:R-:W-:-:S03]  /*115d0*/  IMAD.WIDE R216, R0, 0x4, R6 ;  /* 0x0000000400d87825 */ /* 0x010fc600078e0206 */
[----:B------:R3:W-:Y:S01]  /*115e0*/  STL.64 [R1+0x5d8], R188 ;  /* 0x0005d8bc01007387 */ /* 0x0007e20000100a00 */
[----:B-1----:R-:W-:Y:S01]  /*115f0*/  IMAD.WIDE R190, R0, 0x4, R4 ;  /* 0x0000000400be7825 */ /* 0x002fe200078e0204 */
[----:B------:R-:W-:Y:S02]  /*11600*/  IADD3 R0, R247, -0x27, RZ ;  /* 0xffffffd9f7007810 */ /* 0x000fe40007ffe0ff */
[----:B------:R5:W-:Y:S01]  /*11610*/  STL.64 [R1+0x5d0], R40 ;  /* 0x0005d02801007387 */ /* 0x000be20000100a00 */
[----:B---3--:R-:W-:-:S03]  /*11620*/  IMAD.WIDE R188, R2, 0x4, R6 ;  /* 0x0000000402bc7825 */ /* 0x008fc600078e0206 */
        /* <DEDUP_REMOVED lines=258> */
[----:B------:R4:W-:Y:S01]  /*12650*/  LDGSTS.E [R3+0x1f800], [R188.64], !P6 ;  /* 0x1f800000bc037fae */ /* 0x0009e2000f121846 */
[----:B------:R-:W-:-:S03]  /*12660*/  LOP3.LUT R34, R252, 0x60, RZ, 0x3c, !PT ;  /* 0x00000060fc227812 */ /* 0x000fc600078e3cff */
        /* <DEDUP_REMOVED lines=194> */
[----:B-----5:R-:W-:Y:S01]  /*13290*/  IMAD.WIDE R40, R2, 0x4, R4 ;  /* 0x0000000402287825 */ /* 0x020fe200078e0204 */
[----:B------:R-:W-:Y:S01]  /*132a0*/  IADD3 R0, R247, -0x74, RZ ;  /* 0xffffff8cf7007810 */ /* 0x000fe20007ffe0ff */
[----:B------:R4:W-:Y:S02]  /*132b0*/  LDGSTS.E [R34+0x15c00], [R188.64], !P1 ;  /* 0x15c00000bc227fae */ /* 0x0009e4000c921846 */
[----:B------:R-:W-:-:S02]  /*132c0*/  IMAD.MOV.U32 R2, RZ, RZ, 0x7f ;  /* 0x0000007fff027424 */ /* 0x000fc400078e00ff */
[----:B------:R5:W-:Y:S01]  /*132d0*/  LDGSTS.E [R34+0x15e00], [R40.64], !P1 ;  /* 0x15e0000028227fae */ /* 0x000be2000c921846 */
[----:B------:R-:W-:Y:S01]  /*132e0*/  ISETP.GE.U32.AND P1, PT, R0, 0x7fffff0d, PT ;  /* 0x7fffff0d0000780c */ /* 0x000fe20003f26070 */
[C---:B------:R-:W-:Y:S01]  /*132f0*/  IMAD R0, R15.reuse, 0x5b, RZ ;  /* 0x0000005b0f007824 */ /* 0x040fe200078e02ff */
[----:B------:R-:W-:Y:S01]  /*13300*/  IADD3 R32, R2, c[0x0][0x180], RZ ;  /* 0x0000600002207a10 */ /* 0x000fe20007ffe0ff */
[----:B------:R1:W-:Y:S01]  /*13310*/  STL.64 [R1+0x11d0], R216 ;  /* 0x0011d0d801007387 */ /* 0x0003e20000100a00 */
[C---:B------:R-:W-:Y:S02]  /*13320*/  IMAD R2, R15.reuse, 0x5f, RZ ;  /* 0x0000005f0f027824 */ /* 0x040fe400078e02ff */
[----:B------:R-:W-:Y:S01]  /*13330*/  IMAD R3, R15, 0x63, RZ ;  /* 0x000000630f037824 */ /* 0x000fe200078e02ff */
[----:B------:R3:W-:Y:S01]  /*13340*/  STL.64 [R1+0x11d8], R190 ;  /* 0x0011d8be01007387 */ /* 0x0007e20000100a00 */
[----:B------:R-:W-:-:S03]  /*13350*/  IADD3 R15, R247, -0x78, RZ ;  /* 0xffffff88f70f7810 */ /* 0x000fc60007ffe0ff */
[----:B------:R4:W-:Y:S01]  /*13360*/  STL.64 [R1+0x1210], R188 ;  /* 0x001210bc01007387 */ /* 0x0009e20000100a00 */
[----:B-1----:R-:W-:-:S03]  /*13370*/  IMAD.WIDE R216, R0, 0x4, R6 ;  /* 0x0000000400d87825 */ /* 0x002fc600078e0206 */
[----:B------:R5:W-:Y:S01]  /*13380*/  STL.64 [R1+0x1218], R40 ;  /* 0x0012182801007387 */ /* 0x000be20000100a00 */
[----:B---3--:R-:W-:-:S03]  /*13390*/  IMAD.WIDE R190, R0, 0x4, R4 ;  /* 0x0000000400be7825 */ /* 0x008fc600078e0204 */
[----:B------:R1:W-:Y:S01]  /*133a0*/  STL.64 [R1+0x1250], R216 ;  /* 0x001250d801007387 */ /* 0x0003e20000100a00 */
[----:B------:R-:W-:Y:S01]  /*133b0*/  IADD3 R8, R247, -0x7c, RZ ;  /* 0xffffff84f7087810 */ /* 0x000fe20007ffe0ff */
[C---:B----4-:R-:W-:Y:S02]  /*133c0*/  IMAD.WIDE R188, R2.reuse, 0x4, R6 ;  /* 0x0000000402bc7825 */ /* 0x050fe400078e0206 */
[----:B------:R1:W-:Y:S02]  /*133d0*/  LDGSTS.E [R34+0x16c00], [R216.64], !P5 ;  /* 0x16c00000d8227fae */ /* 0x0003e4000e921846 */
[--C-:B-----5:R-:W-:Y:S02]  /*133e0*/  IMAD.WIDE R40, R2, 0x4, R4.reuse ;  /* 0x0000000402287825 */ /* 0x120fe400078e0204 */
[----:B------:R3:W-:Y:S02]  /*133f0*/  STL.64 [R1+0x1258], R190 ;  /* 0x001258be01007387 */ /* 0x0007e40000100a00 */
[----:B------:R-:W-:-:S02]  /*13400*/  IMAD.WIDE R246, R3, 0x4, R4 ;  /* 0x0000000403f67825 */ /* 0x000fc400078e0204 */
[----:B------:R4:W-:Y:S02]  /*13410*/  STL.64 [R1+0x1780], R188 ;  /* 0x001780bc01007387 */ /* 0x0009e40000100a00 */
[----:B-1----:R-:W-:Y:S02]  /*13420*/  IMAD.WIDE R216, R3, 0x4, R6 ;  /* 0x0000000403d87825 */ /* 0x002fe400078e0206 */
[----:B------:R1:W-:Y:S04]  /*13430*/  STL.64 [R1+0x1788], R40 ;  /* 0x0017882801007387 */ /* 0x0003e80000100a00 */
[----:B------:R5:W-:Y:S04]  /*13440*/  STL.64 [R1+0x17c0], R216 ;  /* 0x0017c0d801007387 */ /* 0x000be80000100a00 */
[----:B------:R1:W-:Y:S04]  /*13450*/  STL.64 [R1+0x17c8], R246 ;  /* 0x0017c8f601007387 */ /* 0x0003e80000100a00 */
[----:B------:R3:W-:Y:S04]  /*13460*/  LDGSTS.E [R34+0x16e00], [R190.64], !P5 ;  /* 0x16e00000be227fae */ /* 0x0007e8000e921846 */
[----:B------:R-:W2:Y:S01]  /*13470*/  LDL.LU R44, [R1+0x58] ;  /* 0x00005800012c7983 */ /* 0x000ea20000300800 */
[----:B------:R-:W-:-:S03]  /*13480*/  IMAD R2, R250, c[0x0][0x18c], RZ ;  /* 0x00006300fa027a24 */ /* 0x000fc600078e02ff */
[----:B------:R4:W-:Y:S04]  /*13490*/  LDGSTS.E [R34+0x17c00], [R188.64], !P3 ;  /* 0x17c00000bc227fae */ /* 0x0009e8000d921846 */
[----:B---3--:R-:W3:Y:S01]  /*134a0*/  LDL.LU R191, [R1+0x54] ;  /* 0x0000540001bf7983 */ /* 0x008ee20000300800 */
[----:B------:R-:W-:-:S03]  /*134b0*/  ISETP.GT.AND P5, PT, R32, 0x7f, PT ;  /* 0x0000007f2000780c */ /* 0x000fc60003fa4270 */
[----:B------:R1:W-:Y:S01]  /*134c0*/  LDGSTS.E [R34+0x17e00], [R40.64], !P3 ;  /* 0x17e0000028227fae */ /* 0x0003e2000d921846 */
[----:B------:R-:W-:-:S03]  /*134d0*/  ISETP.GE.AND P3, PT, R250, c[0x0][0x180], PT ;  /* 0x00006000fa007a0c */ /* 0x000fc60003f66270 */
[----:B----4-:R-:W4:Y:S04]  /*134e0*/  LDL.LU R188, [R1+0x50] ;  /* 0x0000500001bc7983 */ /* 0x010f280000300800 */
[----:B------:R-:W2:Y:S04]  /*134f0*/  LDL.LU R36, [R1+0x48] ;  /* 0x0000480001247983 */ /* 0x000ea80000300800 */
[----:B------:R-:W2:Y:S04]  /*13500*/  LDL.LU R39, [R1+0x44] ;  /* 0x0000440001277983 */ /* 0x000ea80000300800 */
[----:B------:R-:W2:Y:S04]  /*13510*/  LDL.LU R250, [R1+0x40] ;  /* 0x0000400001fa7983 */ /* 0x000ea80000300800 */
[----:B------:R-:W4:Y:S04]  /*13520*/  LDL.LU R32, [R1+0x3c] ;  /* 0x00003c0001207983 */ /* 0x000f280000300800 */
[----:B-1----:R-:W4:Y:S04]  /*13530*/  LDL.LU R41, [R1+0x38] ;  /* 0x0000380001297983 */ /* 0x002f280000300800 */
[----:B------:R-:W4:Y:S04]  /*13540*/  LDL.LU R190, [R1+0x34] ;  /* 0x0000340001be7983 */ /* 0x000f280000300800 */
[----:B------:R5:W-:Y:S04]  /*13550*/  LDGSTS.E [R34+0x18c00], [R216.64], !P4 ;  /* 0x18c00000d8227fae */ /* 0x000be8000e121846 */
[----:B------:R1:W-:Y:S04]  /*13560*/  LDGSTS.E [R34+0x18e00], [R246.64], !P4 ;  /* 0x18e00000f6227fae */ /* 0x0003e8000e121846 */
[----:B-----5:R-:W5:Y:S04]  /*13570*/  LDL.LU R217, [R1+0x1f00] ;  /* 0x001f000001d97983 */ /* 0x020f680000300800 */
[----:B-1----:R-:W5:Y:S04]  /*13580*/  LDL.LU.64 R246, [R1+0x1ef8] ;  /* 0x001ef80001f67983 */ /* 0x002f680000300a00 */
[----:B------:R-:W5:Y:S04]  /*13590*/  LDL.LU R157, [R1+0x2c] ;  /* 0x00002c00019d7983 */ /* 0x000f680000300800 */
[----:B------:R-:W5:Y:S04]  /*135a0*/  LDL.LU R3, [R1+0x28] ;  /* 0x0000280001037983 */ /* 0x000f680000300800 */
[----:B------:R-:W5:Y:S04]  /*135b0*/  LDL.LU R155, [R1+0x24] ;  /* 0x00002400019b7983 */ /* 0x000f680000300800 */
[----:B------:R-:W5:Y:S04]  /*135c0*/  LDL.LU R34, [R1+0x20] ;  /* 0x0000200001227983 */ /* 0x000f680000300800 */
[----:B------:R-:W5:Y:S01]  /*135d0*/  LDL.LU R40, [R1+0x18] ;  /* 0x0000180001287983 */ /* 0x000f620000300800 */
[----:B------:R-:W-:-:S02]  /*135e0*/  SEL R0, RZ, 0x4, !P5 ;  /* 0x00000004ff007807 */ /* 0x000fc40006800000 */
[----:B------:R-:W-:Y:S02]  /*135f0*/  ISETP.GE.U32.AND P4, PT, R15, 0x7fffff09, PT ;  /* 0x7fffff090f00780c */ /* 0x000fe40003f86070 */
[----:B------:R-:W-:Y:S01]  /*13600*/  SEL R0, R0, RZ, !P3 ;  /* 0x000000ff00007207 */ /* 0x000fe20005800000 */
[----:B------:R-:W5:Y:S01]  /*13610*/  LDL.LU R15, [R1+0x1c] ;  /* 0x00001c00010f7983 */ /* 0x000f620000300800 */
[----:B------:R-:W-:-:S03]  /*13620*/  ISETP.GE.U32.AND P5, PT, R8, 0x7fffff05, PT ;  /* 0x7fffff050800780c */ /* 0x000fc60003fa6070 */
[----:B------:R-:W5:Y:S04]  /*13630*/  LDL.LU R8, [R1+0x4c] ;  /* 0x00004c0001087983 */ /* 0x000f680000300800 */
[----:B------:R-:W5:Y:S04]  /*13640*/  LDL.LU R189, [R1+0x14] ;  /* 0x0000140001bd7983 */ /* 0x000f680000300800 */
[----:B------:R-:W5:Y:S04]  /*13650*/  LDL.LU R249, [R1+0x10] ;  /* 0x0000100001f97983 */ /* 0x000f680000300800 */
[----:B------:R-:W-:Y:S04]  /*13660*/  STL [R1+0xc0], R0 ;  /* 0x0000c00001007387 */ /* 0x000fe80000100800 */
[----:B------:R-:W5:Y:S04]  /*13670*/  LDL.LU R216, [R1+0xc] ;  /* 0x00000c0001d87983 */ /* 0x000f680000300800 */
[----:B------:R-:W5:Y:S04]  /*13680*/  LDL.LU R186, [R1+0x8] ;  /* 0x0000080001ba7983 */ /* 0x000f680000300800 */
[----:B------:R-:W5:Y:S01]  /*13690*/  LDL.LU R252, [R1+0x4] ;  /* 0x0000040001fc7983 */ /* 0x000f620000300800 */
[----:B---3--:R-:W-:-:S02]  /*136a0*/  IMAD R191, R191, c[0x0][0x190], RZ ;  /* 0x00006400bfbf7a24 */ /* 0x008fc400078e02ff */
[----:B--2---:R-:W-:Y:S02]  /*136b0*/  IMAD R250, R250, c[0x0][0x190], RZ ;  /* 0x00006400fafa7a24 */ /* 0x004fe400078e02ff */
[----:B----4-:R-:W-:Y:S02]  /*136c0*/  IMAD R190, R190, c[0x0][0x190], RZ ;  /* 0x00006400bebe7a24 */ /* 0x010fe400078e02ff */
[----:B------:R-:W-:-:S03]  /*136d0*/  IMAD R41, R41, c[0x0][0x190], RZ ;  /* 0x0000640029297a24 */ /* 0x000fc600078e02ff */
[----:B------:R1:W-:Y:S04]  /*136e0*/  STL.64 [R1+0x1e80], R190 ;  /* 0x001e80be01007387 */ /* 0x0003e80000100a00 */
[----:B-1----:R-:W2:Y:S04]  /*136f0*/  LDL.LU R191, [R1+0x30] ;  /* 0x0000300001bf7983 */ /* 0x002ea80000300800 */
[----:B------:R-:W3:Y:S01]  /*13700*/  LDL.LU R190, [R1] ;  /* 0x0000000001be7983 */ /* 0x000ee20000300800 */
[----:B-----5:R-:W-:-:S05]  /*13710*/  IMAD R40, R40, c[0x0][0x190], RZ ;  /* 0x0000640028287a24 */ /* 0x020fca00078e02ff */
[----:B------:R1:W-:Y:S02]  /*13720*/  STL.64 [R1+0x1ed0], R40 ;  /* 0x001ed02801007387 */ /* 0x0003e40000100a00 */
[----:B-1----:R-:W-:Y:S02]  /*13730*/  IMAD.MOV.U32 R41, RZ, RZ, R250 ;  /* 0x000000ffff297224 */ /* 0x002fe400078e00fa */
[----:B------:R-:W4:Y:S01]  /*13740*/  LDL.LU R250, [R1+0x1ef0] ;  /* 0x001ef00001fa7983 */ /* 0x000f220000300800 */
[----:B------:R-:W-:Y:S02]  /*13750*/  IMAD R8, R8, c[0x0][0x190], RZ ;  /* 0x0000640008087a24 */ /* 0x000fe400078e02ff */
[----:B------:R-:W-:Y:S02]  /*13760*/  IMAD R39, R39, c[0x0][0x190], RZ ;  /* 0x0000640027277a24 */ /* 0x000fe400078e02ff */
[----:B------:R-:W-:Y:S02]  /*13770*/  IMAD R216, R216, c[0x0][0x190], RZ ;  /* 0x00006400d8d87a24 */ /* 0x000fe400078e02ff */
[----:B------:R-:W-:-:S02]  /*13780*/  IMAD R247, R247, c[0x0][0x190], RZ ;  /* 0x00006400f7f77a24 */ /* 0x000fc400078e02ff */
[----:B------:R-:W-:Y:S02]  /*13790*/  IMAD R246, R246, c[0x0][0x190], RZ ;  /* 0x00006400f6f67a24 */ /* 0x000fe400078e02ff */
[----:B------:R-:W-:Y:S02]  /*137a0*/  IMAD R188, R188, c[0x0][0x190], RZ ;  /* 0x00006400bcbc7a24 */ /* 0x000fe400078e02ff */
[----:B--2---:R-:W-:-:S04]  /*137b0*/  IMAD R191, R191, c[0x0][0x190], RZ ;  /* 0x00006400bfbf7a24 */ /* 0x004fc800078e02ff */
[----:B------:R-:W-:Y:S01]  /*137c0*/  IMAD.MOV.U32 R40, RZ, RZ, R191 ;  /* 0x000000ffff287224 */ /* 0x000fe200078e00bf */
[----:B------:R-:W-:Y:S01]  /*137d0*/  MOV R191, R8 ;  /* 0x0000000800bf7202 */ /* 0x000fe20000000f00 */
[----:B------:R-:W-:Y:S02]  /*137e0*/  IMAD R8, R251, c[0x0][0x190], RZ ;  /* 0x00006400fb087a24 */ /* 0x000fe400078e02ff */
[----:B------:R-:W-:Y:S02]  /*137f0*/  IMAD.MOV.U32 R251, RZ, RZ, R39 ;  /* 0x000000fffffb7224 */ /* 0x000fe400078e0027 */
[----:B----4-:R-:W-:Y:S02]  /*13800*/  IMAD R39, R250, c[0x0][0x190], RZ ;  /* 0x00006400fa277a24 */ /* 0x010fe400078e02ff */
[----:B------:R-:W-:Y:S02]  /*13810*/  IMAD.MOV.U32 R250, RZ, RZ, R216 ;  /* 0x000000fffffa7224 */ /* 0x000fe400078e00d8 */
[----:B------:R-:W2:Y:S04]  /*13820*/  LDL.LU R216, [R1+0x1eec] ;  /* 0x001eec0001d87983 */ /* 0x000ea80000300800 */
[----:B------:R1:W-:Y:S02]  /*13830*/  STL.64 [R1+0x1e88], R246 ;  /* 0x001e88f601007387 */ /* 0x0003e40000100a00 */
[----:B-1----:R-:W-:-:S02]  /*13840*/  IMAD.MOV.U32 R247, RZ, RZ, R188 ;  /* 0x000000fffff77224 */ /* 0x002fc400078e00bc */
[----:B------:R-:W4:Y:S01]  /*13850*/  LDL.LU R188, [R1+0x1ee8] ;  /* 0x001ee80001bc7983 */ /* 0x000f220000300800 */
[----:B------:R-:W-:Y:S02]  /*13860*/  IMAD R217, R217, c[0x0][0x190], RZ ;  /* 0x00006400d9d97a24 */ /* 0x000fe400078e02ff */
[----:B------:R-:W-:Y:S01]  /*13870*/  IMAD R186, R186, c[0x0][0x190], RZ ;  /* 0x00006400baba7a24 */ /* 0x000fe200078e02ff */
[----:B------:R-:W5:Y:S01]  /*13880*/  LDL.LU R246, [R1+0xc0] ;  /* 0x0000c00001f67983 */ /* 0x000f620000300800 */
[----:B------:R-:W-:Y:S02]  /*13890*/  IMAD R3, R3, c[0x0][0x190], RZ ;  /* 0x0000640003037a24 */ /* 0x000fe400078e02ff */
[----:B------:R-:W-:Y:S02]  /*138a0*/  IMAD R36, R36, c[0x0][0x190], RZ ;  /* 0x0000640024247a24 */ /* 0x000fe400078e02ff */
[----:B------:R-:W-:Y:S02]  /*138b0*/  IMAD R218, R218, c[0x0][0x190], RZ ;  /* 0x00006400dada7a24 */ /* 0x000fe400078e02ff */
[----:B------:R-:W-:-:S02]  /*138c0*/  IMAD R219, R219, c[0x0][0x190], RZ ;  /* 0x00006400dbdb7a24 */ /* 0x000fc400078e02ff */
[----:B------:R-:W-:Y:S02]  /*138d0*/  IMAD R155, R155, c[0x0][0x190], RZ ;  /* 0x000064009b9b7a24 */ /* 0x000fe400078e02ff */
[----:B--2---:R-:W-:-:S05]  /*138e0*/  IMAD R216, R216, c[0x0][0x190], RZ ;  /* 0x00006400d8d87a24 */ /* 0x004fca00078e02ff */
[----:B------:R1:W-:Y:S02]  /*138f0*/  STL.64 [R1+0x1e90], R216 ;  /* 0x001e90d801007387 */ /* 0x0003e40000100a00 */
[----:B-1----:R-:W-:Y:S02]  /*13900*/  IMAD.MOV.U32 R217, RZ, RZ, R186 ;  /* 0x000000ffffd97224 */ /* 0x002fe400078e00ba */
[----:B------:R-:W-:Y:S01]  /*13910*/  IMAD.MOV.U32 R216, RZ, RZ, R251 ;  /* 0x000000ffffd87224 */ /* 0x000fe200078e00fb */
[----:B------:R-:W2:Y:S01]  /*13920*/  LDL.LU R186, [R1+0x1ee4] ;  /* 0x001ee40001ba7983 */ /* 0x000ea20000300800 */
[----:B----4-:R-:W-:Y:S01]  /*13930*/  IMAD R251, R188, c[0x0][0x190], RZ ;  /* 0x00006400bcfb7a24 */ /* 0x010fe200078e02ff */
[----:B------:R-:W-:Y:S01]  /*13940*/  MOV R188, R3 ;  /* 0x0000000300bc7202 */ /* 0x000fe20000000f00 */
[----:B------:R-:W-:Y:S02]  /*13950*/  IMAD R3, R187, c[0x0][0x190], RZ ;  /* 0x00006400bb037a24 */ /* 0x000fe400078e02ff */
[----:B------:R-:W-:-:S02]  /*13960*/  IMAD.MOV.U32 R187, RZ, RZ, R36 ;  /* 0x000000ffffbb7224 */ /* 0x000fc400078e0024 */
[----:B------:R-:W4:Y:S04]  /*13970*/  LDL.LU R36, [R1+0x1ee0] ;  /* 0x001ee00001247983 */ /* 0x000f280000300800 */
[----:B------:R1:W-:Y:S02]  /*13980*/  STL.64 [R1+0x1e98], R218 ;  /* 0x001e98da01007387 */ /* 0x0003e40000100a00 */
[----:B-1----:R-:W-:Y:S02]  /*13990*/  IMAD.MOV.U32 R218, RZ, RZ, R155 ;  /* 0x000000ffffda7224 */ /* 0x002fe400078e009b */
[----:B------:R-:W3:Y:S01]  /*139a0*/  LDL.LU R155, [R1+0x1edc] ;  /* 0x001edc00019b7983 */ /* 0x000ee20000300800 */
[----:B------:R-:W-:Y:S02]  /*139b0*/  IMAD R157, R157, c[0x0][0x190], RZ ;  /* 0x000064009d9d7a24 */ /* 0x000fe400078e02ff */
[----:B------:R-:W-:-:S02]  /*139c0*/  IMAD.MOV.U32 R219, RZ, RZ, R187 ;  /* 0x000000ffffdb7224 */ /* 0x000fc400078e00bb */
[----:B------:R-:W-:Y:S02]  /*139d0*/  IMAD R187, R156, c[0x0][0x190], RZ ;  /* 0x000064009cbb7a24 */ /* 0x000fe400078e02ff */
[----:B------:R-:W-:Y:S02]  /*139e0*/  IMAD.MOV.U32 R156, RZ, RZ, R157 ;  /* 0x000000ffff9c7224 */ /* 0x000fe400078e009d */
[----:B------:R-:W4:Y:S01]  /*139f0*/  LDL.LU R157, [R1+0x1ed8] ;  /* 0x001ed800019d7983 */ /* 0x000f220000300800 */
[----:B------:R-:W-:Y:S02]  /*13a00*/  IMAD R127, R127, c[0x0][0x190], RZ ;  /* 0x000064007f7f7a24 */ /* 0x000fe400078e02ff */
[----:B------:R-:W-:Y:S02]  /*13a10*/  IMAD R126, R126, c[0x0][0x190], RZ ;  /* 0x000064007e7e7a24 */ /* 0x000fe400078e02ff */
[----:B------:R-:W-:Y:S02]  /*13a20*/  IMAD R32, R32, c[0x0][0x190], RZ ;  /* 0x0000640020207a24 */ /* 0x000fe400078e02ff */
[----:B------:R-:W-:-:S02]  /*13a30*/  IMAD R189, R189, c[0x0][0x190], RZ ;  /* 0x00006400bdbd7a24 */ /* 0x000fc400078e02ff */
[----:B------:R-:W-:Y:S02]  /*13a40*/  IMAD R158, R158, c[0x0][0x190], RZ ;  /* 0x000064009e9e7a24 */ /* 0x000fe400078e02ff */
[----:B------:R-:W-:Y:S02]  /*13a50*/  IMAD R159, R159, c[0x0][0x190], RZ ;  /* 0x000064009f9f7a24 */ /* 0x000fe400078e02ff */
[----:B------:R-:W-:Y:S02]  /*13a60*/  IMAD R221, R221, c[0x0][0x190], RZ ;  /* 0x00006400dddd7a24 */ /* 0x000fe400078e02ff */
[----:B------:R-:W-:Y:S02]  /*13a70*/  IMAD R220, R220, c[0x0][0x190], RZ ;  /* 0x00006400dcdc7a24 */ /* 0x000fe400078e02ff */
[----:B--2---:R-:W-:-:S05]  /*13a80*/  IMAD R186, R186, c[0x0][0x190], RZ ;  /* 0x00006400baba7a24 */ /* 0x004fca00078e02ff */
[----:B------:R1:W-:Y:S02]  /*13a90*/  STL.64 [R1+0x1ea0], R186 ;  /* 0x001ea0ba01007387 */ /* 0x0003e40000100a00 */
[----:B-1----:R-:W-:Y:S02]  /*13aa0*/  IMAD.MOV.U32 R186, RZ, RZ, R250 ;  /* 0x000000ffffba7224 */ /* 0x002fe400078e00fa */
[----:B---3--:R-:W-:-:S05]  /*13ab0*/  IMAD R250, R155, c[0x0][0x190], RZ ;  /* 0x000064009bfa7a24 */ /* 0x008fca00078e02ff */
[----:B------:R1:W-:Y:S04]  /*13ac0*/  STL.64 [R1+0x1ea8], R250 ;  /* 0x001ea8fa01007387 */ /* 0x0003e80000100a00 */
[----:B------:R2:W-:Y:S01]  /*13ad0*/  STL.64 [R1+0x1eb0], R126 ;  /* 0x001eb07e01007387 */ /* 0x0005e20000100a00 */
[----:B-1----:R-:W-:Y:S02]  /*13ae0*/  IMAD.MOV.U32 R250, RZ, RZ, R218 ;  /* 0x000000fffffa7224 */ /* 0x002fe400078e00da */
[----:B------:R-:W-:Y:S02]  /*13af0*/  IMAD.MOV.U32 R218, RZ, RZ, R188 ;  /* 0x000000ffffda7224 */ /* 0x000fe400078e00bc */
[----:B------:R-:W-:Y:S02]  /*13b00*/  IMAD R188, R129, c[0x0][0x190], RZ ;  /* 0x0000640081bc7a24 */ /* 0x000fe400078e02ff */
[----:B--2---:R-:W-:-:S02]  /*13b10*/  IMAD.MOV.U32 R127, RZ, RZ, R32 ;  /* 0x000000ffff7f7224 */ /* 0x004fc400078e0020 */
[----:B------:R-:W-:Y:S01]  /*13b20*/  IMAD R32, R195, c[0x0][0x190], RZ ;  /* 0x00006400c3207a24 */ /* 0x000fe200078e02ff */
[----:B------:R5:W-:Y:S01]  /*13b30*/  STL.64 [R1+0x1eb8], R188 ;  /* 0x001eb8bc01007387 */ /* 0x000be20000100a00 */
[----:B------:R-:W-:Y:S02]  /*13b40*/  IMAD.MOV.U32 R195, RZ, RZ, R127 ;  /* 0x000000ffffc37224 */ /* 0x000fe400078e007f */
[----:B------:R-:W-:Y:S01]  /*13b50*/  IMAD.MOV.U32 R127, RZ, RZ, R41 ;  /* 0x000000ffff7f7224 */ /* 0x000fe200078e0029 */
[----:B------:R1:W-:Y:S04]  /*13b60*/  STL.64 [R1+0x1ec0], R158 ;  /* 0x001ec09e01007387 */ /* 0x0003e80000100a00 */
[----:B------:R2:W-:Y:S04]  /*13b70*/  STL.64 [R1+0x1ec8], R220 ;  /* 0x001ec8dc01007387 */ /* 0x0005e80000100a00 */
[----:B------:R-:W3:Y:S01]  /*13b80*/  LDL.LU R41, [R1+0x64] ;  /* 0x0000640001297983 */ /* 0x000ee20000300800 */
[----:B------:R-:W-:-:S04]  /*13b90*/  IMAD R252, R252, c[0x0][0x190], RZ ;  /* 0x00006400fcfc7a24 */ /* 0x000fc800078e02ff */
[----:B------:R-:W-:Y:S02]  /*13ba0*/  IMAD.MOV.U32 R187, RZ, RZ, R252 ;  /* 0x000000ffffbb7224 */ /* 0x000fe400078e00fc */
[----:B------:R-:W1:Y:S01]  /*13bb0*/  S2R R252, SR_TID.X ;  /* 0x0000000000fc7919 */ /* 0x000e620000002100 */
[----:B----4-:R-:W-:Y:S02]  /*13bc0*/  IMAD R155, R157, c[0x0][0x190], RZ ;  /* 0x000064009d9b7a24 */ /* 0x010fe400078e02ff */
[----:B------:R-:W-:Y:S02]  /*13bd0*/  IMAD R34, R34, c[0x0][0x190], RZ ;  /* 0x0000640022227a24 */ /* 0x000fe400078e02ff */
[----:B-----5:R-:W-:Y:S01]  /*13be0*/  IMAD.MOV.U32 R189, RZ, RZ, R246 ;  /* 0x000000ffffbd7224 */ /* 0x020fe200078e00f6 */
[----:B------:R-:W-:Y:S01]  /*13bf0*/  MOV R188, R155 ;  /* 0x0000009b00bc7202 */ /* 0x000fe20000000f00 */
[----:B------:R-:W-:Y:S02]  /*13c00*/  IMAD.MOV.U32 R246, RZ, RZ, R247 ;  /* 0x000000fffff67224 */ /* 0x000fe400078e00f7 */
[----:B------:R-:W-:-:S02]  /*13c10*/  IMAD.MOV.U32 R247, RZ, RZ, R40 ;  /* 0x000000fffff77224 */ /* 0x000fc400078e0028 */
[----:B------:R-:W-:Y:S02]  /*13c20*/  IMAD R155, R100, c[0x0][0x190], RZ ;  /* 0x00006400649b7a24 */ /* 0x000fe400078e02ff */
[----:B------:R-:W-:Y:S02]  /*13c30*/  IMAD.MOV.U32 R40, RZ, RZ, R34 ;  /* 0x000000ffff287224 */ /* 0x000fe400078e0022 */
[----:B------:R-:W-:Y:S02]  /*13c40*/  IMAD R100, R94, c[0x0][0x190], RZ ;  /* 0x000064005e647a24 */ /* 0x000fe400078e02ff */
[----:B------:R-:W-:Y:S02]  /*13c50*/  IMAD R94, R72, c[0x0][0x190], RZ ;  /* 0x00006400485e7a24 */ /* 0x000fe400078e02ff */
[----:B------:R-:W-:Y:S02]  /*13c60*/  IMAD R72, R12, c[0x0][0x190], RZ ;  /* 0x000064000c487a24 */ /* 0x000fe400078e02ff */
[----:B------:R-:W-:-:S02]  /*13c70*/  IMAD R15, R15, c[0x0][0x190], RZ ;  /* 0x000064000f0f7a24 */ /* 0x000fc400078e02ff */
[----:B------:R-:W-:Y:S01]  /*13c80*/  IMAD R12, R215, c[0x0][0x190], RZ ;  /* 0x00006400d70c7a24 */ /* 0x000fe200078e02ff */
[----:B------:R-:W-:Y:S01]  /*13c90*/  LEA R0, P3, R2, c[0x0][0x168], 0x2 ;  /* 0x00005a0002007a11 */ /* 0x000fe200078610ff */
[----:B------:R-:W-:Y:S01]  /*13ca0*/  IMAD.MOV.U32 R215, RZ, RZ, R40 ;  /* 0x000000ffffd77224 */ /* 0x000fe200078e0028 */
[----:B-1----:R-:W-:Y:S01]  /*13cb0*/  MOV R159, R8 ;  /* 0x00000008009f7202 */ /* 0x002fe20000000f00 */
[----:B------:R-:W-:Y:S02]  /*13cc0*/  IMAD R44, R44, c[0x0][0x190], RZ ;  /* 0x000064002c2c7a24 */ /* 0x000fe400078e02ff */
[----:B------:R-:W-:Y:S02]  /*13cd0*/  IMAD R157, R131, c[0x0][0x190], RZ ;  /* 0x00006400839d7a24 */ /* 0x000fe400078e02ff */
[----:B------:R-:W-:Y:S02]  /*13ce0*/  IMAD.MOV.U32 R40, RZ, RZ, c[0x0][0x188] ;  /* 0x00006200ff287624 */ /* 0x000fe400078e00ff */
[----:B------:R-:W-:-:S02]  /*13cf0*/  IMAD R131, R128, c[0x0][0x190], RZ ;  /* 0x0000640080837a24 */ /* 0x000fc400078e02ff */
[----:B------:R-:W-:Y:S02]  /*13d00*/  IMAD.MOV.U32 R126, RZ, RZ, R15 ;  /* 0x000000ffff7e7224 */ /* 0x000fe400078e000f */
[----:B------:R-:W-:Y:S01]  /*13d10*/  IMAD R128, R14, c[0x0][0x190], RZ ;  /* 0x000064000e807a24 */ /* 0x000fe200078e02ff */
[----:B------:R-:W-:Y:S01]  /*13d20*/  MOV R14, R127 ;  /* 0x0000007f000e7202 */ /* 0x000fe20000000f00 */
[----:B------:R-:W-:Y:S01]  /*13d30*/  IMAD R15, R192, c[0x0][0x190], RZ ;  /* 0x00006400c00f7a24 */ /* 0x000fe200078e02ff */
[----:B------:R-:W-:Y:S01]  /*13d40*/  LEA.HI.X.SX32 R2, R2, c[0x0][0x16c], 0x2, P3 ;  /* 0x00005b0002027a11 */ /* 0x000fe200018f16ff */
[----:B------:R-:W-:Y:S01]  /*13d50*/  IMAD.MOV.U32 R192, RZ, RZ, R3 ;  /* 0x000000ffffc07224 */ /* 0x000fe200078e0003 */
[----:B--2---:R-:W-:Y:S01]  /*13d60*/  LEA R220, P3, R44, R0, 0x2 ;  /* 0x000000002cdc7211 */ /* 0x004fe200078610ff */
[----:B------:R-:W-:Y:S02]  /*13d70*/  IMAD R127, R40, 0x67, RZ ;  /* 0x00000067287f7824 */ /* 0x000fe400078e02ff */
[----:B------:R-:W-:-:S02]  /*13d80*/  IMAD R3, R196, c[0x0][0x190], RZ ;  /* 0x00006400c4037a24 */ /* 0x000fc400078e02ff */
[----:B------:R-:W-:Y:S02]  /*13d90*/  IMAD R129, R99, c[0x0][0x190], RZ ;  /* 0x0000640063817a24 */ /* 0x000fe400078e02ff */
[----:B------:R-:W-:Y:S01]  /*13da0*/  IMAD.MOV.U32 R196, RZ, RZ, R159 ;  /* 0x000000ffffc47224 */ /* 0x000fe200078e009f */
[----:B------:R-:W-:Y:S01]  /*13db0*/  LOP3.LUT R252, R252, 0x7f, RZ, 0xc0, !PT ;  /* 0x0000007ffcfc7812 */ /* 0x000fe200078ec0ff */
[----:B------:R-:W-:Y:S01]  /*13dc0*/  IMAD.MOV.U32 R159, RZ, RZ, c[0x0][0x188] ;  /* 0x00006200ff9f7624 */ /* 0x000fe200078e00ff */
[----:B------:R-:W-:Y:S01]  /*13dd0*/  LEA.HI.X.SX32 R221, R44, R2, 0x2, P3 ;  /* 0x000000022cdd7211 */ /* 0x000fe200018f16ff */
[----:B------:R-:W-:Y:S01]  /*13de0*/  IMAD R8, R194, c[0x0][0x190], RZ ;  /* 0x00006400c2087a24 */ /* 0x000fe200078e02ff */
[----:B------:R-:W-:Y:S01]  /*13df0*/  SHF.L.U32 R252, R252, 0x2, RZ ;  /* 0x00000002fcfc7819 */ /* 0x000fe200000006ff */
[----:B------:R-:W-:Y:S02]  /*13e00*/  IMAD R159, R159, 0x6b, RZ ;  /* 0x0000006b9f9f7824 */ /* 0x000fe400078e02ff */
[----:B------:R-:W-:-:S02]  /*13e10*/  IMAD.MOV.U32 R194, RZ, RZ, R126 ;  /* 0x000000ffffc27224 */ /* 0x000fc400078e007e */
[----:B------:R-:W-:Y:S01]  /*13e20*/  IMAD R34, R193, c[0x0][0x190], RZ ;  /* 0x00006400c1227a24 */ /* 0x000fe200078e02ff */
[----:B------:R-:W-:Y:S01]  /*13e30*/  LOP3.LUT R193, R252, 0x60, RZ, 0x3c, !PT ;  /* 0x00000060fcc17812 */ /* 0x000fe200078e3cff */
[----:B---3--:R-:W-:Y:S02]  /*13e40*/  IMAD R99, R41, c[0x0][0x190], RZ ;  /* 0x0000640029637a24 */ /* 0x008fe400078e02ff */
[----:B------:R-:W-:-:S04]  /*13e50*/  IMAD.WIDE R40, R127, 0x4, R6 ;  /* 0x000000047f287825 */ /* 0x000fc800078e0206 */
[----:B------:R-:W-:Y:S01]  /*13e60*/  IMAD.WIDE R126, R127, 0x4, R4 ;  /* 0x000000047f7e7825 */ /* 0x000fe200078e0204 */
[----:B------:R-:W-:Y:S04]  /*13e70*/  STL.64 [R1+0xec8], R40 ;  /* 0x000ec82801007387 */ /* 0x000fe80000100a00 */
[----:B------:R1:W-:Y:S04]  /*13e80*/  STL.64 [R1+0x548], R220 ;  /* 0x000548dc01007387 */ /* 0x0003e80000100a00 */
[----:B------:R-:W-:Y:S04]  /*13e90*/  STL.64 [R1+0xee0], R126 ;  /* 0x000ee07e01007387 */ /* 0x000fe80000100a00 */
[----:B------:R2:W-:Y:S01]  /*13ea0*/  LDGSTS.E [R193+0x19c00], [R40.64], !P0 ;  /* 0x19c0000028c17fae */ /* 0x0005e2000c121846 */
[----:B-1----:R-:W-:-:S03]  /*13eb0*/  IMAD.WIDE R220, R159, 0x4, R6 ;  /* 0x000000049fdc7825 */ /* 0x002fc600078e0206 */
[----:B------:R1:W-:Y:S01]  /*13ec0*/  LDGSTS.E [R193+0x19e00], [R126.64], !P0 ;  /* 0x19e000007ec17fae */ /* 0x0003e2000c121846 */
[----:B------:R-:W-:-:S03]  /*13ed0*/  IMAD.WIDE R158, R159, 0x4, R4 ;  /* 0x000000049f9e7825 */ /* 0x000fc600078e0204 */
[----:B------:R-:W-:Y:S04]  /*13ee0*/  STL.64 [R1+0xf20], R220 ;  /* 0x000f20dc01007387 */ /* 0x000fe80000100a00 */
[----:B------:R3:W-:Y:S04]  /*13ef0*/  STL.64 [R1+0xf38], R158 ;  /* 0x000f389e01007387 */ /* 0x0007e80000100a00 */
[----:B--2---:R-:W1:Y:S01]  /*13f00*/  LDL.LU.64 R40, [R1+0x1ed0] ;  /* 0x001ed00001287983 */ /* 0x004e620000300a00 */
[----:B------:R-:W-:-:S03]  /*13f10*/  IMAD R37, R37, c[0x0][0x190], RZ ;  /* 0x0000640025257a24 */ /* 0x000fc600078e02ff */
[----:B------:R2:W-:Y:S01]  /*13f20*/  LDGSTS.E [R193+0x1ac00], [R220.64], !P2 ;  /* 0x1ac00000dcc17fae */ /* 0x0005e2000d121846 */
[----:B------:R-:W-:-:S03]  /*13f30*/  IMAD.MOV.U32 R251, RZ, RZ, R156 ;  /* 0x000000fffffb7224 */ /* 0x000fc600078e009c */
[----:B------:R3:W-:Y:S01]  /*13f40*/  LDGSTS.E [R193+0x1ae00], [R158.64], !P2 ;  /* 0x1ae000009ec17fae */ /* 0x0007e2000d121846 */
[----:B------:R-:W-:Y:S02]  /*13f50*/  IMAD R156, R125, c[0x0][0x190], RZ ;  /* 0x000064007d9c7a24 */ /* 0x000fe400078e02ff */
[----:B------:R-:W-:Y:S02]  /*13f60*/  IMAD R36, R36, c[0x0][0x190], RZ ;  /* 0x0000640024247a24 */ /* 0x000fe400078e02ff */
[----:B------:R-:W-:Y:S02]  /*13f70*/  IMAD R125, R97, c[0x0][0x190], RZ ;  /* 0x00006400617d7a24 */ /* 0x000fe400078e02ff */
[----:B------:R-:W-:Y:S01]  /*13f80*/  IMAD R35, R35, c[0x0][0x190], RZ ;  /* 0x0000640023237a24 */ /* 0x000fe200078e02ff */
[----:B---3--:R-:W-:Y:S01]  /*13f90*/  LEA R158, P2, R39, R0, 0x2 ;  /* 0x00000000279e7211 */ /* 0x008fe200078410ff */
[----:B------:R-:W-:-:S03]  /*13fa0*/  IMAD R97, R13, c[0x0][0x190], RZ ;  /* 0x000064000d617a24 */ /* 0x000fc600078e02ff */
[----:B------:R-:W-:Y:S01]  /*13fb0*/  LEA.HI.X.SX32 R159, R39, R2, 0x2, P2 ;  /* 0x00000002279f7211 */ /* 0x000fe200010f16ff */
[----:B------:R-:W-:Y:S02]  /*13fc0*/  IMAD R13, R243, c[0x0][0x190], RZ ;  /* 0x00006400f30d7a24 */ /* 0x000fe400078e02ff */
[----:B------:R-:W-:Y:S02]  /*13fd0*/  IMAD.MOV.U32 R243, RZ, RZ, R215 ;  /* 0x000000fffff37224 */ /* 0x000fe400078e00d7 */
[----:B------:R-:W-:Y:S02]  /*13fe0*/  IMAD.MOV.U32 R215, RZ, RZ, R14 ;  /* 0x000000ffffd77224 */ /* 0x000fe400078e000e */
[----:B------:R-:W-:Y:S01]  /*13ff0*/  IMAD.MOV.U32 R14, RZ, RZ, R188 ;  /* 0x000000ffff0e7224 */ /* 0x000fe200078e00bc */
[C---:B------:R-:W-:Y:S02]  /*14000*/  LEA R188, P2, R35.reuse, R0, 0x2 ;  /* 0x0000000023bc7211 */ /* 0x040fe400078410ff */
[----:B------:R-:W-:Y:S01]  /*14010*/  MOV R44, R192 ;  /* 0x000000c0002c7202 */ /* 0x000fe20000000f00 */
[----:B------:R-:W-:Y:S01]  /*14020*/  IMAD.MOV.U32 R192, RZ, RZ, R189 ;  /* 0x000000ffffc07224 */ /* 0x000fe200078e00bd */
[----:B------:R-:W-:Y:S01]  /*14030*/  LEA.HI.X.SX32 R189, R35, R2, 0x2, P2 ;  /* 0x0000000223bd7211 */ /* 0x000fe200010f16ff */
[----:B------:R-:W-:Y:S01]  /*14040*/  IMAD.MOV.U32 R39, RZ, RZ, R250 ;  /* 0x000000ffff277224 */ /* 0x000fe200078e00fa */
[----:B------:R-:W-:Y:S01]  /*14050*/  MOV R35, R37 ;  /* 0x0000002500237202 */ /* 0x000fe20000000f00 */
[----:B------:R-:W-:-:S02]  /*14060*/  IMAD R197, R197, c[0x0][0x190], RZ ;  /* 0x00006400c5c57a24 */ /* 0x000fc400078e02ff */
[----:B------:R-:W-:Y:S02]  /*14070*/  IMAD R199, R199, c[0x0][0x190], RZ ;  /* 0x00006400c7c77a24 */ /* 0x000fe400078e02ff */
[----:B------:R-:W-:Y:S02]  /*14080*/  IMAD R198, R198, c[0x0][0x190], RZ ;  /* 0x00006400c6c67a24 */ /* 0x000fe400078e02ff */
[----:B------:R-:W-:Y:S02]  /*14090*/  IMAD R200, R200, c[0x0][0x190], RZ ;  /* 0x00006400c8c87a24 */ /* 0x000fe400078e02ff */
[----:B------:R-:W-:Y:S02]  /*140a0*/  IMAD R201, R201, c[0x0][0x190], RZ ;  /* 0x00006400c9c97a24 */ /* 0x000fe400078e02ff */
[----:B------:R-:W-:Y:S02]  /*140b0*/  IMAD R203, R203, c[0x0][0x190], RZ ;  /* 0x00006400cbcb7a24 */ /* 0x000fe400078e02ff */
[----:B------:R-:W-:-:S02]  /*140c0*/  IMAD R190, R190, c[0x0][0x190], RZ ;  /* 0x00006400bebe7a24 */ /* 0x000fc400078e02ff */
[----:B------:R-:W-:Y:S01]  /*140d0*/  IMAD R202, R202, c[0x0][0x190], RZ ;  /* 0x00006400caca7a24 */ /* 0x000fe200078e02ff */
[CC--:B-1----:R-:W-:Y:S02]  /*140e0*/  LEA R126, P0, R41.reuse, R0.reuse, 0x2 ;  /* 0x00000000297e7211 */ /* 0x0c2fe400078010ff */
[C---:B--2---:R-:W-:Y:S02]  /*140f0*/  LEA R220, P3, R40.reuse, R0, 0x2 ;  /* 0x0000000028dc7211 */ /* 0x044fe400078610ff */
[-C--:B------:R-:W-:Y:S02]  /*14100*/  LEA.HI.X.SX32 R127, R41, R2.reuse, 0x2, P0 ;  /* 0x00000002297f7211 */ /* 0x080fe400000f16ff */
[----:B------:R-:W-:-:S03]  /*14110*/  LEA.HI.X.SX32 R221, R40, R2, 0x2, P3 ;  /* 0x0000000228dd7211 */ /* 0x000fc600018f16ff */
[----:B------:R1:W-:Y:S01]  /*14120*/  STL.64 [R1+0x540], R126 ;  /* 0x0005407e01007387 */ /* 0x0003e20000100a00 */
[----:B------:R-:W-:-:S03]  /*14130*/  LEA R40, P3, R36, R0, 0x2 ;  /* 0x0000000024287211 */ /* 0x000fc600078610ff */
[----:B------:R2:W-:Y:S01]  /*14140*/  STL.64 [R1+0x528], R220 ;  /* 0x000528dc01007387 */ /* 0x0005e20000100a00 */
[----:B-1----:R-:W-:-:S04]  /*14150*/  LEA R126, P0, R37, R0, 0x2 ;  /* 0x00000000257e7211 */ /* 0x002fc800078010ff */
[-C--:B------:R-:W-:Y:S01]  /*14160*/  LEA.HI.X.SX32 R127, R37, R2.reuse, 0x2, P0 ;  /* 0x00000002257f7211 */ /* 0x080fe200000f16ff */
[----:B--2---:R-:W2:Y:S04]  /*14170*/  LDL.LU.64 R220, [R1+0x1ec8] ;  /* 0x001ec80001dc7983 */ /* 0x004ea80000300a00 */
[----:B------:R1:W-:Y:S01]  /*14180*/  STL.64 [R1+0x520], R158 ;  /* 0x0005209e01007387 */ /* 0x0003e20000100a00 */
[----:B------:R-:W-:Y:S02]  /*14190*/  LEA.HI.X.SX32 R41, R36, R2, 0x2, P3 ;  /* 0x0000000224297211 */ /* 0x000fe400018f16ff */
[-C--:B------:R-:W-:Y:S01]  /*141a0*/  LEA R36, P2, R15, R0.reuse, 0x2 ;  /* 0x000000000f247211 */ /* 0x080fe200078410ff */
[----:B-1----:R-:W3:Y:S04]  /*141b0*/  LDL.LU.64 R158, [R1+0x1ec0] ;  /* 0x001ec000019e7983 */ /* 0x002ee80000300a00 */
[----:B------:R1:W-:Y:S01]  /*141c0*/  STL.64 [R1+0x4e8], R126 ;  /* 0x0004e87e01007387 */ /* 0x0003e20000100a00 */
[----:B------:R-:W-:-:S03]  /*141d0*/  LEA R250, P3, R32, R0, 0x2 ;  /* 0x0000000020fa7211 */ /* 0x000fc600078610ff */
[----:B------:R4:W-:Y:S01]  /*141e0*/  STL.64 [R1+0x4e0], R40 ;  /* 0x0004e02801007387 */ /* 0x0009e20000100a00 */
[----:B-1----:R-:W-:-:S03]  /*141f0*/  LEA R126, P0, R34, R0, 0x2 ;  /* 0x00000000227e7211 */ /* 0x002fc600078010ff */
[----:B------:R1:W-:Y:S01]  /*14200*/  STL.64 [R1+0x4b8], R188 ;  /* 0x0004b8bc01007387 */ /* 0x0003e20000100a00 */
[-C--:B------:R-:W-:Y:S01]  /*14210*/  LEA.HI.X.SX32 R127, R34, R2.reuse, 0x2, P0 ;  /* 0x00000002227f7211 */ /* 0x080fe200000f16ff */
[----:B------:R-:W-:Y:S02]  /*14220*/  IMAD.MOV.U32 R34, RZ, RZ, R36 ;  /* 0x000000ffff227224 */ /* 0x000fe400078e0024 */
[----:B----4-:R-:W-:Y:S01]  /*14230*/  IMAD.MOV.U32 R40, RZ, RZ, R251 ;  /* 0x000000ffff287224 */ /* 0x010fe200078e00fb */
[-C--:B------:R-:W-:Y:S01]  /*14240*/  LEA.HI.X.SX32 R251, R32, R2.reuse, 0x2, P3 ;  /* 0x0000000220fb7211 */ /* 0x080fe200018f16ff */
[----:B-1----:R-:W4:Y:S04]  /*14250*/  LDL.LU.64 R188, [R1+0x1eb8] ;  /* 0x001eb80001bc7983 */ /* 0x002f280000300a00 */
[----:B------:R1:W-:Y:S01]  /*14260*/  STL.64 [R1+0x4b0], R126 ;  /* 0x0004b07e01007387 */ /* 0x0003e20000100a00 */
[----:B------:R-:W-:-:S03]  /*14270*/  LEA.HI.X.SX32 R35, R15, R2, 0x2, P2 ;  /* 0x000000020f237211 */ /* 0x000fc600010f16ff */
[----:B-1----:R-:W5:Y:S04]  /*14280*/  LDL.LU.64 R126, [R1+0x1eb0] ;  /* 0x001eb000017e7983 */ /* 0x002f680000300a00 */
[----:B------:R1:W-:Y:S04]  /*14290*/  STL [R1+0x480], R36 ;  /* 0x0004802401007387 */ /* 0x0003e80000100800 */
[----:B------:R1:W-:Y:S02]  /*142a0*/  STL.64 [R1+0x488], R250 ;  /* 0x000488fa01007387 */ /* 0x0003e40000100a00 */
[----:B-1----:R-:W-:-:S02]  /*142b0*/  LEA R36, P0, R8, R0, 0x2 ;  /* 0x0000000008247211 */ /* 0x002fc400078010ff */
[----:B------:R1:W-:Y:S02]  /*142c0*/  STL [R1+0x484], R35 ;  /* 0x0004842301007387 */ /* 0x0003e40000100800 */
[----:B------:R-:W-:Y:S02]  /*142d0*/  LEA.HI.X.SX32 R37, R8, R2, 0x2, P0 ;  /* 0x0000000208257211 */ /* 0x000fe400000f16ff */
[----:B------:R-:W-:-:S03]  /*142e0*/  LEA R250, P3, R3, R0, 0x2 ;  /* 0x0000000003fa7211 */ /* 0x000fc600078610ff */
[----:B------:R1:W-:Y:S02]  /*142f0*/  STL.64 [R1+0x458], R36 ;  /* 0x0004582401007387 */ /* 0x0003e40000100a00 */
[----:B-1----:R-:W-:Y:S01]  /*14300*/  IMAD.MOV.U32 R35, RZ, RZ, R218 ;  /* 0x000000ffff237224 */ /* 0x002fe200078e00da */
[----:B------:R-:W-:Y:S01]  /*14310*/  LEA R218, P2, R197, R0, 0x2 ;  /* 0x00000000c5da7211 */ /* 0x000fe200078410ff */
[----:B------:R-:W-:Y:S01]  /*14320*/  IMAD.MOV.U32 R41, RZ, RZ, R219 ;  /* 0x000000ffff297224 */ /* 0x000fe200078e00db */
[-C--:B------:R-:W-:Y:S02]  /*14330*/  LEA.HI.X.SX32 R251, R3, R2.reuse, 0x2, P3 ;  /* 0x0000000203fb7211 */ /* 0x080fe400018f16ff */
[----:B------:R-:W-:Y:S01]  /*14340*/  LEA.HI.X.SX32 R219, R197, R2, 0x2, P2 ;  /* 0x00000002c5db7211 */ /* 0x000fe200010f16ff */
[----:B------:R-:W-:Y:S01]  /*14350*/  IMAD.MOV.U32 R37, RZ, RZ, R216 ;  /* 0x000000ffff257224 */ /* 0x000fe200078e00d8 */
[----:B------:R-:W-:Y:S01]  /*14360*/  LEA R216, P0, R199, R0, 0x2 ;  /* 0x00000000c7d87211 */ /* 0x000fe200078010ff */
[----:B------:R-:W-:Y:S01]  /*14370*/  IMAD.MOV.U32 R36, RZ, RZ, R217 ;  /* 0x000000ffff247224 */ /* 0x000fe200078e00d9 */
[----:B------:R1:W-:Y:S01]  /*14380*/  STL.64 [R1+0x450], R250 ;  /* 0x000450fa01007387 */ /* 0x0003e20000100a00 */
[----:B------:R-:W-:-:S02]  /*14390*/  MOV R32, R186 ;  /* 0x000000ba00207202 */ /* 0x000fc40000000f00 */
[----:B------:R-:W-:Y:S02]  /*143a0*/  LEA.HI.X.SX32 R217, R199, R2, 0x2, P0 ;  /* 0x00000002c7d97211 */ /* 0x000fe400000f16ff */
[C---:B------:R-:W-:Y:S01]  /*143b0*/  LEA R186, P3, R198.reuse, R0, 0x2 ;  /* 0x00000000c6ba7211 */ /* 0x040fe200078610ff */
[----:B------:R-:W-:Y:S02]  /*143c0*/  IMAD.MOV.U32 R15, RZ, RZ, R40 ;  /* 0x000000ffff0f7224 */ /* 0x000fe400078e0028 */
[----:B------:R-:W-:Y:S01]  /*143d0*/  IMAD.MOV.U32 R40, RZ, RZ, R187 ;  /* 0x000000ffff287224 */ /* 0x000fe200078e00bb */
[----:B-1----:R-:W2:Y:S01]  /*143e0*/  LDL.LU.64 R250, [R1+0x1ea8] ;  /* 0x001ea80001fa7983 */ /* 0x002ea20000300a00 */
[----:B------:R-:W-:-:S03]  /*143f0*/  LEA.HI.X.SX32 R187, R198, R2, 0x2, P3 ;  /* 0x00000002c6bb7211 */ /* 0x000fc600018f16ff */
[----:B------:R1:W-:Y:S01]  /*14400*/  STL.64 [R1+0x418], R218 ;  /* 0x000418da01007387 */ /* 0x0003e20000100a00 */
[----:B------:R-:W-:-:S03]  /*14410*/  IMAD.MOV.U32 R197, RZ, RZ, R246 ;  /* 0x000000ffffc57224 */ /* 0x000fc600078e00f6 */
[----:B------:R1:W-:Y:S01]  /*14420*/  STL.64 [R1+0x410], R216 ;  /* 0x000410d801007387 */ /* 0x0003e20000100a00 */
[----:B------:R-:W-:Y:S01]  /*14430*/  LEA R246, P3, R203, R0, 0x2 ;  /* 0x00000000cbf67211 */ /* 0x000fe200078610ff */
[----:B------:R-:W-:Y:S01]  /*14440*/  IMAD.MOV.U32 R34, RZ, RZ, R41 ;  /* 0x000000ffff227224 */ /* 0x000fe200078e0029 */
[----:B------:R-:W-:Y:S02]  /*14450*/  MOV R41, R190 ;  /* 0x000000be00297202 */ /* 0x000fe40000000f00 */
[CC--:B-1----:R-:W-:Y:S02]  /*14460*/  LEA R218, P2, R200.reuse, R0.reuse, 0x2 ;  /* 0x00000000c8da7211 */ /* 0x0c2fe400078410ff */
[C---:B------:R-:W-:Y:S02]  /*14470*/  LEA R216, P0, R201.reuse, R0, 0x2 ;  /* 0x00000000c9d87211 */ /* 0x040fe400078010ff */
[----:B------:R-:W-:Y:S01]  /*14480*/  LEA.HI.X.SX32 R219, R200, R2, 0x2, P2 ;  /* 0x00000002c8db7211 */ /* 0x000fe200010f16ff */
[----:B------:R1:W-:Y:S01]  /*14490*/  STL.64 [R1+0x3e8], R186 ;  /* 0x0003e8ba01007387 */ /* 0x0003e20000100a00 */
[----:B------:R-:W-:Y:S01]  /*144a0*/  LEA R190, P2, R202, R0, 0x2 ;  /* 0x00000000cabe7211 */ /* 0x000fe200078410ff */
[----:B------:R-:W-:Y:S01]  /*144b0*/  IMAD.MOV.U32 R3, RZ, RZ, R247 ;  /* 0x000000ffff037224 */ /* 0x000fe200078e00f7 */
[-C--:B------:R-:W-:Y:S01]  /*144c0*/  LEA.HI.X.SX32 R217, R201, R2.reuse, 0x2, P0 ;  /* 0x00000002c9d97211 */ /* 0x080fe200000f16ff */
[----:B------:R-:W-:Y:S01]  /*144d0*/  IMAD.MOV.U32 R8, RZ, RZ, R191 ;  /* 0x000000ffff087224 */ /* 0x000fe200078e00bf */
[----:B------:R-:W-:-:S02]  /*144e0*/  LEA.HI.X.SX32 R247, R203, R2, 0x2, P3 ;  /* 0x00000002cbf77211 */ /* 0x000fc400018f16ff */
[----:B------:R-:W-:Y:S01]  /*144f0*/  LEA.HI.X.SX32 R191, R202, R2, 0x2, P2 ;  /* 0x00000002cabf7211 */ /* 0x000fe200010f16ff */
[----:B-1----:R-:W2:Y:S04]  /*14500*/  LDL.LU.64 R186, [R1+0x1ea0] ;  /* 0x001ea00001ba7983 */ /* 0x002ea80000300a00 */
[----:B------:R1:W-:Y:S04]  /*14510*/  STL.64 [R1+0x638], R218 ;  /* 0x000638da01007387 */ /* 0x0003e80000100a00 */
[----:B-1----:R-:W2:Y:S04]  /*14520*/  LDL.LU.64 R218, [R1+0x1e98] ;  /* 0x001e980001da7983 */ /* 0x002ea80000300a00 */
[----:B------:R1:W-:Y:S04]  /*14530*/  STL.64 [R1+0x940], R216 ;  /* 0x000940d801007387 */ /* 0x0003e80000100a00 */
[----:B-1----:R-:W2:Y:S04]  /*14540*/  LDL.LU.64 R216, [R1+0x1e90] ;  /* 0x001e900001d87983 */ /* 0x002ea80000300a00 */
[----:B------:R1:W-:Y:S04]  /*14550*/  STL.64 [R1+0x980], R246 ;  /* 0x000980f601007387 */ /* 0x0003e80000100a00 */
[----:B-1----:R-:W2:Y:S04]  /*14560*/  LDL.LU.64 R246, [R1+0x1e88] ;  /* 0x001e880001f67983 */ /* 0x002ea80000300a00 */
[----:B------:R1:W-:Y:S04]  /*14570*/  STL.64 [R1+0x9c0], R190 ;  /* 0x0009c0be01007387 */ /* 0x0003e80000100a00 */
[----:B-1----:R-:W2:Y:S01]  /*14580*/  LDL.LU.64 R190, [R1+0x1e80] ;  /* 0x001e800001be7983 */ /* 0x002ea20000300a00 */
[----:B------:R-:W-:-:S02]  /*14590*/  IMAD R204, R204, c[0x0][0x190], RZ ;  /* 0x00006400cccc7a24 */ /* 0x000fc400078e02ff */
[----:B------:R-:W-:-:S03]  /*145a0*/  IMAD R205, R205, c[0x0][0x190], RZ ;  /* 0x00006400cdcd7a24 */ /* 0x000fc600078e02ff */
[-C--:B------:R-:W-:Y:S01]  /*145b0*/  LEA R200, P0, R204, R0.reuse, 0x2 ;  /* 0x00000000ccc87211 */ /* 0x080fe200078010ff */
[----:B------:R-:W-:Y:S01]  /*145c0*/  IMAD R207, R207, c[0x0][0x190], RZ ;  /* 0x00006400cfcf7a24 */ /* 0x000fe200078e02ff */
[----:B------:R-:W-:Y:S01]  /*145d0*/  LEA R198, P3, R205, R0, 0x2 ;  /* 0x00000000cdc67211 */ /* 0x000fe200078610ff */
[----:B------:R-:W-:Y:S01]  /*145e0*/  IMAD R206, R206, c[0x0][0x190], RZ ;  /* 0x00006400cece7a24 */ /* 0x000fe200078e02ff */
[----:B------:R-:W-:-:S03]  /*145f0*/  LEA.HI.X.SX32 R201, R204, R2, 0x2, P0 ;  /* 0x00000002ccc97211 */ /* 0x000fc600000f16ff */
[----:B------:R1:W-:Y:S01]  /*14600*/  STL [R1+0xa50], R198 ;  /* 0x000a50c601007387 */ /* 0x0003e20000100800 */
[----:B------:R-:W-:Y:S02]  /*14610*/  IMAD.MOV.U32 R202, RZ, RZ, R198 ;  /* 0x000000ffffca7224 */ /* 0x000fe400078e00c6 */
[----:B------:R-:W-:Y:S01]  /*14620*/  IMAD.MOV.U32 R203, RZ, RZ, R199 ;  /* 0x000000ffffcb7224 */ /* 0x000fe200078e00c7 */
[----:B------:R1:W-:Y:S01]  /*14630*/  STL.64 [R1+0xa00], R200 ;  /* 0x000a00c801007387 */ /* 0x0003e20000100a00 */
[----:B------:R-:W-:Y:S01]  /*14640*/  LEA.HI.X.SX32 R203, R205, R2, 0x2, P3 ;  /* 0x00000002cdcb7211 */ /* 0x000fe200018f16ff */
[----:B------:R-:W-:Y:S01]  /*14650*/  IMAD R208, R208, c[0x0][0x190], RZ ;  /* 0x00006400d0d07a24 */ /* 0x000fe200078e02ff */
[----:B-1----:R-:W-:Y:S01]  /*14660*/  LEA R198, P2, R207, R0, 0x2 ;  /* 0x00000000cfc67211 */ /* 0x002fe200078410ff */
[----:B------:R-:W-:-:S03]  /*14670*/  IMAD R209, R209, c[0x0][0x190], RZ ;  /* 0x00006400d1d17a24 */ /* 0x000fc600078e02ff */
[----:B------:R-:W-:Y:S02]  /*14680*/  LEA.HI.X.SX32 R199, R207, R2, 0x2, P2 ;  /* 0x00000002cfc77211 */ /* 0x000fe400010f16ff */
[C---:B------:R-:W-:Y:S01]  /*14690*/  LEA R200, P0, R206.reuse, R0, 0x2 ;  /* 0x00000000cec87211 */ /* 0x040fe200078010ff */
[----:B------:R-:W-:Y:S01]  /*146a0*/  IMAD R211, R211, c[0x0][0x190], RZ ;  /* 0x00006400d3d37a24 */ /* 0x000fe200078e02ff */
[----:B------:R1:W-:Y:S02]  /*146b0*/  STL [R1+0xa54], R203 ;  /* 0x000a54cb01007387 */ /* 0x0003e40000100800 */
[----:B------:R-:W-:Y:S02]  /*146c0*/  LEA.HI.X.SX32 R201, R206, R2, 0x2, P0 ;  /* 0x00000002cec97211 */ /* 0x000fe400000f16ff */
[----:B------:R-:W-:Y:S01]  /*146d0*/  LEA R202, P3, R208, R0, 0x2 ;  /* 0x00000000d0ca7211 */ /* 0x000fe200078610ff */
[----:B------:R1:W-:Y:S01]  /*146e0*/  STL.64 [R1+0xbc0], R198 ;  /* 0x000bc0c601007387 */ /* 0x0003e20000100a00 */
[----:B------:R-:W-:-:S03]  /*146f0*/  IMAD R210, R210, c[0x0][0x190], RZ ;  /* 0x00006400d2d27a24 */ /* 0x000fc600078e02ff */
[----:B------:R1:W-:Y:S02]  /*14700*/  STL.64 [R1+0xc00], R200 ;  /* 0x000c00c801007387 */ /* 0x0003e40000100a00 */
[----:B-1----:R-:W-:Y:S01]  /*14710*/  LEA.HI.X.SX32 R203, R208, R2, 0x2, P3 ;  /* 0x00000002d0cb7211 */ /* 0x002fe200018f16ff */
[----:B------:R-:W-:Y:S01]  /*14720*/  IMAD R212, R212, c[0x0][0x190], RZ ;  /* 0x00006400d4d47a24 */ /* 0x000fe200078e02ff */
[-C--:B------:R-:W-:Y:S02]  /*14730*/  LEA R198, P2, R209, R0.reuse, 0x2 ;  /* 0x00000000d1c67211 */ /* 0x080fe400078410ff */
[----:B------:R-:W-:Y:S02]  /*14740*/  LEA R200, P0, R211, R0, 0x2 ;  /* 0x00000000d3c87211 */ /* 0x000fe400078010ff */
[-C--:B------:R-:W-:Y:S01]  /*14750*/  LEA.HI.X.SX32 R199, R209, R2.reuse, 0x2, P2 ;  /* 0x00000002d1c77211 */ /* 0x080fe200010f16ff */
[----:B------:R-:W-:Y:S01]  /*14760*/  IMAD R182, R182, c[0x0][0x190], RZ ;  /* 0x00006400b6b67a24 */ /* 0x000fe200078e02ff */
[----:B------:R-:W-:Y:S01]  /*14770*/  LEA.HI.X.SX32 R201, R211, R2, 0x2, P0 ;  /* 0x00000002d3c97211 */ /* 0x000fe200000f16ff */
[----:B------:R1:W-:Y:S04]  /*14780*/  STL.64 [R1+0xc40], R202 ;  /* 0x000c40ca01007387 */ /* 0x0003e80000100a00 */
[----:B------:R1:W-:Y:S01]  /*14790*/  STL.64 [R1+0xc80], R198 ;  /* 0x000c80c601007387 */ /* 0x0003e20000100a00 */
[----:B------:R-:W-:-:S03]  /*147a0*/  IMAD R181, R181, c[0x0][0x190], RZ ;  /* 0x00006400b5b57a24 */ /* 0x000fc600078e02ff */
[----:B------:R1:W-:Y:S02]  /*147b0*/  STL.64 [R1+0xcc0], R200 ;  /* 0x000cc0c801007387 */ /* 0x0003e40000100a00 */
[-C--:B-1----:R-:W-:Y:S02]  /*147c0*/  LEA R202, P3, R210, R0.reuse, 0x2 ;  /* 0x00000000d2ca7211 */ /* 0x082fe400078610ff */
[----:B------:R-:W-:Y:S02]  /*147d0*/  LEA R198, P2, R212, R0, 0x2 ;  /* 0x00000000d4c67211 */ /* 0x000fe400078410ff */
[----:B------:R-:W-:Y:S02]  /*147e0*/  LEA.HI.X.SX32 R203, R210, R2, 0x2, P3 ;  /* 0x00000002d2cb7211 */ /* 0x000fe400018f16ff */
[----:B------:R-:W-:Y:S01]  /*147f0*/  LEA R200, P0, R182, R0, 0x2 ;  /* 0x00000000b6c87211 */ /* 0x000fe200078010ff */
[----:B------:R-:W-:Y:S01]  /*14800*/  IMAD R183, R183, c[0x0][0x190], RZ ;  /* 0x00006400b7b77a24 */ /* 0x000fe200078e02ff */
[-C--:B------:R-:W-:Y:S01]  /*14810*/  LEA.HI.X.SX32 R199, R212, R2.reuse, 0x2, P2 ;  /* 0x00000002d4c77211 */ /* 0x080fe200010f16ff */
[----:B------:R-:W-:Y:S01]  /*14820*/  IMAD R184, R184, c[0x0][0x190], RZ ;  /* 0x00006400b8b87a24 */ /* 0x000fe200078e02ff */
[----:B------:R-:W-:Y:S01]  /*14830*/  LEA.HI.X.SX32 R201, R182, R2, 0x2, P0 ;  /* 0x00000002b6c97211 */ /* 0x000fe200000f16ff */
[----:B------:R1:W-:Y:S04]  /*14840*/  STL.64 [R1+0xd00], R202 ;  /* 0x000d00ca01007387 */ /* 0x0003e80000100a00 */
[----:B------:R1:W-:Y:S04]  /*14850*/  STL.64 [R1+0xd40], R198 ;  /* 0x000d40c601007387 */ /* 0x0003e80000100a00 */
[----:B------:R1:W-:Y:S02]  /*14860*/  STL.64 [R1+0xd80], R200 ;  /* 0x000d80c801007387 */ /* 0x0003e40000100a00 */
[----:B-1----:R-:W-:-:S02]  /*14870*/  LEA R202, P3, R181, R0, 0x2 ;  /* 0x00000000b5ca7211 */ /* 0x002fc400078610ff */
[----:B------:R-:W-:Y:S02]  /*14880*/  LEA R198, P2, R183, R0, 0x2 ;  /* 0x00000000b7c67211 */ /* 0x000fe400078410ff */
[----:B------:R-:W-:Y:S02]  /*14890*/  LEA.HI.X.SX32 R203, R181, R2, 0x2, P3 ;  /* 0x00000002b5cb7211 */ /* 0x000fe400018f16ff */
[C---:B------:R-:W-:Y:S02]  /*148a0*/  LEA R200, P0, R184.reuse, R0, 0x2 ;  /* 0x00000000b8c87211 */ /* 0x040fe400078010ff */
[-C--:B------:R-:W-:Y:S01]  /*148b0*/  LEA.HI.X.SX32 R199, R183, R2.reuse, 0x2, P2 ;  /* 0x00000002b7c77211 */ /* 0x080fe200010f16ff */
[----:B------:R-:W-:Y:S01]  /*148c0*/  STL.64 [R1+0xdc0], R202 ;  /* 0x000dc0ca01007387 */ /* 0x000fe20000100a00 */
[----:B------:R-:W-:-:S03]  /*148d0*/  LEA.HI.X.SX32 R201, R184, R2, 0x2, P0 ;  /* 0x00000002b8c97211 */ /* 0x000fc600000f16ff */
[----:B------:R-:W-:Y:S04]  /*148e0*/  STL.64 [R1+0xe00], R198 ;  /* 0x000e00c601007387 */ /* 0x000fe80000100a00 */
[----:B------:R4:W-:Y:S01]  /*148f0*/  STL.64 [R1+0xe40], R200 ;  /* 0x000e40c801007387 */ /* 0x0009e20000100a00 */
[----:B------:R-:W-:Y:S02]  /*14900*/  IMAD R222, R222, c[0x0][0x190], RZ ;  /* 0x00006400dede7a24 */ /* 0x000fe400078e02ff */
[----:B------:R-:W-:Y:S02]  /*14910*/  IMAD R223, R223, c[0x0][0x190], RZ ;  /* 0x00006400dfdf7a24 */ /* 0x000fe400078e02ff */
[----:B------:R-:W-:Y:S01]  /*14920*/  IMAD R225, R225, c[0x0][0x190], RZ ;  /* 0x00006400e1e17a24 */ /* 0x000fe200078e02ff */
[----:B----4-:R-:W-:-:S04]  /*14930*/  LEA R200, P0, R189, R0, 0x2 ;  /* 0x00000000bdc87211 */ /* 0x010fc800078010ff */
[----:B------:R-:W-:Y:S01]  /*14940*/  LEA.HI.X.SX32 R201, R189, R2, 0x2, P0 ;  /* 0x00000002bdc97211 */ /* 0x000fe200000f16ff */
[----:B------:R-:W-:Y:S02]  /*14950*/  IMAD R224, R224, c[0x0][0x190], RZ ;  /* 0x00006400e0e07a24 */ /* 0x000fe400078e02ff */
[----:B------:R-:W-:Y:S02]  /*14960*/  IMAD R226, R226, c[0x0][0x190], RZ ;  /* 0x00006400e2e27a24 */ /* 0x000fe400078e02ff */
        /* <DEDUP_REMOVED lines=20> */
[----:B------:R-:W-:Y:S01]  /*14ab0*/  IMAD R249, R249, c[0x0][0x190], RZ ;  /* 0x00006400f9f97a24 */ /* 0x000fe200078e02ff */
[-C--:B--2---:R-:W-:Y:S02]  /*14ac0*/  LEA R202, P3, R191, R0.reuse, 0x2 ;  /* 0x00000000bfca7211 */ /* 0x084fe400078610ff */
[----:B------:R-:W-:-:S02]  /*14ad0*/  LEA R198, P2, R190, R0, 0x2 ;  /* 0x00000000bec67211 */ /* 0x000fc400078410ff */
[----:B------:R-:W-:Y:S02]  /*14ae0*/  LEA.HI.X.SX32 R203, R191, R2, 0x2, P3 ;  /* 0x00000002bfcb7211 */ /* 0x000fe400018f16ff */
[C---:B------:R-:W-:Y:S02]  /*14af0*/  LEA R182, P3, R247.reuse, R0, 0x2 ;  /* 0x00000000f7b67211 */ /* 0x040fe400078610ff */
[-C--:B------:R-:W-:Y:S01]  /*14b00*/  LEA.HI.X.SX32 R199, R190, R2.reuse, 0x2, P2 ;  /* 0x00000002bec77211 */ /* 0x080fe200010f16ff */
[----:B------:R-:W-:Y:S01]  /*14b10*/  STL.64 [R1+0x3e0], R202 ;  /* 0x0003e0ca01007387 */ /* 0x000fe20000100a00 */
[----:B------:R-:W-:-:S03]  /*14b20*/  LEA.HI.X.SX32 R183, R247, R2, 0x2, P3 ;  /* 0x00000002f7b77211 */ /* 0x000fc600018f16ff */
[----:B------:R1:W-:Y:S01]  /*14b30*/  STL.64 [R1+0x3d8], R198 ;  /* 0x0003d8c601007387 */ /* 0x0003e20000100a00 */
[----:B------:R-:W-:-:S03]  /*14b40*/  LEA R190, P0, R221, R0, 0x2 ;  /* 0x00000000ddbe7211 */ /* 0x000fc600078010ff */
[----:B------:R-:W-:Y:S04]  /*14b50*/  STL.64 [R1+0x3d0], R200 ;  /* 0x0003d0c801007387 */ /* 0x000fe80000100a00 */
[----:B------:R2:W-:Y:S01]  /*14b60*/  STL.64 [R1+0x3a8], R182 ;  /* 0x0003a8b601007387 */ /* 0x0005e20000100a00 */
[----:B-1----:R-:W-:-:S04]  /*14b70*/  LEA R198, P2, R219, R0, 0x2 ;  /* 0x00000000dbc67211 */ /* 0x002fc800078410ff */
[----:B------:R-:W-:Y:S02]  /*14b80*/  LEA.HI.X.SX32 R199, R219, R2, 0x2, P2 ;  /* 0x00000002dbc77211 */ /* 0x000fe400010f16ff */
[C---:B--2---:R-:W-:Y:S02]  /*14b90*/  LEA R182, P3, R220.reuse, R0, 0x2 ;  /* 0x00000000dcb67211 */ /* 0x044fe400078610ff */
[-C--:B------:R-:W-:Y:S01]  /*14ba0*/  LEA.HI.X.SX32 R191, R221, R2.reuse, 0x2, P0 ;  /* 0x00000002ddbf7211 */ /* 0x080fe200000f16ff */
[----:B------:R1:W-:Y:S01]  /*14bb0*/  STL.64 [R1+0x3a0], R198 ;  /* 0x0003a0c601007387 */ /* 0x0003e20000100a00 */
[----:B------:R-:W-:-:S03]  /*14bc0*/  LEA.HI.X.SX32 R183, R220, R2, 0x2, P3 ;  /* 0x00000002dcb77211 */ /* 0x000fc600018f16ff */
[----:B------:R2:W-:Y:S04]  /*14bd0*/  STL.64 [R1+0x398], R190 ;  /* 0x000398be01007387 */ /* 0x0005e80000100a00 */
[----:B------:R4:W-:Y:S01]  /*14be0*/  STL.64 [R1+0x390], R182 ;  /* 0x000390b601007387 */ /* 0x0009e20000100a00 */
[CC--:B-1----:R-:W-:Y:S02]  /*14bf0*/  LEA R198, P2, R222.reuse, R0.reuse, 0x2 ;  /* 0x00000000dec67211 */ /* 0x0c2fe400078410ff */
[----:B--2---:R-:W-:Y:S02]  /*14c00*/  LEA R190, P0, R223, R0, 0x2 ;  /* 0x00000000dfbe7211 */ /* 0x004fe400078010ff */
[----:B------:R-:W-:Y:S02]  /*14c10*/  LEA.HI.X.SX32 R199, R222, R2, 0x2, P2 ;  /* 0x00000002dec77211 */ /* 0x000fe400010f16ff */
[----:B----4-:R-:W-:-:S02]  /*14c20*/  LEA R182, P3, R225, R0, 0x2 ;  /* 0x00000000e1b67211 */ /* 0x010fc400078610ff */
[-C--:B------:R-:W-:Y:S01]  /*14c30*/  LEA.HI.X.SX32 R191, R223, R2.reuse, 0x2, P0 ;  /* 0x00000002dfbf7211 */ /* 0x080fe200000f16ff */
[----:B------:R1:W-:Y:S01]  /*14c40*/  STL.64 [R1+0x388], R198 ;  /* 0x000388c601007387 */ /* 0x0003e20000100a00 */
[----:B------:R-:W-:-:S03]  /*14c50*/  LEA.HI.X.SX32 R183, R225, R2, 0x2, P3 ;  /* 0x00000002e1b77211 */ /* 0x000fc600018f16ff */
[----:B------:R2:W-:Y:S04]  /*14c60*/  STL.64 [R1+0x380], R190 ;  /* 0x000380be01007387 */ /* 0x0005e80000100a00 */
[----:B------:R4:W-:Y:S01]  /*14c70*/  STL.64 [R1+0x378], R182 ;  /* 0x000378b601007387 */ /* 0x0009e20000100a00 */
[-C--:B-1----:R-:W-:Y:S02]  /*14c80*/  LEA R198, P2, R224, R0.reuse, 0x2 ;  /* 0x00000000e0c67211 */ /* 0x082fe400078410ff */
        /* <DEDUP_REMOVED lines=69> */
[----:B------:R2:W-:Y:S01]  /*150e0*/  STL.64 [R1+0x348], R190 ;  /* 0x000348be01007387 */ /* 0x0005e20000100a00 */
[----:B------:R-:W-:-:S03]  /*150f0*/  IMAD R154, R154, c[0x0][0x190], RZ ;  /* 0x000064009a9a7a24 */ /* 0x000fc600078e02ff */
[----:B------:R4:W-:Y:S01]  /*15100*/  STL.64 [R1+0x340], R182 ;  /* 0x000340b601007387 */ /* 0x0009e20000100a00 */
[CC--:B-1----:R-:W-:Y:S02]  /*15110*/  LEA R198, P2, R249.reuse, R0.reuse, 0x2 ;  /* 0x00000000f9c67211 */ /* 0x0c2fe400078410ff */
[----:B--2---:R-:W-:Y:S02]  /*15120*/  LEA R190, P0, R246, R0, 0x2 ;  /* 0x00000000f6be7211 */ /* 0x004fe400078010ff */
[----:B------:R-:W-:Y:S02]  /*15130*/  LEA.HI.X.SX32 R199, R249, R2, 0x2, P2 ;  /* 0x00000002f9c77211 */ /* 0x000fe400010f16ff */
[----:B----4-:R-:W-:Y:S01]  /*15140*/  LEA R182, P3, R186, R0, 0x2 ;  /* 0x00000000bab67211 */ /* 0x010fe200078610ff */
[----:B------:R-:W-:Y:S01]  /*15150*/  IMAD R124, R124, c[0x0][0x190], RZ ;  /* 0x000064007c7c7a24 */ /* 0x000fe200078e02ff */
[-C--:B------:R-:W-:Y:S01]  /*15160*/  LEA.HI.X.SX32 R191, R246, R2.reuse, 0x2, P0 ;  /* 0x00000002f6bf7211 */ /* 0x080fe200000f16ff */
[----:B------:R-:W-:Y:S01]  /*15170*/  IMAD R96, R96, c[0x0][0x190], RZ ;  /* 0x0000640060607a24 */ /* 0x000fe200078e02ff */
[----:B------:R-:W-:Y:S01]  /*15180*/  LEA.HI.X.SX32 R183, R186, R2, 0x2, P3 ;  /* 0x00000002bab77211 */ /* 0x000fe200018f16ff */
[----:B------:R1:W-:Y:S01]  /*15190*/  STL.64 [R1+0x338], R198 ;  /* 0x000338c601007387 */ /* 0x0003e20000100a00 */
[----:B------:R-:W-:-:S03]  /*151a0*/  IMAD R71, R71, c[0x0][0x190], RZ ;  /* 0x0000640047477a24 */ /* 0x000fc600078e02ff */
[----:B------:R2:W-:Y:S04]  /*151b0*/  STL.64 [R1+0x330], R190 ;  /* 0x000330be01007387 */ /* 0x0005e80000100a00 */
[----:B------:R4:W-:Y:S01]  /*151c0*/  STL.64 [R1+0x328], R182 ;  /* 0x000328b601007387 */ /* 0x0009e20000100a00 */
[-C--:B-1----:R-:W-:Y:S02]  /*151d0*/  LEA R198, P2, R154, R0.reuse, 0x2 ;  /* 0x000000009ac67211 */ /* 0x082fe400078410ff */
        /* <DEDUP_REMOVED lines=33> */
[----:B------:R2:W-:Y:S01]  /*153f0*/  STL.64 [R1+0x2e8], R190 ;  /* 0x0002e8be01007387 */ /* 0x0005e20000100a00 */
[----:B------:R-:W-:-:S03]  /*15400*/  IMAD R21, R21, c[0x0][0x190], RZ ;  /* 0x0000640015157a24 */ /* 0x000fc600078e02ff */
[----:B------:R4:W-:Y:S01]  /*15410*/  STL.64 [R1+0x2e0], R182 ;  /* 0x0002e0b601007387 */ /* 0x0009e20000100a00 */
[-C--:B-1----:R-:W-:Y:S02]  /*15420*/  LEA R198, P2, R17, R0.reuse, 0x2 ;  /* 0x0000000011c67211 */ /* 0x082fe400078410ff */
[----:B--2---:R-:W-:Y:S02]  /*15430*/  LEA R190, P0, R19, R0, 0x2 ;  /* 0x0000000013be7211 */ /* 0x004fe400078010ff */
[----:B------:R-:W-:Y:S02]  /*15440*/  LEA.HI.X.SX32 R199, R17, R2, 0x2, P2 ;  /* 0x0000000211c77211 */ /* 0x000fe400010f16ff */
[-C--:B----4-:R-:W-:Y:S02]  /*15450*/  LEA R182, P3, R20, R0.reuse, 0x2 ;  /* 0x0000000014b67211 */ /* 0x090fe400078610ff */
[----:B------:R-:W-:Y:S02]  /*15460*/  LEA R16, P2, R22, R0, 0x2 ;  /* 0x0000000016107211 */ /* 0x000fe400078410ff */
[----:B------:R-:W-:-:S02]  /*15470*/  LEA.HI.X.SX32 R191, R19, R2, 0x2, P0 ;  /* 0x0000000213bf7211 */ /* 0x000fc400000f16ff */
[-C--:B------:R-:W-:Y:S01]  /*15480*/  LEA.HI.X.SX32 R183, R20, R2.reuse, 0x2, P3 ;  /* 0x0000000214b77211 */ /* 0x080fe200018f16ff */
[----:B------:R-:W-:Y:S01]  /*15490*/  IMAD R24, R24, c[0x0][0x190], RZ ;  /* 0x0000640018187a24 */ /* 0x000fe200078e02ff */
[----:B------:R-:W-:Y:S01]  /*154a0*/  LEA.HI.X.SX32 R17, R22, R2, 0x2, P2 ;  /* 0x0000000216117211 */ /* 0x000fe200010f16ff */
[----:B------:R-:W-:Y:S01]  /*154b0*/  STL.64 [R1+0x2d8], R198 ;  /* 0x0002d8c601007387 */ /* 0x000fe20000100a00 */
[----:B------:R-:W-:Y:S01]  /*154c0*/  LEA R18, P0, R21, R0, 0x2 ;  /* 0x0000000015127211 */ /* 0x000fe200078010ff */
[----:B------:R-:W-:Y:S02]  /*154d0*/  IMAD R23, R23, c[0x0][0x190], RZ ;  /* 0x0000640017177a24 */ /* 0x000fe400078e02ff */
[----:B------:R-:W-:Y:S01]  /*154e0*/  STL.64 [R1+0x2d0], R190 ;  /* 0x0002d0be01007387 */ /* 0x000fe20000100a00 */
[----:B------:R-:W-:-:S03]  /*154f0*/  LEA.HI.X.SX32 R19, R21, R2, 0x2, P0 ;  /* 0x0000000215137211 */ /* 0x000fc600000f16ff */
[----:B------:R1:W-:Y:S01]  /*15500*/  STL.64 [R1+0x910], R182 ;  /* 0x000910b601007387 */ /* 0x0003e20000100a00 */
[----:B------:R-:W-:-:S03]  /*15510*/  IMAD R26, R26, c[0x0][0x190], RZ ;  /* 0x000064001a1a7a24 */ /* 0x000fc600078e02ff */
[----:B------:R2:W-:Y:S01]  /*15520*/  STL.64 [R1+0x958], R16 ;  /* 0x0009581001007387 */ /* 0x0005e20000100a00 */
[----:B------:R-:W-:Y:S02]  /*15530*/  IMAD R25, R25, c[0x0][0x190], RZ ;  /* 0x0000640019197a24 */ /* 0x000fe400078e02ff */
[----:B------:R-:W-:Y:S01]  /*15540*/  IMAD R27, R27, c[0x0][0x190], RZ ;  /* 0x000064001b1b7a24 */ /* 0x000fe200078e02ff */
[----:B------:R4:W-:Y:S01]  /*15550*/  STL.64 [R1+0x998], R18 ;  /* 0x0009981201007387 */ /* 0x0009e20000100a00 */
[-C--:B-1----:R-:W-:Y:S02]  /*15560*/  LEA R182, P3, R23, R0.reuse, 0x2 ;  /* 0x0000000017b67211 */ /* 0x082fe400078610ff */
[----:B--2---:R-:W-:-:S04]  /*15570*/  LEA R16, P2, R24, R0, 0x2 ;  /* 0x0000000018107211 */ /* 0x004fc800078410ff */
[----:B------:R-:W-:Y:S02]  /*15580*/  LEA.HI.X.SX32 R17, R24, R2, 0x2, P2 ;  /* 0x0000000218117211 */ /* 0x000fe400010f16ff */
[----:B----4-:R-:W-:Y:S02]  /*15590*/  LEA R18, P0, R26, R0, 0x2 ;  /* 0x000000001a127211 */ /* 0x010fe400078010ff */
[----:B------:R-:W-:Y:S01]  /*155a0*/  LEA.HI.X.SX32 R183, R23, R2, 0x2, P3 ;  /* 0x0000000217b77211 */ /* 0x000fe200018f16ff */
[----:B------:R1:W-:Y:S01]  /*155b0*/  STL.64 [R1+0xa20], R16 ;  /* 0x000a201001007387 */ /* 0x0003e20000100a00 */
[C---:B------:R-:W-:Y:S01]  /*155c0*/  LEA R20, P3, R25.reuse, R0, 0x2 ;  /* 0x0000000019147211 */ /* 0x040fe200078610ff */
[----:B------:R-:W-:Y:S01]  /*155d0*/  IMAD R28, R28, c[0x0][0x190], RZ ;  /* 0x000064001c1c7a24 */ /* 0x000fe200078e02ff */
[-C--:B------:R-:W-:Y:S01]  /*155e0*/  LEA.HI.X.SX32 R19, R26, R2.reuse, 0x2, P0 ;  /* 0x000000021a137211 */ /* 0x080fe200000f16ff */
[----:B------:R-:W-:Y:S01]  /*155f0*/  IMAD R30, R30, c[0x0][0x190], RZ ;  /* 0x000064001e1e7a24 */ /* 0x000fe200078e02ff */
[----:B------:R-:W-:Y:S01]  /*15600*/  LEA.HI.X.SX32 R21, R25, R2, 0x2, P3 ;  /* 0x0000000219157211 */ /* 0x000fe200018f16ff */
[----:B------:R-:W-:Y:S01]  /*15610*/  STL.64 [R1+0x9e0], R182 ;  /* 0x0009e0b601007387 */ /* 0x000fe20000100a00 */
[----:B------:R-:W-:Y:S01]  /*15620*/  IMAD R29, R29, c[0x0][0x190], RZ ;  /* 0x000064001d1d7a24 */ /* 0x000fe200078e02ff */
[----:B-1----:R-:W-:-:S02]  /*15630*/  LEA R16, P2, R27, R0, 0x2 ;  /* 0x000000001b107211 */ /* 0x002fc400078410ff */
[----:B------:R1:W-:Y:S02]  /*15640*/  STL.64 [R1+0xbd0], R18 ;  /* 0x000bd01201007387 */ /* 0x0003e40000100a00 */
[----:B------:R-:W-:Y:S02]  /*15650*/  LEA.HI.X.SX32 R17, R27, R2, 0x2, P2 ;  /* 0x000000021b117211 */ /* 0x000fe400010f16ff */
[----:B------:R2:W-:Y:S01]  /*15660*/  STL.64 [R1+0xc10], R20 ;  /* 0x000c101401007387 */ /* 0x0005e20000100a00 */
[----:B------:R-:W-:-:S03]  /*15670*/  IMAD R31, R31, c[0x0][0x190], RZ ;  /* 0x000064001f1f7a24 */ /* 0x000fc600078e02ff */
        /* <DEDUP_REMOVED lines=19> */
[----:B------:R-:W-:Y:S01]  /*157b0*/  IMAD.MOV.U32 R3, RZ, RZ, R8 ;  /* 0x000000ffff037224 */ /* 0x000fe200078e0008 */
[----:B------:R-:W-:Y:S01]  /*157c0*/  LEA.HI.X.SX32 R17, R245, R2, 0x2, P2 ;  /* 0x00000002f5117211 */ /* 0x000fe200010f16ff */
[----:B------:R1:W-:Y:S01]  /*157d0*/  STL.64 [R1+0xd50], R18 ;  /* 0x000d501201007387 */ /* 0x0003e20000100a00 */
[----:B------:R-:W-:-:S03]  /*157e0*/  LEA R8, P3, R42, R0, 0x2 ;  /* 0x000000002a087211 */ /* 0x000fc600078610ff */
[----:B------:R-:W-:Y:S01]  /*157f0*/  STL.64 [R1+0xd90], R20 ;  /* 0x000d901401007387 */ /* 0x000fe20000100a00 */
[----:B------:R-:W-:-:S03]  /*15800*/  LEA.HI.X.SX32 R9, R42, R2, 0x2, P3 ;  /* 0x000000022a097211 */ /* 0x000fc600018f16ff */
[----:B------:R2:W-:Y:S01]  /*15810*/  STL.64 [R1+0xdd0], R16 ;  /* 0x000dd01001007387 */ /* 0x0005e20000100a00 */
[----:B-1----:R-:W-:-:S04]  /*15820*/  LEA R18, P0, R242, R0, 0x2 ;  /* 0x00000000f2127211 */ /* 0x002fc800078010ff */
[----:B------:R-:W-:Y:S02]  /*15830*/  LEA.HI.X.SX32 R19, R242, R2, 0x2, P0 ;  /* 0x00000002f2137211 */ /* 0x000fe400000f16ff */
[----:B--2---:R-:W-:-:S03]  /*15840*/  LEA R16, P2, R3, R0, 0x2 ;  /* 0x0000000003107211 */ /* 0x004fc600078410ff */
        /* <DEDUP_REMOVED lines=8> */
[----:B----4-:R-:W-:Y:S02]  /*158d0*/  LEA R16, P2, R218, R0, 0x2 ;  /* 0x00000000da107211 */ /* 0x010fe400078410ff */
[-C--:B------:R-:W-:Y:S01]  /*158e0*/  LEA.HI.X.SX32 R9, R32, R2.reuse, 0x2, P3 ;  /* 0x0000000220097211 */ /* 0x080fe200018f16ff */
[----:B------:R-:W-:Y:S01]  /*158f0*/  IMAD R98, R98, c[0x0][0x190], RZ ;  /* 0x0000640062627a24 */ /* 0x000fe200078e02ff */
[----:B------:R-:W-:Y:S01]  /*15900*/  LEA.HI.X.SX32 R17, R218, R2, 0x2, P2 ;  /* 0x00000002da117211 */ /* 0x000fe200010f16ff */
[----:B------:R1:W-:Y:S04]  /*15910*/  STL.64 [R1+0x2c0], R18 ;  /* 0x0002c01201007387 */ /* 0x0003e80000100a00 */
[----:B------:R5:W-:Y:S01]  /*15920*/  STL.64 [R1+0x2b8], R8 ;  /* 0x0002b80801007387 */ /* 0x000be20000100a00 */
[----:B------:R-:W-:-:S03]  /*15930*/  IMAD R95, R95, c[0x0][0x190], RZ ;  /* 0x000064005f5f7a24 */ /* 0x000fc600078e02ff */
[----:B------:R2:W-:Y:S01]  /*15940*/  STL.64 [R1+0x2b0], R16 ;  /* 0x0002b01001007387 */ /* 0x0005e20000100a00 */
[-C--:B-1----:R-:W-:Y:S02]  /*15950*/  LEA R18, P0, R185, R0.reuse, 0x2 ;  /* 0x00000000b9127211 */ /* 0x082fe400078010ff */
[----:B-----5:R-:W-:Y:S02]  /*15960*/  LEA R8, P3, R127, R0, 0x2 ;  /* 0x000000007f087211 */ /* 0x020fe400078610ff */
[----:B------:R-:W-:Y:S02]  /*15970*/  LEA.HI.X.SX32 R19, R185, R2, 0x2, P0 ;  /* 0x00000002b9137211 */ /* 0x000fe400000f16ff */
[----:B--2---:R-:W-:Y:S01]  /*15980*/  LEA R16, P2, R98, R0, 0x2 ;  /* 0x0000000062107211 */ /* 0x004fe200078410ff */
[----:B------:R-:W-:Y:S01]  /*15990*/  IMAD R70, R70, c[0x0][0x190], RZ ;  /* 0x0000640046467a24 */ /* 0x000fe200078e02ff */
[-C--:B------:R-:W-:Y:S01]  /*159a0*/  LEA.HI.X.SX32 R9, R127, R2.reuse, 0x2, P3 ;  /* 0x000000027f097211 */ /* 0x080fe200018f16ff */
[----:B------:R-:W-:Y:S01]  /*159b0*/  IMAD R68, R68, c[0x0][0x190], RZ ;  /* 0x0000640044447a24 */ /* 0x000fe200078e02ff */
[----:B------:R-:W-:Y:S01]  /*159c0*/  LEA.HI.X.SX32 R17, R98, R2, 0x2, P2 ;  /* 0x0000000262117211 */ /* 0x000fe200010f16ff */
[----:B------:R1:W-:Y:S04]  /*159d0*/  STL.64 [R1+0x2a8], R18 ;  /* 0x0002a81201007387 */ /* 0x0003e80000100a00 */
        /* <DEDUP_REMOVED lines=18> */
[C---:B----4-:R-:W-:Y:S01]  /*15b00*/  LEA R16, P2, R46.reuse, R0, 0x2 ;  /* 0x000000002e107211 */ /* 0x050fe200078410ff */
        /* <DEDUP_REMOVED lines=69> */
[C---:B--2---:R-:W-:Y:S02]  /*15f60*/  LEA R8, P3, R33.reuse, R0, 0x2 ;  /* 0x0000000021087211 */ /* 0x044fe400078610ff */
[----:B------:R-:W-:Y:S02]  /*15f70*/  LEA.HI.X.SX32 R19, R10, R2, 0x2, P0 ;  /* 0x000000020a137211 */ /* 0x000fe400000f16ff */
[C---:B----4-:R-:W-:Y:S02]  /*15f80*/  LEA R16, P2, R38.reuse, R0, 0x2 ;  /* 0x0000000026107211 */ /* 0x050fe400078410ff */
        /* <DEDUP_REMOVED lines=17> */
[----:B---3--:R-:W-:-:S02]  /*160a0*/  LEA R16, P2, R158, R0, 0x2 ;  /* 0x000000009e107211 */ /* 0x008fc400078410ff */
        /* <DEDUP_REMOVED lines=8> */
[C---:B---3--:R-:W-:Y:S01]  /*16130*/  LEA R16, P2, R100.reuse, R0, 0x2 ;  /* 0x0000000064107211 */ /* 0x048fe200078410ff */
        /* <DEDUP_REMOVED lines=11> */
[----:B---3--:R-:W-:Y:S01]  /*161f0*/  LEA R16, P2, R75, R0, 0x2 ;  /* 0x000000004b107211 */ /* 0x008fe200078410ff */
        /* <DEDUP_REMOVED lines=77> */
[----:B------:R2:W-:Y:S04]  /*166d0*/  STL.64 [R1+0xd60], R8 ;  /* 0x000d600801007387 */ /* 0x0005e80000100a00 */
[----:B------:R3:W-:Y:S01]  /*166e0*/  STL.64 [R1+0xda0], R16 ;  /* 0x000da01001007387 */ /* 0x0007e20000100a00 */
[----:B-1----:R-:W-:-:S02]  /*166f0*/  LEA R18, P0, R63, R0, 0x2 ;  /* 0x000000003f127211 */ /* 0x002fc400078010ff */
[----:B--2---:R-:W-:Y:S02]  /*16700*/  LEA R8, P3, R62, R0, 0x2 ;  /* 0x000000003e087211 */ /* 0x004fe400078610ff */
[----:B------:R-:W-:Y:S02]  /*16710*/  LEA.HI.X.SX32 R19, R63, R2, 0x2, P0 ;  /* 0x000000023f137211 */ /* 0x000fe400000f16ff */
[-C--:B---3--:R-:W-:Y:S02]  /*16720*/  LEA R16, P2, R64, R0.reuse, 0x2 ;  /* 0x0000000040107211 */ /* 0x088fe400078410ff */
[----:B------:R-:W-:Y:S02]  /*16730*/  LEA R10, P0, R37, R0, 0x2 ;  /* 0x00000000250a7211 */ /* 0x000fe400078010ff */
[-C--:B------:R-:W-:Y:S02]  /*16740*/  LEA.HI.X.SX32 R9, R62, R2.reuse, 0x2, P3 ;  /* 0x000000023e097211 */ /* 0x080fe400018f16ff */
[----:B------:R-:W-:-:S02]  /*16750*/  LEA.HI.X.SX32 R17, R64, R2, 0x2, P2 ;  /* 0x0000000240117211 */ /* 0x000fc400010f16ff */
[----:B------:R-:W-:Y:S01]  /*16760*/  LEA.HI.X.SX32 R11, R37, R2, 0x2, P0 ;  /* 0x00000002250b7211 */ /* 0x000fe200000f16ff */
[----:B------:R1:W-:Y:S04]  /*16770*/  STL.64 [R1+0xe20], R8 ;  /* 0x000e200801007387 */ /* 0x0003e80000100a00 */
[----:B------:R-:W-:Y:S04]  /*16780*/  STL.64 [R1+0xde0], R18 ;  /* 0x000de01201007387 */ /* 0x000fe80000100a00 */
[----:B------:R2:W-:Y:S01]  /*16790*/  STL.64 [R1+0xe60], R16 ;  /* 0x000e601001007387 */ /* 0x0005e20000100a00 */
[----:B-1----:R-:W-:-:S03]  /*167a0*/  LEA R8, P3, R39, R0, 0x2 ;  /* 0x0000000027087211 */ /* 0x002fc600078610ff */
[----:B------:R1:W-:Y:S01]  /*167b0*/  STL.64 [R1+0x38], R10 ;  /* 0x0000380a01007387 */ /* 0x0003e20000100a00 */
[----:B------:R-:W-:Y:S02]  /*167c0*/  LEA.HI.X.SX32 R9, R39, R2, 0x2, P3 ;  /* 0x0000000227097211 */ /* 0x000fe400018f16ff */
[-C--:B--2---:R-:W-:Y:S02]  /*167d0*/  LEA R16, P2, R40, R0.reuse, 0x2 ;  /* 0x0000000028107211 */ /* 0x084fe400078410ff */
[----:B-1----:R-:W-:Y:S02]  /*167e0*/  LEA R10, P0, R216, R0, 0x2 ;  /* 0x00000000d80a7211 */ /* 0x002fe400078010ff */
[-C--:B------:R-:W-:Y:S02]  /*167f0*/  LEA.HI.X.SX32 R17, R40, R2.reuse, 0x2, P2 ;  /* 0x0000000228117211 */ /* 0x080fe400010f16ff */
[----:B------:R-:W-:Y:S01]  /*16800*/  LEA.HI.X.SX32 R11, R216, R2, 0x2, P0 ;  /* 0x00000002d80b7211 */ /* 0x000fe200000f16ff */
[----:B------:R1:W-:Y:S01]  /*16810*/  STL.64 [R1+0x30], R8 ;  /* 0x0000300801007387 */ /* 0x0003e20000100a00 */
[----:B------:R-:W-:-:S03]  /*16820*/  IMAD R102, R102, c[0x0][0x190], RZ ;  /* 0x0000640066667a24 */ /* 0x000fc600078e02ff */
[----:B------:R-:W-:Y:S04]  /*16830*/  STL.64 [R1+0x28], R16 ;  /* 0x0000281001007387 */ /* 0x000fe80000100a00 */
[----:B------:R2:W-:Y:S01]  /*16840*/  STL.64 [R1+0x20], R10 ;  /* 0x0000200a01007387 */ /* 0x0005e20000100a00 */
[----:B-1----:R-:W-:Y:S01]  /*16850*/  LEA R8, P3, R187, R0, 0x2 ;  /* 0x00000000bb087211 */ /* 0x002fe200078610ff */
[----:B------:R-:W-:-:S03]  /*16860*/  IMAD R101, R101, c[0x0][0x190], RZ ;  /* 0x0000640065657a24 */ /* 0x000fc600078e02ff */
[----:B------:R-:W-:Y:S02]  /*16870*/  LEA.HI.X.SX32 R9, R187, R2, 0x2, P3 ;  /* 0x00000002bb097211 */ /* 0x000fe400018f16ff */
[-C--:B--2---:R-:W-:Y:S01]  /*16880*/  LEA R10, P0, R155, R0.reuse, 0x2 ;  /* 0x000000009b0a7211 */ /* 0x084fe200078010ff */
[----:B------:R-:W-:Y:S01]  /*16890*/  IMAD R105, R105, c[0x0][0x190], RZ ;  /* 0x0000640069697a24 */ /* 0x000fe200078e02ff */
[----:B------:R-:W-:Y:S02]  /*168a0*/  LEA R16, P2, R156, R0, 0x2 ;  /* 0x000000009c107211 */ /* 0x000fe400078410ff */
[----:B------:R-:W-:Y:S02]  /*168b0*/  LEA.HI.X.SX32 R11, R155, R2, 0x2, P0 ;  /* 0x000000029b0b7211 */ /* 0x000fe400000f16ff */
[----:B------:R-:W-:Y:S01]  /*168c0*/  LEA R240, P0, R102, R0, 0x2 ;  /* 0x0000000066f07211 */ /* 0x000fe200078010ff */
[----:B------:R1:W-:Y:S01]  /*168d0*/  STL.64 [R1+0x18], R8 ;  /* 0x0000180801007387 */ /* 0x0003e20000100a00 */
[----:B------:R-:W-:Y:S01]  /*168e0*/  IMAD R104, R104, c[0x0][0x190], RZ ;  /* 0x0000640068687a24 */ /* 0x000fe200078e02ff */
[-C--:B------:R-:W-:Y:S01]  /*168f0*/  LEA.HI.X.SX32 R17, R156, R2.reuse, 0x2, P2 ;  /* 0x000000029c117211 */ /* 0x080fe200010f16ff */
[----:B------:R-:W-:Y:S01]  /*16900*/  IMAD R103, R103, c[0x0][0x190], RZ ;  /* 0x0000640067677a24 */ /* 0x000fe200078e02ff */
[----:B------:R-:W-:Y:S01]  /*16910*/  LEA.HI.X.SX32 R241, R102, R2, 0x2, P0 ;  /* 0x0000000266f17211 */ /* 0x000fe200000f16ff */
[----:B------:R-:W-:Y:S01]  /*16920*/  IMAD R107, R107, c[0x0][0x190], RZ ;  /* 0x000064006b6b7a24 */ /* 0x000fe200078e02ff */
[----:B------:R-:W-:-:S02]  /*16930*/  LEA R242, P2, R101, R0, 0x2 ;  /* 0x0000000065f27211 */ /* 0x000fc400078410ff */
[-C--:B------:R-:W-:Y:S02]  /*16940*/  LEA R226, P0, R105, R0.reuse, 0x2 ;  /* 0x0000000069e27211 */ /* 0x080fe400078010ff */
[----:B-1----:R-:W-:Y:S01]  /*16950*/  LEA R8, P3, R129, R0, 0x2 ;  /* 0x0000000081087211 */ /* 0x002fe200078610ff */
[----:B------:R-:W-:Y:S01]  /*16960*/  IMAD.MOV.U32 R40, RZ, RZ, R243 ;  /* 0x000000ffff287224 */ /* 0x000fe200078e00f3 */
[-C--:B------:R-:W-:Y:S01]  /*16970*/  LEA.HI.X.SX32 R243, R101, R2.reuse, 0x2, P2 ;  /* 0x0000000265f37211 */ /* 0x080fe200010f16ff */
[----:B------:R-:W-:Y:S01]  /*16980*/  IMAD R106, R106, c[0x0][0x190], RZ ;  /* 0x000064006a6a7a24 */ /* 0x000fe200078e02ff */
[----:B------:R-:W-:Y:S01]  /*16990*/  LEA.HI.X.SX32 R9, R129, R2, 0x2, P3 ;  /* 0x0000000281097211 */ /* 0x000fe200018f16ff */
[----:B------:R-:W-:Y:S01]  /*169a0*/  IMAD R108, R108, c[0x0][0x190], RZ ;  /* 0x000064006c6c7a24 */ /* 0x000fe200078e02ff */
[----:B------:R-:W-:Y:S01]  /*169b0*/  LEA R238, P3, R104, R0, 0x2 ;  /* 0x0000000068ee7211 */ /* 0x000fe200078610ff */
[----:B------:R-:W-:Y:S01]  /*169c0*/  IMAD R112, R112, c[0x0][0x190], RZ ;  /* 0x0000640070707a24 */ /* 0x000fe200078e02ff */
[----:B------:R-:W-:-:S02]  /*169d0*/  LEA.HI.X.SX32 R227, R105, R2, 0x2, P0 ;  /* 0x0000000269e37211 */ /* 0x000fc400000f16ff */
[-C--:B------:R-:W-:Y:S02]  /*169e0*/  LEA R236, P2, R103, R0.reuse, 0x2 ;  /* 0x0000000067ec7211 */ /* 0x080fe400078410ff */
[----:B------:R-:W-:Y:S01]  /*169f0*/  LEA R212, P0, R107, R0, 0x2 ;  /* 0x000000006bd47211 */ /* 0x000fe200078010ff */
[----:B------:R-:W-:Y:S01]  /*16a00*/  IMAD R109, R109, c[0x0][0x190], RZ ;  /* 0x000064006d6d7a24 */ /* 0x000fe200078e02ff */
[----:B------:R-:W-:Y:S01]  /*16a10*/  LEA.HI.X.SX32 R239, R104, R2, 0x2, P3 ;  /* 0x0000000268ef7211 */ /* 0x000fe200018f16ff */
[----:B------:R-:W-:Y:S01]  /*16a20*/  IMAD R110, R110, c[0x0][0x190], RZ ;  /* 0x000064006e6e7a24 */ /* 0x000fe200078e02ff */
[----:B------:R-:W-:Y:S01]  /*16a30*/  LEA R224, P3, R106, R0, 0x2 ;  /* 0x000000006ae07211 */ /* 0x000fe200078610ff */
[----:B------:R-:W-:Y:S01]  /*16a40*/  IMAD R114, R114, c[0x0][0x190], RZ ;  /* 0x0000640072727a24 */ /* 0x000fe200078e02ff */
[-C--:B------:R-:W-:Y:S02]  /*16a50*/  LEA.HI.X.SX32 R237, R103, R2.reuse, 0x2, P2 ;  /* 0x0000000267ed7211 */ /* 0x080fe400010f16ff */
[----:B------:R-:W-:Y:S01]  /*16a60*/  LEA.HI.X.SX32 R213, R107, R2, 0x2, P0 ;  /* 0x000000026bd57211 */ /* 0x000fe200000f16ff */
[----:B------:R-:W-:Y:S01]  /*16a70*/  STL.64 [R1+0x10], R16 ;  /* 0x0000101001007387 */ /* 0x000fe20000100a00 */
[----:B------:R-:W-:-:S02]  /*16a80*/  LEA R214, P2, R108, R0, 0x2 ;  /* 0x000000006cd67211 */ /* 0x000fc400078410ff */
[----:B------:R-:W-:Y:S01]  /*16a90*/  LEA R248, P0, R112, R0, 0x2 ;  /* 0x0000000070f87211 */ /* 0x000fe200078010ff */
[----:B------:R-:W-:Y:S01]  /*16aa0*/  STL.64 [R1+0x8], R10 ;  /* 0x0000080a01007387 */ /* 0x000fe20000100a00 */
[----:B------:R-:W-:Y:S01]  /*16ab0*/  IMAD.MOV.U32 R39, RZ, RZ, R215 ;  /* 0x000000ffff277224 */ /* 0x000fe200078e00d7 */
[-C--:B------:R-:W-:Y:S01]  /*16ac0*/  LEA.HI.X.SX32 R225, R106, R2.reuse, 0x2, P3 ;  /* 0x000000026ae17211 */ /* 0x080fe200018f16ff */
[----:B------:R-:W-:Y:S01]  /*16ad0*/  IMAD R111, R111, c[0x0][0x190], RZ ;  /* 0x000064006f6f7a24 */ /* 0x000fe200078e02ff */
[----:B------:R1:W-:Y:S01]  /*16ae0*/  STL.64 [R1], R8 ;  /* 0x0000000801007387 */ /* 0x0003e20000100a00 */
[-C--:B------:R-:W-:Y:S01]  /*16af0*/  LEA.HI.X.SX32 R215, R108, R2.reuse, 0x2, P2 ;  /* 0x000000026cd77211 */ /* 0x080fe200010f16ff */
[----:B------:R-:W-:Y:S01]  /*16b00*/  IMAD R113, R113, c[0x0][0x190], RZ ;  /* 0x0000640071717a24 */ /* 0x000fe200078e02ff */
[----:B------:R-:W-:Y:S01]  /*16b10*/  LEA.HI.X.SX32 R249, R112, R2, 0x2, P0 ;  /* 0x0000000270f97211 */ /* 0x000fe200000f16ff */
[----:B------:R-:W-:Y:S01]  /*16b20*/  IMAD R117, R117, c[0x0][0x190], RZ ;  /* 0x0000640075757a24 */ /* 0x000fe200078e02ff */
[----:B------:R-:W-:-:S02]  /*16b30*/  LEA R216, P2, R110, R0, 0x2 ;  /* 0x000000006ed87211 */ /* 0x000fc400078410ff */
[-C--:B------:R-:W-:Y:S02]  /*16b40*/  LEA R234, P0, R114, R0.reuse, 0x2 ;  /* 0x0000000072ea7211 */ /* 0x080fe400078010ff */
[C---:B-1----:R-:W-:Y:S01]  /*16b50*/  LEA R8, P3, R109.reuse, R0, 0x2 ;  /* 0x000000006d087211 */ /* 0x042fe200078610ff */
[----:B------:R-:W-:Y:S01]  /*16b60*/  IMAD R116, R116, c[0x0][0x190], RZ ;  /* 0x0000640074747a24 */ /* 0x000fe200078e02ff */
[-C--:B------:R-:W-:Y:S02]  /*16b70*/  LEA.HI.X.SX32 R217, R110, R2.reuse, 0x2, P2 ;  /* 0x000000026ed97211 */ /* 0x080fe400010f16ff */
        /* <DEDUP_REMOVED lines=13> */
[----:B------:R-:W-:-:S02]  /*16c50*/  LEA.HI.X.SX32 R229, R117, R2, 0x2, P0 ;  /* 0x0000000275e57211 */ /* 0x000fc400000f16ff */
[CC--:B------:R-:W-:Y:S02]  /*16c60*/  LEA R230, P2, R115.reuse, R0.reuse, 0x2 ;  /* 0x0000000073e67211 */ /* 0x0c0fe400078410ff */
[----:B------:R-:W-:Y:S02]  /*16c70*/  LEA R218, P0, R90, R0, 0x2 ;  /* 0x000000005ada7211 */ /* 0x000fe400078010ff */
[----:B------:R-:W-:Y:S02]  /*16c80*/  LEA.HI.X.SX32 R233, R116, R2, 0x2, P3 ;  /* 0x0000000274e97211 */ /* 0x000fe400018f16ff */
[----:B------:R-:W-:Y:S02]  /*16c90*/  LEA R222, P3, R118, R0, 0x2 ;  /* 0x0000000076de7211 */ /* 0x000fe400078610ff */
[-C--:B------:R-:W-:Y:S02]  /*16ca0*/  LEA.HI.X.SX32 R231, R115, R2.reuse, 0x2, P2 ;  /* 0x0000000273e77211 */ /* 0x080fe400010f16ff */
[----:B------:R-:W-:-:S02]  /*16cb0*/  LEA.HI.X.SX32 R219, R90, R2, 0x2, P0 ;  /* 0x000000025adb7211 */ /* 0x000fc400000f16ff */
[-C--:B------:R-:W-:Y:S02]  /*16cc0*/  LEA R220, P2, R120, R0.reuse, 0x2 ;  /* 0x0000000078dc7211 */ /* 0x080fe400078410ff */
[C---:B------:R-:W-:Y:S01]  /*16cd0*/  LEA R206, P0, R93.reuse, R0, 0x2 ;  /* 0x000000005dce7211 */ /* 0x040fe200078010ff */
[----:B------:R-:W-:Y:S01]  /*16ce0*/  IMAD R150, R150, c[0x0][0x190], RZ ;  /* 0x0000640096967a24 */ /* 0x000fe200078e02ff */
[----:B------:R-:W-:Y:S02]  /*16cf0*/  LEA.HI.X.SX32 R223, R118, R2, 0x2, P3 ;  /* 0x0000000276df7211 */ /* 0x000fe400018f16ff */
[----:B------:R-:W-:Y:S02]  /*16d00*/  LEA R210, P3, R72, R0, 0x2 ;  /* 0x0000000048d27211 */ /* 0x000fe400078610ff */
[-C--:B------:R-:W-:Y:S02]  /*16d10*/  LEA.HI.X.SX32 R221, R120, R2.reuse, 0x2, P2 ;  /* 0x0000000278dd7211 */ /* 0x080fe400010f16ff */
[----:B------:R-:W-:-:S02]  /*16d20*/  LEA.HI.X.SX32 R207, R93, R2, 0x2, P0 ;  /* 0x000000025dcf7211 */ /* 0x000fc400000f16ff */
[-C--:B------:R-:W-:Y:S02]  /*16d30*/  LEA R208, P2, R12, R0.reuse, 0x2 ;  /* 0x000000000cd07211 */ /* 0x080fe400078410ff */
[----:B------:R-:W-:Y:S02]  /*16d40*/  LEA R64, P0, R40, R0, 0x2 ;  /* 0x0000000028407211 */ /* 0x000fe400078010ff */
[----:B------:R-:W-:Y:S02]  /*16d50*/  LEA.HI.X.SX32 R211, R72, R2, 0x2, P3 ;  /* 0x0000000248d37211 */ /* 0x000fe400018f16ff */
[----:B------:R-:W-:Y:S02]  /*16d60*/  LEA R204, P3, R150, R0, 0x2 ;  /* 0x0000000096cc7211 */ /* 0x000fe400078610ff */
[-C--:B------:R-:W-:Y:S02]  /*16d70*/  LEA.HI.X.SX32 R209, R12, R2.reuse, 0x2, P2 ;  /* 0x000000020cd17211 */ /* 0x080fe400010f16ff */
[----:B------:R-:W-:-:S02]  /*16d80*/  LEA.HI.X.SX32 R65, R40, R2, 0x2, P0 ;  /* 0x0000000228417211 */ /* 0x000fc400000f16ff */
[-C--:B------:R-:W-:Y:S02]  /*16d90*/  LEA R66, P2, R39, R0.reuse, 0x2 ;  /* 0x0000000027427211 */ /* 0x080fe400078410ff */
[----:B------:R-:W-:Y:S02]  /*16da0*/  LEA R58, P0, R250, R0, 0x2 ;  /* 0x00000000fa3a7211 */ /* 0x000fe400078010ff */
[----:B------:R-:W-:Y:S01]  /*16db0*/  LEA.HI.X.SX32 R205, R150, R2, 0x2, P3 ;  /* 0x0000000296cd7211 */ /* 0x000fe200018f16ff */
[----:B------:R-:W-:Y:S01]  /*16dc0*/  IMAD R133, R133, c[0x0][0x190], RZ ;  /* 0x0000640085857a24 */ /* 0x000fe200078e02ff */
[----:B------:R-:W-:Y:S02]  /*16dd0*/  LEA R62, P3, R41, R0, 0x2 ;  /* 0x00000000293e7211 */ /* 0x000fe400078610ff */
[-C--:B------:R-:W-:Y:S02]  /*16de0*/  LEA.HI.X.SX32 R67, R39, R2.reuse, 0x2, P2 ;  /* 0x0000000227437211 */ /* 0x080fe400010f16ff */
        /* <DEDUP_REMOVED lines=22> */
[----:B------:R-:W-:Y:S02]  /*16f50*/  MOV R15, R44 ;  /* 0x0000002c000f7202 */ /* 0x000fe40000000f00 */
[----:B------:R-:W-:Y:S01]  /*16f60*/  LEA.HI.X.SX32 R51, R130, R2, 0x2, P3 ;  /* 0x0000000282337211 */ /* 0x000fe200018f16ff */
[----:B------:R-:W-:Y:S01]  /*16f70*/  IMAD R139, R139, c[0x0][0x190], RZ ;  /* 0x000064008b8b7a24 */ /* 0x000fe200078e02ff */
[----:B------:R-:W-:Y:S01]  /*16f80*/  LEA R44, P3, R135, R0, 0x2 ;  /* 0x00000000872c7211 */ /* 0x000fe200078610ff */
[----:B------:R-:W-:Y:S01]  /*16f90*/  IMAD R143, R143, c[0x0][0x190], RZ ;  /* 0x000064008f8f7a24 */ /* 0x000fe200078e02ff */
[----:B------:R-:W-:-:S02]  /*16fa0*/  LEA.HI.X.SX32 R49, R132, R2, 0x2, P2 ;  /* 0x0000000284317211 */ /* 0x000fc400010f16ff */
[----:B------:R-:W-:Y:S02]  /*16fb0*/  LEA.HI.X.SX32 R41, R136, R2, 0x2, P0 ;  /* 0x0000000288297211 */ /* 0x000fe400000f16ff */
[-C--:B------:R-:W-:Y:S02]  /*16fc0*/  LEA R42, P2, R134, R0.reuse, 0x2 ;  /* 0x00000000862a7211 */ /* 0x080fe400078410ff */
[----:B------:R-:W-:Y:S01]  /*16fd0*/  LEA R200, P0, R138, R0, 0x2 ;  /* 0x000000008ac87211 */ /* 0x000fe200078010ff */
[----:B------:R-:W-:Y:S01]  /*16fe0*/  IMAD R140, R140, c[0x0][0x190], RZ ;  /* 0x000064008c8c7a24 */ /* 0x000fe200078e02ff */
[----:B------:R-:W-:Y:S01]  /*16ff0*/  LEA.HI.X.SX32 R45, R135, R2, 0x2, P3 ;  /* 0x00000002872d7211 */ /* 0x000fe200018f16ff */
[----:B------:R-:W-:Y:S01]  /*17000*/  IMAD.MOV.U32 R3, RZ, RZ, R194 ;  /* 0x000000ffff037224 */ /* 0x000fe200078e00c2 */
[----:B------:R-:W-:Y:S01]  /*17010*/  LEA R38, P3, R137, R0, 0x2 ;  /* 0x0000000089267211 */ /* 0x000fe200078610ff */
[----:B------:R-:W-:Y:S01]  /*17020*/  IMAD R141, R141, c[0x0][0x190], RZ ;  /* 0x000064008d8d7a24 */ /* 0x000fe200078e02ff */
[-C--:B------:R-:W-:Y:S01]  /*17030*/  LEA.HI.X.SX32 R43, R134, R2.reuse, 0x2, P2 ;  /* 0x00000002862b7211 */ /* 0x080fe200010f16ff */
[----:B------:R-:W-:Y:S01]  /*17040*/  IMAD R145, R145, c[0x0][0x190], RZ ;  /* 0x0000640091917a24 */ /* 0x000fe200078e02ff */
[----:B------:R-:W-:-:S02]  /*17050*/  LEA.HI.X.SX32 R201, R138, R2, 0x2, P0 ;  /* 0x000000028ac97211 */ /* 0x000fc400000f16ff */
[-C--:B------:R-:W-:Y:S02]  /*17060*/  LEA R202, P2, R139, R0.reuse, 0x2 ;  /* 0x000000008bca7211 */ /* 0x080fe400078410ff */
[----:B------:R-:W-:Y:S01]  /*17070*/  LEA R194, P0, R143, R0, 0x2 ;  /* 0x000000008fc27211 */ /* 0x000fe200078010ff */
[----:B------:R1:W-:Y:S01]  /*17080*/  STL.64 [R1+0x920], R8 ;  /* 0x0009200801007387 */ /* 0x0003e20000100a00 */
[----:B------:R-:W-:Y:S01]  /*17090*/  IMAD.MOV.U32 R181, RZ, RZ, R195 ;  /* 0x000000ffffb57224 */ /* 0x000fe200078e00c3 */
[----:B------:R-:W-:Y:S01]  /*170a0*/  LEA.HI.X.SX32 R39, R137, R2, 0x2, P3 ;  /* 0x0000000289277211 */ /* 0x000fe200018f16ff */
[----:B------:R-:W-:Y:S01]  /*170b0*/  IMAD R142, R142, c[0x0][0x190], RZ ;  /* 0x000064008e8e7a24 */ /* 0x000fe200078e02ff */
[----:B------:R-:W-:Y:S01]  /*170c0*/  LEA R198, P3, R140, R0, 0x2 ;  /* 0x000000008cc67211 */ /* 0x000fe200078610ff */
[----:B------:R-:W-:Y:S01]  /*170d0*/  IMAD R144, R144, c[0x0][0x190], RZ ;  /* 0x0000640090907a24 */ /* 0x000fe200078e02ff */
[-C--:B------:R-:W-:Y:S01]  /*170e0*/  LEA.HI.X.SX32 R203, R139, R2.reuse, 0x2, P2 ;  /* 0x000000028bcb7211 */ /* 0x080fe200010f16ff */
[----:B------:R-:W-:Y:S01]  /*170f0*/  IMAD R148, R148, c[0x0][0x190], RZ ;  /* 0x0000640094947a24 */ /* 0x000fe200078e02ff */
[----:B------:R-:W-:-:S02]  /*17100*/  LEA.HI.X.SX32 R195, R143, R2, 0x2, P0 ;  /* 0x000000028fc37211 */ /* 0x000fc400000f16ff */
[-C--:B------:R-:W-:Y:S01]  /*17110*/  LEA R184, P0, R145, R0.reuse, 0x2 ;  /* 0x0000000091b87211 */ /* 0x080fe200078010ff */
[----:B-1----:R-:W-:Y:S01]  /*17120*/  IMAD.MOV.U32 R8, RZ, RZ, R196 ;  /* 0x000000ffff087224 */ /* 0x002fe200078e00c4 */
[----:B------:R-:W-:Y:S01]  /*17130*/  LEA R196, P2, R141, R0, 0x2 ;  /* 0x000000008dc47211 */ /* 0x000fe200078410ff */
[----:B------:R-:W-:Y:S01]  /*17140*/  IMAD R147, R147, c[0x0][0x190], RZ ;  /* 0x0000640093937a24 */ /* 0x000fe200078e02ff */
        /* <DEDUP_REMOVED lines=10> */
[----:B------:R-:W-:Y:S02]  /*171f0*/  LEA R182, P3, R147, R0, 0x2 ;  /* 0x0000000093b67211 */ /* 0x000fe400078610ff */
[-C--:B------:R-:W-:Y:S02]  /*17200*/  LEA.HI.X.SX32 R187, R144, R2.reuse, 0x2, P2 ;  /* 0x0000000290bb7211 */ /* 0x080fe400010f16ff */
[----:B------:R-:W-:-:S02]  /*17210*/  LEA.HI.X.SX32 R127, R148, R2, 0x2, P0 ;  /* 0x00000002947f7211 */ /* 0x000fc400000f16ff */
[CC--:B------:R-:W-:Y:S02]  /*17220*/  LEA R154, P2, R146.reuse, R0.reuse, 0x2 ;  /* 0x00000000929a7211 */ /* 0x0c0fe400078410ff */
        /* <DEDUP_REMOVED lines=14> */
[C---:B------:R-:W-:Y:S02]  /*17310*/  LEA R32, P0, R8.reuse, R0, 0x2 ;  /* 0x0000000008207211 */ /* 0x040fe400078010ff */
        /* <DEDUP_REMOVED lines=23> */
[----:B------:R1:W-:Y:S01]  /*17490*/  STL.64 [R1+0x960], R216 ;  /* 0x000960d801007387 */ /* 0x0003e20000100a00 */
[----:B------:R-:W-:-:S02]  /*174a0*/  LEA R22, P2, R162, R0, 0x2 ;  /* 0x00000000a2167211 */ /* 0x000fc400078410ff */
[----:B------:R-:W-:Y:S01]  /*174b0*/  LEA R14, P0, R166, R0, 0x2 ;  /* 0x00000000a60e7211 */ /* 0x000fe200078010ff */
[----:B------:R1:W-:Y:S01]  /*174c0*/  STL.64 [R1+0x9a0], R248 ;  /* 0x0009a0f801007387 */ /* 0x0003e20000100a00 */
[----:B------:R-:W-:Y:S01]  /*174d0*/  LEA.HI.X.SX32 R25, R160, R2, 0x2, P3 ;  /* 0x00000002a0197211 */ /* 0x000fe200018f16ff */
[----:B------:R-:W-:Y:S01]  /*174e0*/  IMAD R165, R165, c[0x0][0x190], RZ ;  /* 0x00006400a5a57a24 */ /* 0x000fe200078e02ff */
[----:B------:R-:W-:Y:S01]  /*174f0*/  LEA R18, P3, R163, R0, 0x2 ;  /* 0x00000000a3127211 */ /* 0x000fe200078610ff */
[----:B------:R1:W-:Y:S01]  /*17500*/  STL.64 [R1+0x9d8], R246 ;  /* 0x0009d8f601007387 */ /* 0x0003e20000100a00 */
[-C--:B------:R-:W-:Y:S01]  /*17510*/  LEA.HI.X.SX32 R23, R162, R2.reuse, 0x2, P2 ;  /* 0x00000002a2177211 */ /* 0x080fe200010f16ff */
[----:B------:R-:W-:Y:S01]  /*17520*/  IMAD R167, R167, c[0x0][0x190], RZ ;  /* 0x00006400a7a77a24 */ /* 0x000fe200078e02ff */
[----:B------:R-:W-:Y:S01]  /*17530*/  LEA.HI.X.SX32 R15, R166, R2, 0x2, P0 ;  /* 0x00000002a60f7211 */ /* 0x000fe200000f16ff */
[----:B------:R1:W-:Y:S01]  /*17540*/  STL.64 [R1+0xa18], R244 ;  /* 0x000a18f401007387 */ /* 0x0003e20000100a00 */
[----:B------:R-:W-:Y:S01]  /*17550*/  IMAD R171, R171, c[0x0][0x190], RZ ;  /* 0x00006400abab7a24 */ /* 0x000fe200078e02ff */
[----:B------:R-:W-:-:S02]  /*17560*/  LEA R16, P2, R164, R0, 0x2 ;  /* 0x00000000a4107211 */ /* 0x000fc400078410ff */
[----:B------:R1:W-:Y:S01]  /*17570*/  STL.64 [R1+0xbe8], R234 ;  /* 0x000be8ea01007387 */ /* 0x0003e20000100a00 */
[----:B------:R-:W-:-:S03]  /*17580*/  LEA R8, P0, R168, R0, 0x2 ;  /* 0x00000000a8087211 */ /* 0x000fc600078010ff */
[----:B------:R1:W-:Y:S01]  /*17590*/  STL.64 [R1+0xc28], R232 ;  /* 0x000c28e801007387 */ /* 0x0003e20000100a00 */
[----:B------:R-:W-:Y:S01]  /*175a0*/  LEA.HI.X.SX32 R19, R163, R2, 0x2, P3 ;  /* 0x00000002a3137211 */ /* 0x000fe200018f16ff */
[----:B------:R-:W-:Y:S02]  /*175b0*/  IMAD R170, R170, c[0x0][0x190], RZ ;  /* 0x00006400aaaa7a24 */ /* 0x000fe400078e02ff */
[----:B------:R1:W-:Y:S01]  /*175c0*/  STL.64 [R1+0xc68], R230 ;  /* 0x000c68e601007387 */ /* 0x0003e20000100a00 */
[----:B------:R-:W-:Y:S01]  /*175d0*/  LEA R12, P3, R165, R0, 0x2 ;  /* 0x00000000a50c7211 */ /* 0x000fe200078610ff */
[----:B------:R-:W-:Y:S01]  /*175e0*/  IMAD R169, R169, c[0x0][0x190], RZ ;  /* 0x00006400a9a97a24 */ /* 0x000fe200078e02ff */
[-C--:B------:R-:W-:Y:S01]  /*175f0*/  LEA.HI.X.SX32 R17, R164, R2.reuse, 0x2, P2 ;  /* 0x00000002a4117211 */ /* 0x080fe200010f16ff */
[----:B------:R1:W-:Y:S01]  /*17600*/  STL.64 [R1+0xca8], R228 ;  /* 0x000ca8e401007387 */ /* 0x0003e20000100a00 */
[----:B------:R-:W-:Y:S01]  /*17610*/  LEA.HI.X.SX32 R9, R168, R2, 0x2, P0 ;  /* 0x00000002a8097211 */ /* 0x000fe200000f16ff */
[----:B------:R-:W-:Y:S01]  /*17620*/  IMAD R173, R173, c[0x0][0x190], RZ ;  /* 0x00006400adad7a24 */ /* 0x000fe200078e02ff */
[-C--:B------:R-:W-:Y:S01]  /*17630*/  LEA R10, P2, R167, R0.reuse, 0x2 ;  /* 0x00000000a70a7211 */ /* 0x080fe200078410ff */
[----:B------:R1:W-:Y:S01]  /*17640*/  STL.64 [R1+0xce8], R222 ;  /* 0x000ce8de01007387 */ /* 0x0003e20000100a00 */
[----:B------:R-:W-:-:S03]  /*17650*/  LEA R102, P0, R171, R0, 0x2 ;  /* 0x00000000ab667211 */ /* 0x000fc600078010ff */
[----:B------:R1:W-:Y:S01]  /*17660*/  STL.64 [R1+0xd28], R220 ;  /* 0x000d28dc01007387 */ /* 0x0003e20000100a00 */
[----:B------:R-:W-:-:S03]  /*17670*/  LEA.HI.X.SX32 R13, R165, R2, 0x2, P3 ;  /* 0x00000002a50d7211 */ /* 0x000fc600018f16ff */
[----:B------:R1:W-:Y:S01]  /*17680*/  STL.64 [R1+0xd68], R218 ;  /* 0x000d68da01007387 */ /* 0x0003e20000100a00 */
[----:B------:R-:W-:Y:S01]  /*17690*/  IMAD R172, R172, c[0x0][0x190], RZ ;  /* 0x00006400acac7a24 */ /* 0x000fe200078e02ff */
[----:B------:R-:W-:Y:S02]  /*176a0*/  LEA R106, P3, R170, R0, 0x2 ;  /* 0x00000000aa6a7211 */ /* 0x000fe400078610ff */
        /* <DEDUP_REMOVED lines=34> */
[-C--:B------:R-:W-:Y:S01]  /*178d0*/  LEA R90, P2, R176, R0.reuse, 0x2 ;  /* 0x00000000b05a7211 */ /* 0x080fe200078410ff */
[----:B------:R-:W-:Y:S01]  /*178e0*/  IMAD.MOV.U32 R3, RZ, RZ, R192 ;  /* 0x000000ffff037224 */ /* 0x000fe200078e00c0 */
[----:B------:R1:W-:Y:S01]  /*178f0*/  STL.64 [R1+0xc70], R182 ;  /* 0x000c70b601007387 */ /* 0x0003e20000100a00 */
[----:B------:R-:W-:Y:S01]  /*17900*/  LEA R82, P0, R180, R0, 0x2 ;  /* 0x00000000b4527211 */ /* 0x000fe200078010ff */
[----:B------:R-:W-:-:S02]  /*17910*/  IMAD.MOV.U32 R192, RZ, RZ, c[0x0][0x180] ;  /* 0x00006000ffc07624 */ /* 0x000fc400078e00ff */
[----:B------:R1:W-:Y:S01]  /*17920*/  STL.64 [R1+0xcb0], R154 ;  /* 0x000cb09a01007387 */ /* 0x0003e20000100a00 */
[----:B------:R-:W-:-:S03]  /*17930*/  LEA.HI.X.SX32 R93, R175, R2, 0x2, P3 ;  /* 0x00000002af5d7211 */ /* 0x000fc600018f16ff */
[----:B------:R1:W-:Y:S01]  /*17940*/  STL.64 [R1+0xcf0], R126 ;  /* 0x000cf07e01007387 */ /* 0x0003e20000100a00 */
[----:B------:R-:W-:Y:S01]  /*17950*/  IMAD R151, R151, c[0x0][0x190], RZ ;  /* 0x0000640097977a24 */ /* 0x000fe200078e02ff */
[----:B------:R-:W-:Y:S02]  /*17960*/  LEA R86, P3, R177, R0, 0x2 ;  /* 0x00000000b1567211 */ /* 0x000fe400078610ff */
[----:B------:R1:W-:Y:S01]  /*17970*/  STL.64 [R1+0xd30], R124 ;  /* 0x000d307c01007387 */ /* 0x0003e20000100a00 */
[-C--:B------:R-:W-:Y:S02]  /*17980*/  LEA.HI.X.SX32 R91, R176, R2.reuse, 0x2, P2 ;  /* 0x00000002b05b7211 */ /* 0x080fe400010f16ff */
[----:B------:R-:W-:Y:S01]  /*17990*/  LEA.HI.X.SX32 R83, R180, R2, 0x2, P0 ;  /* 0x00000002b4537211 */ /* 0x000fe200000f16ff */
[----:B------:R1:W-:Y:S01]  /*179a0*/  STL.64 [R1+0xd70], R116 ;  /* 0x000d707401007387 */ /* 0x0003e20000100a00 */
[-C--:B------:R-:W-:Y:S02]  /*179b0*/  LEA R84, P2, R179, R0.reuse, 0x2 ;  /* 0x00000000b3547211 */ /* 0x080fe400078410ff */
[----:B------:R-:W-:Y:S01]  /*179c0*/  LEA R76, P0, R152, R0, 0x2 ;  /* 0x00000000984c7211 */ /* 0x000fe200078010ff */
[----:B------:R1:W-:Y:S01]  /*179d0*/  STL.64 [R1+0xdb0], R114 ;  /* 0x000db07201007387 */ /* 0x0003e20000100a00 */
[----:B------:R-:W-:-:S03]  /*179e0*/  IADD3 R192, R192, -0x80, RZ ;  /* 0xffffff80c0c07810 */ /* 0x000fc60007ffe0ff */
[----:B------:R1:W-:Y:S01]  /*179f0*/  STL.64 [R1+0xdf0], R112 ;  /* 0x000df07001007387 */ /* 0x0003e20000100a00 */
[----:B------:R-:W-:-:S03]  /*17a00*/  LEA.HI.X.SX32 R87, R177, R2, 0x2, P3 ;  /* 0x00000002b1577211 */ /* 0x000fc600018f16ff */
[----:B------:R1:W-:Y:S01]  /*17a10*/  STL.64 [R1+0xe30], R110 ;  /* 0x000e306e01007387 */ /* 0x0003e20000100a00 */
[----:B------:R-:W-:-:S03]  /*17a20*/  LEA R80, P3, R151, R0, 0x2 ;  /* 0x0000000097507211 */ /* 0x000fc600078610ff */
[----:B------:R1:W-:Y:S01]  /*17a30*/  STL.64 [R1+0xe70], R108 ;  /* 0x000e706c01007387 */ /* 0x0003e20000100a00 */
[-C--:B------:R-:W-:Y:S01]  /*17a40*/  LEA.HI.X.SX32 R85, R179, R2.reuse, 0x2, P2 ;  /* 0x00000002b3557211 */ /* 0x080fe200010f16ff */
[----:B------:R-:W-:Y:S01]  /*17a50*/  IMAD R153, R153, c[0x0][0x190], RZ ;  /* 0x0000640099997a24 */ /* 0x000fe200078e02ff */
[----:B------:R-:W-:Y:S01]  /*17a60*/  LEA.HI.X.SX32 R77, R152, R2, 0x2, P0 ;  /* 0x00000002984d7211 */ /* 0x000fe200000f16ff */
[----:B------:R1:W-:Y:S01]  /*17a70*/  STL.64 [R1+0x900], R106 ;  /* 0x0009006a01007387 */ /* 0x0003e20000100a00 */
[----:B------:R-:W-:Y:S02]  /*17a80*/  LEA R78, P2, R128, R0, 0x2 ;  /* 0x00000000804e7211 */ /* 0x000fe400078410ff */
[----:B------:R-:W-:Y:S01]  /*17a90*/  ISETP.GE.U32.AND P0, PT, R192, 0x7fffff01, PT ;  /* 0x7fffff01c000780c */ /* 0x000fe20003f06070 */
[----:B------:R1:W-:Y:S01]  /*17aa0*/  STL.64 [R1+0x938], R104 ;  /* 0x0009386801007387 */ /* 0x0003e20000100a00 */
[----:B------:R-:W-:-:S03]  /*17ab0*/  MOV R192, c[0x0][0x188] ;  /* 0x0000620000c07a02 */ /* 0x000fc60000000f00 */
[----:B------:R1:W-:Y:S01]  /*17ac0*/  STL.64 [R1+0x978], R102 ;  /* 0x0009786601007387 */ /* 0x0003e20000100a00 */
[----:B------:R-:W-:-:S03]  /*17ad0*/  LEA.HI.X.SX32 R81, R151, R2, 0x2, P3 ;  /* 0x0000000297517211 */ /* 0x000fc600018f16ff */
[----:B------:R1:W-:Y:S01]  /*17ae0*/  STL.64 [R1+0x9b8], R100 ;  /* 0x0009b86401007387 */ /* 0x0003e20000100a00 */
[----:B------:R-:W-:-:S03]  /*17af0*/  LEA R72, P3, R99, R0, 0x2 ;  /* 0x0000000063487211 */ /* 0x000fc600078610ff */
[----:B------:R1:W-:Y:S01]  /*17b00*/  STL.64 [R1+0x9f0], R96 ;  /* 0x0009f06001007387 */ /* 0x0003e20000100a00 */
[----:B------:R-:W-:-:S03]  /*17b10*/  LEA.HI.X.SX32 R79, R128, R2, 0x2, P2 ;  /* 0x00000002804f7211 */ /* 0x000fc600010f16ff */
[----:B------:R1:W-:Y:S01]  /*17b20*/  STL.64 [R1+0xa30], R94 ;  /* 0x000a305e01007387 */ /* 0x0003e20000100a00 */
[----:B------:R-:W-:Y:S01]  /*17b30*/  LEA R74, P2, R153, R0, 0x2 ;  /* 0x00000000994a7211 */ /* 0x000fe200078410ff */
[C---:B------:R-:W-:Y:S02]  /*17b40*/  IMAD R68, R192.reuse, 0x73, RZ ;  /* 0x00000073c0447824 */ /* 0x040fe400078e02ff */
[----:B------:R1:W-:Y:S01]  /*17b50*/  STL.64 [R1+0xbf8], R92 ;  /* 0x000bf85c01007387 */ /* 0x0003e20000100a00 */
[----:B------:R-:W-:-:S03]  /*17b60*/  IMAD R69, R192, 0x77, RZ ;  /* 0x00000077c0457824 */ /* 0x000fc600078e02ff */
[----:B------:R1:W-:Y:S01]  /*17b70*/  STL.64 [R1+0xc38], R90 ;  /* 0x000c385a01007387 */ /* 0x0003e20000100a00 */
[-C--:B------:R-:W-:Y:S01]  /*17b80*/  LEA.HI.X.SX32 R73, R99, R2.reuse, 0x2, P3 ;  /* 0x0000000263497211 */ /* 0x080fe200018f16ff */
[C---:B------:R-:W-:Y:S02]  /*17b90*/  IMAD R70, R192.reuse, 0x7b, RZ ;  /* 0x0000007bc0467824 */ /* 0x040fe400078e02ff */
[----:B------:R1:W-:Y:S01]  /*17ba0*/  STL.64 [R1+0xc78], R88 ;  /* 0x000c785801007387 */ /* 0x0003e20000100a00 */
[----:B------:R-:W-:Y:S01]  /*17bb0*/  LEA.HI.X.SX32 R75, R153, R2, 0x2, P2 ;  /* 0x00000002994b7211 */ /* 0x000fe200010f16ff */
[C---:B------:R-:W-:Y:S02]  /*17bc0*/  IMAD R0, R192.reuse, 0x6f, RZ ;  /* 0x0000006fc0007824 */ /* 0x040fe400078e02ff */
[----:B------:R1:W-:Y:S01]  /*17bd0*/  STL.64 [R1+0xcb8], R86 ;  /* 0x000cb85601007387 */ /* 0x0003e20000100a00 */
[----:B------:R-:W-:-:S03]  /*17be0*/  IMAD R71, R192, 0x7f, RZ ;  /* 0x0000007fc0477824 */ /* 0x000fc600078e02ff */
[----:B------:R1:W-:Y:S01]  /*17bf0*/  STL.64 [R1+0xcf8], R84 ;  /* 0x000cf85401007387 */ /* 0x0003e20000100a00 */
[----:B------:R-:W-:-:S03]  /*17c00*/  IMAD.WIDE R156, R68, 0x4, R6 ;  /* 0x00000004449c7825 */ /* 0x000fc600078e0206 */
        /* <DEDUP_REMOVED lines=16> */
[----:B------:R1:W-:Y:S04]  /*17d10*/  STL.64 [R1+0xf28], R142 ;  /* 0x000f288e01007387 */ /* 0x0003e80000100a00 */
[----:B------:R1:W-:Y:S04]  /*17d20*/  STL.64 [R1+0xb78], R118 ;  /* 0x000b787601007387 */ /* 0x0003e80000100a00 */
[----:B------:R1:W-:Y:S04]  /*17d30*/  STL.64 [R1+0xf80], R128 ;  /* 0x000f808001007387 */ /* 0x0003e80000100a00 */
[----:B------:R1:W-:Y:S04]  /*17d40*/  STL.64 [R1+0xe80], R152 ;  /* 0x000e809801007387 */ /* 0x0003e80000100a00 */
[----:B------:R1:W-:Y:S04]  /*17d50*/  STL.64 [R1+0xed8], R144 ;  /* 0x000ed89001007387 */ /* 0x0003e80000100a00 */
[----:B------:R1:W-:Y:S04]  /*17d60*/  STL.64 [R1+0xf90], R98 ;  /* 0x000f906201007387 */ /* 0x0003e80000100a00 */
[----:B------:R1:W-:Y:S01]  /*17d70*/  STL.64 [R1+0xf40], R140 ;  /* 0x000f408c01007387 */ /* 0x0003e20000100a00 */
[----:B------:R-:W-:Y:S01]  /*17d80*/  ISETP.NE.U32.AND P3, PT, R3, RZ, PT ;  /* 0x000000ff0300720c */ /* 0x000fe20003f65070 */
[----:B------:R-:W-:-:S04]  /*17d90*/  IMAD.WIDE R2, R0, 0x4, R6 ;  /* 0x0000000400027825 */ /* 0x000fc800078e0206 */
[----:B------:R-:W2:Y:S04]  /*17da0*/  LDL.64 R250, [R1+0x548] ;  /* 0x0005480001fa7983 */ /* 0x000ea80000100a00 */
[----:B------:R-:W3:Y:S04]  /*17db0*/  LDL.64 R130, [R1+0x540] ;  /* 0x0005400001827983 */ /* 0x000ee80000100a00 */
[----:B------:R-:W4:Y:S04]  /*17dc0*/  LDL.64 R132, [R1+0x528] ;  /* 0x0005280001847983 */ /* 0x000f280000100a00 */
[----:B------:R-:W5:Y:S04]  /*17dd0*/  LDL.64 R160, [R1+0x520] ;  /* 0x0005200001a07983 */ /* 0x000f680000100a00 */
[----:B------:R-:W5:Y:S04]  /*17de0*/  LDL.64 R136, [R1+0x4e8] ;  /* 0x0004e80001887983 */ /* 0x000f680000100a00 */
[----:B------:R-:W5:Y:S04]  /*17df0*/  LDL.64 R158, [R1+0x4e0] ;  /* 0x0004e000019e7983 */ /* 0x000f680000100a00 */
[----:B------:R1:W-:Y:S04]  /*17e00*/  LDGSTS.E [R193+0x1bc00], [R2.64], !P6 ;  /* 0x1bc0000002c17fae */ /* 0x0003e8000f121846 */
[----:B------:R-:W5:Y:S04]  /*17e10*/  LDL.64 R122, [R1+0x4b8] ;  /* 0x0004b800017a7983 */ /* 0x000f680000100a00 */
[----:B------:R1:W-:Y:S04]  /*17e20*/  LDGSTS.E [R193+0x1be00], [R118.64], !P6 ;  /* 0x1be0000076c17fae */ /* 0x0003e8000f121846 */
[----:B------:R-:W5:Y:S04]  /*17e30*/  LDL.64 R120, [R1+0x4b0] ;  /* 0x0004b00001787983 */ /* 0x000f680000100a00 */
[----:B------:R-:W5:Y:S04]  /*17e40*/  LDL.64 R148, [R1+0x480] ;  /* 0x0004800001947983 */ /* 0x000f680000100a00 */
[----:B-1----:R-:W5:Y:S04]  /*17e50*/  LDL.64 R118, [R1+0x488] ;  /* 0x0004880001767983 */ /* 0x002f680000100a00 */
[----:B------:R1:W-:Y:S04]  /*17e60*/  LDGSTS.E [R193+0x1cc00], [R156.64], !P1 ;  /* 0x1cc000009cc17fae */ /* 0x0003e8000c921846 */
[----:B------:R-:W5:Y:S04]  /*17e70*/  LDL.64 R146, [R1+0x458] ;  /* 0x0004580001927983 */ /* 0x000f680000100a00 */
[----:B------:R1:W-:Y:S04]  /*17e80*/  LDGSTS.E [R193+0x1ce00], [R152.64], !P1 ;  /* 0x1ce0000098c17fae */ /* 0x0003e8000c921846 */
[----:B------:R-:W5:Y:S04]  /*17e90*/  LDL.64 R138, [R1+0x450] ;  /* 0x00045000018a7983 */ /* 0x000f680000100a00 */
[----:B------:R1:W-:Y:S04]  /*17ea0*/  LDGSTS.E [R193+0x1dc00], [R150.64], !P4 ;  /* 0x1dc0000096c17fae */ /* 0x0003e8000e121846 */
[----:B------:R-:W5:Y:S04]  /*17eb0*/  LDL.64 R134, [R1+0x418] ;  /* 0x0004180001867983 */ /* 0x000f680000100a00 */
[----:B------:R1:W-:Y:S04]  /*17ec0*/  LDGSTS.E [R193+0x1de00], [R144.64], !P4 ;  /* 0x1de0000090c17fae */ /* 0x0003e8000e121846 */
[----:B-1----:R-:W5:Y:S04]  /*17ed0*/  LDL.64 R156, [R1+0x3e8] ;  /* 0x0003e800019c7983 */ /* 0x002f680000100a00 */
[----:B------:R-:W5:Y:S04]  /*17ee0*/  LDL.64 R188, [R1+0x638] ;  /* 0x0006380001bc7983 */ /* 0x000f680000100a00 */
[----:B------:R-:W5:Y:S04]  /*17ef0*/  LDL.64 R144, [R1+0x410] ;  /* 0x0004100001907983 */ /* 0x000f680000100a00 */
[----:B------:R1:W-:Y:S04]  /*17f00*/  LDGSTS.E [R193+0x1ec00], [R142.64], !P5 ;  /* 0x1ec000008ec17fae */ /* 0x0003e8000e921846 */
[----:B------:R1:W-:Y:S04]  /*17f10*/  LDGSTS.E [R193+0x1ee00], [R140.64], !P5 ;  /* 0x1ee000008cc17fae */ /* 0x0003e8000e921846 */
[----:B------:R1:W-:Y:S04]  /*17f20*/  LDGSTS.E [R193+0x1fc00], [R128.64], !P0 ;  /* 0x1fc0000080c17fae */ /* 0x0003e8000c121846 */
[----:B------:R2:W-:Y:S04]  /*17f30*/  LDGSTS.E [R193+0x1fe00], [R98.64], !P0 ;  /* 0x1fe0000062c17fae */ /* 0x0005e8000c121846 */
[----:B------:R-:W0:Y:S04]  /*17f40*/  LDGDEPBAR ;  /* 0x00000000000079af */ /* 0x000e280000000000 */
[----:B-1----:R-:W5:Y:S04]  /*17f50*/  LDL.64 R142, [R1+0x940] ;  /* 0x00094000018e7983 */ /* 0x002f680000100a00 */
[----:B------:R-:W5:Y:S04]  /*17f60*/  LDL.64 R140, [R1+0xa00] ;  /* 0x000a0000018c7983 */ /* 0x000f680000100a00 */
[----:B------:R-:W5:Y:S04]  /*17f70*/  LDL.64 R168, [R1+0xc00] ;  /* 0x000c000001a87983 */ /* 0x000f680000100a00 */
[----:B------:R-:W5:Y:S04]  /*17f80*/  LDL.64 R166, [R1+0xc40] ;  /* 0x000c400001a67983 */ /* 0x000f680000100a00 */
[----:B------:R-:W5:Y:S04]  /*17f90*/  LDL.64 R164, [R1+0xc80] ;  /* 0x000c800001a47983 */ /* 0x000f680000100a00 */
[----:B------:R-:W5:Y:S01]  /*17fa0*/  LDL.64 R162, [R1+0xcc0] ;  /* 0x000cc00001a27983 */ /* 0x000f620000100a00 */
[----:B------:R-:W-:-:S03]  /*17fb0*/  LOP3.LUT R0, R252, 0x10, RZ, 0x3c, !PT ;  /* 0x00000010fc007812 */ /* 0x000fc600078e3cff */
[----:B------:R-:W5:Y:S04]  /*17fc0*/  LDL.64 R172, [R1+0x9f8] ;  /* 0x0009f80001ac7983 */ /* 0x000f680000100a00 */
[----:B------:R-:W5:Y:S01]  /*17fd0*/  LDL.64 R170, [R1+0xa38] ;  /* 0x000a380001aa7983 */ /* 0x000f620000100a00 */
[----:B------:R-:W-:-:S03]  /*17fe0*/  LOP3.LUT R192, R252, 0x20, RZ, 0x3c, !PT ;  /* 0x00000020fcc07812 */ /* 0x000fc600078e3cff */
[----:B------:R-:W5:Y:S04]  /*17ff0*/  LDL.64 R174, [R1+0x958] ;  /* 0x0009580001ae7983 */ /* 0x000f680000100a00 */
[----:B------:R-:W5:Y:S04]  /*18000*/  LDL.64 R178, [R1+0x258] ;  /* 0x0002580001b27983 */ /* 0x000f680000100a00 */
[----:B------:R-:W5:Y:S04]  /*18010*/  LDL.64 R176, [R1+0x250] ;  /* 0x0002500001b07983 */ /* 0x000f680000100a00 */
[----:B------:R-:W5:Y:S04]  /*18020*/  LDL.64 R180, [R1+0x58] ;  /* 0x0000580001b47983 */ /* 0x000f680000100a00 */
[----:B--2---:R1:W-:Y:S04]  /*18030*/  LDGSTS.E [R252+0x20000], [R250.64], P3 ;  /* 0x20000000fafc7fae */ /* 0x0043e80009921846 */
[----:B---3--:R2:W-:Y:S04]  /*18040*/  LDGSTS.E [R252+0x21000], [R130.64], P3 ;  /* 0x2100000082fc7fae */ /* 0x0085e80009921846 */
[----:B----4-:R3:W-:Y:S04]  /*18050*/  LDGSTS.E [R252+0x22000], [R132.64], P3 ;  /* 0x2200000084fc7fae */ /* 0x0107e80009921846 */
[----:B-1----:R-:W4:Y:S04]  /*18060*/  LDL.64 R250, [R1+0x980] ;  /* 0x0009800001fa7983 */ /* 0x002f280000100a00 */
[----:B--2---:R-:W2:Y:S04]  /*18070*/  LDL.64 R130, [R1+0x9c0] ;  /* 0x0009c00001827983 */ /* 0x004ea80000100a00 */
[----:B---3--:R-:W3:Y:S04]  /*18080*/  LDL.64 R132, [R1+0xa50] ;  /* 0x000a500001847983 */ /* 0x008ee80000100a00 */
[----:B-----5:R1:W-:Y:S04]  /*18090*/  LDGSTS.E [R252+0x23000], [R160.64], P3 ;  /* 0x23000000a0fc7fae */ /* 0x0203e80009921846 */
[----:B------:R5:W-:Y:S04]  /*180a0*/  LDGSTS.E [R252+0x24000], [R136.64], P3 ;  /* 0x2400000088fc7fae */ /* 0x000be80009921846 */
[----:B------:R1:W-:Y:S04]  /*180b0*/  LDGSTS.E [R252+0x25000], [R158.64], P3 ;  /* 0x250000009efc7fae */ /* 0x0003e80009921846 */
[----:B------:R1:W-:Y:S04]  /*180c0*/  LDGSTS.E [R252+0x26000], [R122.64], P3 ;  /* 0x260000007afc7fae */ /* 0x0003e80009921846 */
[----:B-----5:R-:W4:Y:S04]  /*180d0*/  LDL.64 R136, [R1+0xbc0] ;  /* 0x000bc00001887983 */ /* 0x020f280000100a00 */
[----:B------:R1:W-:Y:S04]  /*180e0*/  LDGSTS.E [R252+0x27000], [R120.64], P3 ;  /* 0x2700000078fc7fae */ /* 0x0003e80009921846 */
[----:B------:R1:W-:Y:S04]  /*180f0*/  LDGSTS.E [R252+0x28000], [R118.64], P3 ;  /* 0x2800000076fc7fae */ /* 0x0003e80009921846 */
[----:B------:R1:W-:Y:S04]  /*18100*/  LDGSTS.E [R252+0x29000], [R148.64], P3 ;  /* 0x2900000094fc7fae */ /* 0x0003e80009921846 */
[----:B------:R1:W-:Y:S04]  /*18110*/  LDGSTS.E [R252+0x2a000], [R146.64], P3 ;  /* 0x2a00000092fc7fae */ /* 0x0003e80009921846 */
[----:B------:R1:W-:Y:S04]  /*18120*/  LDGSTS.E [R252+0x2b000], [R138.64], P3 ;  /* 0x2b0000008afc7fae */ /* 0x0003e80009921846 */
[----:B-1----:R-:W4:Y:S04]  /*18130*/  LDL.64 R160, [R1+0xd00] ;  /* 0x000d000001a07983 */ /* 0x002f280000100a00 */
[----:B------:R1:W-:Y:S04]  /*18140*/  LDGSTS.E [R252+0x2c000], [R134.64], P3 ;  /* 0x2c00000086fc7fae */ /* 0x0003e80009921846 */
[----:B------:R-:W4:Y:S04]  /*18150*/  LDL.64 R158, [R1+0xd40] ;  /* 0x000d4000019e7983 */ /* 0x000f280000100a00 */
[----:B------:R-:W4:Y:S04]  /*18160*/  LDL.64 R138, [R1+0xd80] ;  /* 0x000d8000018a7983 */ /* 0x000f280000100a00 */
[----:B-1----:R-:W4:Y:S04]  /*18170*/  LDL.64 R134, [R1+0xdc0] ;  /* 0x000dc00001867983 */ /* 0x002f280000100a00 */
[----:B------:R1:W-:Y:S04]  /*18180*/  LDGSTS.E [R252+0x2d000], [R144.64], P3 ;  /* 0x2d00000090fc7fae */ /* 0x0003e80009921846 */
[----:B------:R1:W-:Y:S04]  /*18190*/  LDGSTS.E [R252+0x2e000], [R156.64], P3 ;  /* 0x2e0000009cfc7fae */ /* 0x0003e80009921846 */
[----:B------:R1:W-:Y:S04]  /*181a0*/  LDGSTS.E [R252+0x2f000], [R188.64], P3 ;  /* 0x2f000000bcfc7fae */ /* 0x0003e80009921846 */
[----:B------:R-:W4:Y:S04]  /*181b0*/  LDL.64 R122, [R1+0x3d0] ;  /* 0x0003d000017a7983 */ /* 0x000f280000100a00 */
[----:B-1----:R-:W4:Y:S04]  /*181c0*/  LDL.64 R156, [R1+0xe00] ;  /* 0x000e0000019c7983 */ /* 0x002f280000100a00 */
[----:B------:R-:W4:Y:S04]  /*181d0*/  LDL.64 R188, [R1+0xe40] ;  /* 0x000e400001bc7983 */ /* 0x000f280000100a00 */
[----:B------:R1:W-:Y:S04]  /*181e0*/  LDGSTS.E [R252+0x30000], [R142.64], P3 ;  /* 0x300000008efc7fae */ /* 0x0003e80009921846 */
[----:B------:R-:W4:Y:S04]  /*181f0*/  LDL.64 R120, [R1+0x3a0] ;  /* 0x0003a00001787983 */ /* 0x000f280000100a00 */
[----:B------:R-:W4:Y:S04]  /*18200*/  LDL.64 R118, [R1+0x398] ;  /* 0x0003980001767983 */ /* 0x000f280000100a00 */
[----:B------:R-:W4:Y:S04]  /*18210*/  LDL.64 R148, [R1+0x390] ;  /* 0x0003900001947983 */ /* 0x000f280000100a00 */
[----:B------:R-:W4:Y:S04]  /*18220*/  LDL.64 R146, [R1+0x388] ;  /* 0x0003880001927983 */ /* 0x000f280000100a00 */
[----:B------:R-:W4:Y:S04]  /*18230*/  LDL.64 R144, [R1+0x380] ;  /* 0x0003800001907983 */ /* 0x000f280000100a00 */
[----:B-1----:R-:W4:Y:S04]  /*18240*/  LDL.64 R142, [R1+0x378] ;  /* 0x00037800018e7983 */ /* 0x002f280000100a00 */
[----:B----4-:R1:W-:Y:S04]  /*18250*/  LDGSTS.E [R252+0x31000], [R250.64], P3 ;  /* 0x31000000fafc7fae */ /* 0x0103e80009921846 */
[----:B--2---:R2:W-:Y:S04]  /*18260*/  LDGSTS.E [R252+0x32000], [R130.64], P3 ;  /* 0x3200000082fc7fae */ /* 0x0045e80009921846 */
[----:B------:R4:W-:Y:S04]  /*18270*/  LDGSTS.E [R252+0x33000], [R140.64], P3 ;  /* 0x330000008cfc7fae */ /* 0x0009e80009921846 */
[----:B-1----:R-:W5:Y:S04]  /*18280*/  LDL.64 R250, [R1+0x3e0] ;  /* 0x0003e00001fa7983 */ /* 0x002f680000100a00 */
[----:B--2---:R-:W2:Y:S04]  /*18290*/  LDL.64 R130, [R1+0x3d8] ;  /* 0x0003d80001827983 */ /* 0x004ea80000100a00 */
[----:B---3--:R1:W-:Y:S04]  /*182a0*/  LDGSTS.E [R252+0x34000], [R132.64], P3 ;  /* 0x3400000084fc7fae */ /* 0x0083e80009921846 */
[----:B----4-:R-:W3:Y:S04]  /*182b0*/  LDL.64 R140, [R1+0x370] ;  /* 0x00037000018c7983 */ /* 0x010ee80000100a00 */
[----:B------:R4:W-:Y:S04]  /*182c0*/  LDGSTS.E [R252+0x35000], [R136.64], P3 ;  /* 0x3500000088fc7fae */ /* 0x0009e80009921846 */
[----:B-1----:R-:W3:Y:S04]  /*182d0*/  LDL.64 R132, [R1+0x3a8] ;  /* 0x0003a80001847983 */ /* 0x002ee80000100a00 */
[----:B------:R1:W-:Y:S04]  /*182e0*/  LDGSTS.E [R252+0x36000], [R168.64], P3 ;  /* 0x36000000a8fc7fae */ /* 0x0003e80009921846 */
[----:B------:R1:W-:Y:S04]  /*182f0*/  LDGSTS.E [R252+0x37000], [R166.64], P3 ;  /* 0x37000000a6fc7fae */ /* 0x0003e80009921846 */
[----:B------:R1:W-:Y:S04]  /*18300*/  LDGSTS.E [R252+0x38000], [R164.64], P3 ;  /* 0x38000000a4fc7fae */ /* 0x0003e80009921846 */
[----:B------:R1:W-:Y:S04]  /*18310*/  LDGSTS.E [R252+0x39000], [R162.64], P3 ;  /* 0x39000000a2fc7fae */ /* 0x0003e80009921846 */
[----:B------:R1:W-:Y:S04]  /*18320*/  LDGSTS.E [R252+0x3a000], [R160.64], P3 ;  /* 0x3a000000a0fc7fae */ /* 0x0003e80009921846 */
[----:B----4-:R-:W5:Y:S04]  /*18330*/  LDL.64 R136, [R1+0x368] ;  /* 0x0003680001887983 */ /* 0x010f680000100a00 */
[----:B------:R1:W-:Y:S04]  /*18340*/  LDGSTS.E [R252+0x3b000], [R158.64], P3 ;  /* 0x3b0000009efc7fae */ /* 0x0003e80009921846 */
[----:B------:R1:W-:Y:S04]  /*18350*/  LDGSTS.E [R252+0x3c000], [R138.64], P3 ;  /* 0x3c0000008afc7fae */ /* 0x0003e80009921846 */
[----:B------:R1:W-:Y:S04]  /*18360*/  LDGSTS.E [R252+0x3d000], [R134.64], P3 ;  /* 0x3d00000086fc7fae */ /* 0x0003e80009921846 */
[----:B-1----:R-:W5:Y:S04]  /*18370*/  LDL.64 R168, [R1+0xbc8] ;  /* 0x000bc80001a87983 */ /* 0x002f680000100a00 */
[----:B------:R-:W5:Y:S04]  /*18380*/  LDL.64 R138, [R1+0x930] ;  /* 0x00093000018a7983 */ /* 0x000f680000100a00 */
[----:B------:R-:W5:Y:S04]  /*18390*/  LDL.64 R134, [R1+0x360] ;  /* 0x0003600001867983 */ /* 0x000f680000100a00 */
[----:B------:R-:W5:Y:S04]  /*183a0*/  LDL.64 R166, [R1+0xc08] ;  /* 0x000c080001a67983 */ /* 0x000f680000100a00 */
[----:B------:R1:W-:Y:S04]  /*183b0*/  LDGSTS.E [R252+0x3e000], [R156.64], P3 ;  /* 0x3e0000009cfc7fae */ /* 0x0003e80009921846 */
[----:B------:R1:W-:Y:S04]  /*183c0*/  LDGSTS.E [R252+0x3f000], [R188.64], P3 ;  /* 0x3f000000bcfc7fae */ /* 0x0003e80009921846 */
[----:B------:R-:W5:Y:S04]  /*183d0*/  LDL.64 R164, [R1+0xc48] ;  /* 0x000c480001a47983 */ /* 0x000f680000100a00 */
[----:B-1----:R-:W5:Y:S04]  /*183e0*/  LDL.64 R156, [R1+0x358] ;  /* 0x00035800019c7983 */ /* 0x002f680000100a00 */
[----:B------:R-:W5:Y:S04]  /*183f0*/  LDL.64 R188, [R1+0x350] ;  /* 0x0003500001bc7983 */ /* 0x000f680000100a00 */
[----:B------:R-:W5:Y:S04]  /*18400*/  LDL.64 R162, [R1+0xc88] ;  /* 0x000c880001a27983 */ /* 0x000f680000100a00 */
[----:B------:R-:W5:Y:S04]  /*18410*/  LDL.64 R160, [R1+0xcc8] ;  /* 0x000cc80001a07983 */ /* 0x000f680000100a00 */
[----:B------:R-:W5:Y:S04]  /*18420*/  LDL.64 R158, [R1+0xd48] ;  /* 0x000d4800019e7983 */ /* 0x000f680000100a00 */
[----:B-----5:R1:W-:Y:S04]  /*18430*/  LDGSTS.E [R0+0x20200], [R250.64], P3 ;  /* 0x20200000fa007fae */ /* 0x0203e80009921846 */
[----:B--2---:R2:W-:Y:S04]  /*18440*/  LDGSTS.E [R0+0x21200], [R130.64], P3 ;  /* 0x2120000082007fae */ /* 0x0045e80009921846 */
[----:B------:R5:W-:Y:S04]  /*18450*/  LDGSTS.E [R0+0x22200], [R122.64], P3 ;  /* 0x222000007a007fae */ /* 0x000be80009921846 */
[----:B-1----:R-:W4:Y:S04]  /*18460*/  LDL.64 R250, [R1+0x628] ;  /* 0x0006280001fa7983 */ /* 0x002f280000100a00 */
[----:B--2---:R-:W2:Y:S04]  /*18470*/  LDL.64 R130, [R1+0x970] ;  /* 0x0009700001827983 */ /* 0x004ea80000100a00 */
[----:B---3--:R1:W-:Y:S04]  /*18480*/  LDGSTS.E [R0+0x23200], [R132.64], P3 ;  /* 0x2320000084007fae */ /* 0x0083e80009921846 */
[----:B------:R3:W-:Y:S04]  /*18490*/  LDGSTS.E [R0+0x24200], [R120.64], P3 ;  /* 0x2420000078007fae */ /* 0x0007e80009921846 */
[----:B------:R3:W-:Y:S04]  /*184a0*/  LDGSTS.E [R0+0x25200], [R118.64], P3 ;  /* 0x2520000076007fae */ /* 0x0007e80009921846 */
[----:B-1----:R-:W2:Y:S04]  /*184b0*/  LDL.64 R132, [R1+0x9b0] ;  /* 0x0009b00001847983 */ /* 0x002ea80000100a00 */
[----:B------:R1:W-:Y:S04]  /*184c0*/  LDGSTS.E [R0+0x26200], [R148.64], P3 ;  /* 0x2620000094007fae */ /* 0x0003e80009921846 */
[----:B------:R1:W-:Y:S04]  /*184d0*/  LDGSTS.E [R0+0x27200], [R146.64], P3 ;  /* 0x2720000092007fae */ /* 0x0003e80009921846 */
[----:B------:R1:W-:Y:S04]  /*184e0*/  LDGSTS.E [R0+0x28200], [R144.64], P3 ;  /* 0x2820000090007fae */ /* 0x0003e80009921846 */
[----:B------:R1:W-:Y:S04]  /*184f0*/  LDGSTS.E [R0+0x29200], [R142.64], P3 ;  /* 0x292000008e007fae */ /* 0x0003e80009921846 */
[----:B------:R1:W-:Y:S04]  /*18500*/  LDGSTS.E [R0+0x2a200], [R140.64], P3 ;  /* 0x2a2000008c007fae */ /* 0x0003e80009921846 */
[----:B-----5:R5:W-:Y:S04]  /*18510*/  LDGSTS.E [R0+0x2b200], [R136.64], P3 ;  /* 0x2b20000088007fae */ /* 0x020be80009921846 */
[----:B------:R-:W2:Y:S04]  /*18520*/  LDL.64 R122, [R1+0xd88] ;  /* 0x000d8800017a7983 */ /* 0x000ea80000100a00 */
[----:B---3--:R-:W5:Y:S04]  /*18530*/  LDL.64 R120, [R1+0x340] ;  /* 0x0003400001787983 */ /* 0x008f680000100a00 */
[----:B-----5:R-:W5:Y:S04]  /*18540*/  LDL.64 R136, [R1+0xd08] ;  /* 0x000d080001887983 */ /* 0x020f680000100a00 */
[----:B------:R1:W-:Y:S04]  /*18550*/  LDGSTS.E [R0+0x2c200], [R134.64], P3 ;  /* 0x2c20000086007fae */ /* 0x0003e80009921846 */
[----:B------:R-:W5:Y:S04]  /*18560*/  LDL.64 R118, [R1+0x330] ;  /* 0x0003300001767983 */ /* 0x000f680000100a00 */
[----:B-1----:R-:W5:Y:S04]  /*18570*/  LDL.64 R148, [R1+0x328] ;  /* 0x0003280001947983 */ /* 0x002f680000100a00 */
        /* <DEDUP_REMOVED lines=9> */
[----:B----4-:R1:W-:Y:S04]  /*18610*/  LDGSTS.E [R0+0x2f200], [R250.64], P3 ;  /* 0x2f200000fa007fae */ /* 0x0103e80009921846 */
[----:B------:R4:W-:Y:S04]  /*18620*/  LDGSTS.E [R0+0x30200], [R138.64], P3 ;  /* 0x302000008a007fae */ /* 0x0009e80009921846 */
[----:B--2---:R2:W-:Y:S04]  /*18630*/  LDGSTS.E [R0+0x31200], [R130.64], P3 ;  /* 0x3120000082007fae */ /* 0x0045e80009921846 */
[----:B-1----:R-:W3:Y:S04]  /*18640*/  LDL.64 R250, [R1+0x348] ;  /* 0x0003480001fa7983 */ /* 0x002ee80000100a00 */
[----:B----4-:R-:W4:Y:S04]  /*18650*/  LDL.64 R138, [R1+0x300] ;  /* 0x00030000018a7983 */ /* 0x010f280000100a00 */
[----:B--2---:R-:W2:Y:S04]  /*18660*/  LDL.64 R130, [R1+0x338] ;  /* 0x0003380001827983 */ /* 0x004ea80000100a00 */
[----:B------:R1:W-:Y:S04]  /*18670*/  LDGSTS.E [R0+0x32200], [R132.64], P3 ;  /* 0x3220000084007fae */ /* 0x0003e80009921846 */
[----:B------:R1:W-:Y:S04]  /*18680*/  LDGSTS.E [R0+0x33200], [R172.64], P3 ;  /* 0x33200000ac007fae */ /* 0x0003e80009921846 */
[----:B------:R1:W-:Y:S04]  /*18690*/  LDGSTS.E [R0+0x34200], [R170.64], P3 ;  /* 0x34200000aa007fae */ /* 0x0003e80009921846 */
[----:B------:R1:W-:Y:S04]  /*186a0*/  LDGSTS.E [R0+0x35200], [R168.64], P3 ;  /* 0x35200000a8007fae */ /* 0x0003e80009921846 */
[----:B------:R1:W-:Y:S04]  /*186b0*/  LDGSTS.E [R0+0x36200], [R166.64], P3 ;  /* 0x36200000a6007fae */ /* 0x0003e80009921846 */
[----:B------:R5:W-:Y:S04]  /*186c0*/  LDGSTS.E [R0+0x37200], [R164.64], P3 ;  /* 0x37200000a4007fae */ /* 0x000be80009921846 */
[----:B------:R5:W-:Y:S04]  /*186d0*/  LDGSTS.E [R0+0x38200], [R162.64], P3 ;  /* 0x38200000a2007fae */ /* 0x000be80009921846 */
[----:B-1----:R-:W4:Y:S04]  /*186e0*/  LDL.64 R132, [R1+0x2f8] ;  /* 0x0002f80001847983 */ /* 0x002f280000100a00 */
[----:B------:R1:W-:Y:S04]  /*186f0*/  LDGSTS.E [R0+0x39200], [R160.64], P3 ;  /* 0x39200000a0007fae */ /* 0x0003e80009921846 */
[----:B-----5:R5:W-:Y:S04]  /*18700*/  LDGSTS.E [R0+0x3a200], [R136.64], P3 ;  /* 0x3a20000088007fae */ /* 0x020be80009921846 */
[----:B------:R1:W-:Y:S04]  /*18710*/  LDGSTS.E [R0+0x3b200], [R158.64], P3 ;  /* 0x3b2000009e007fae */ /* 0x0003e80009921846 */
[----:B------:R1:W-:Y:S04]  /*18720*/  LDGSTS.E [R0+0x3c200], [R122.64], P3 ;  /* 0x3c2000007a007fae */ /* 0x0003e80009921846 */
[----:B------:R1:W-:Y:S04]  /*18730*/  LDGSTS.E [R0+0x3d200], [R134.64], P3 ;  /* 0x3d20000086007fae */ /* 0x0003e80009921846 */
[----:B-----5:R-:W3:Y:S04]  /*18740*/  LDL.64 R136, [R1+0x2f0] ;  /* 0x0002f00001887983 */ /* 0x020ee80000100a00 */
[----:B------:R-:W3:Y:S04]  /*18750*/  LDL.64 R172, [R1+0x998] ;  /* 0x0009980001ac7983 */ /* 0x000ee80000100a00 */
[----:B-1----:R-:W3:Y:S04]  /*18760*/  LDL.64 R134, [R1+0x2d8] ;  /* 0x0002d80001867983 */ /* 0x002ee80000100a00 */
[----:B------:R1:W-:Y:S04]  /*18770*/  LDGSTS.E [R0+0x3e200], [R156.64], P3 ;  /* 0x3e2000009c007fae */ /* 0x0003e80009921846 */
[----:B------:R1:W-:Y:S04]  /*18780*/  LDGSTS.E [R0+0x3f200], [R188.64], P3 ;  /* 0x3f200000bc007fae */ /* 0x0003e80009921846 */
[----:B------:R-:W3:Y:S04]  /*18790*/  LDL.64 R170, [R1+0x9e0] ;  /* 0x0009e00001aa7983 */ /* 0x000ee80000100a00 */
[----:B-1----:R-:W3:Y:S04]  /*187a0*/  LDL.64 R156, [R1+0x2e8] ;  /* 0x0002e800019c7983 */ /* 0x002ee80000100a00 */
[----:B------:R-:W3:Y:S04]  /*187b0*/  LDL.64 R188, [R1+0x2e0] ;  /* 0x0002e00001bc7983 */ /* 0x000ee80000100a00 */
[----:B------:R-:W3:Y:S04]  /*187c0*/  LDL.64 R168, [R1+0xa20] ;  /* 0x000a200001a87983 */ /* 0x000ee80000100a00 */
[----:B------:R-:W3:Y:S04]  /*187d0*/  LDL.64 R166, [R1+0xbd0] ;  /* 0x000bd00001a67983 */ /* 0x000ee80000100a00 */
[----:B------:R-:W3:Y:S04]  /*187e0*/  LDL.64 R164, [R1+0xc10] ;  /* 0x000c100001a47983 */ /* 0x000ee80000100a00 */
[----:B------:R-:W3:Y:S04]  /*187f0*/  LDL.64 R162, [R1+0xc50] ;  /* 0x000c500001a27983 */ /* 0x000ee80000100a00 */
[----:B------:R-:W3:Y:S04]  /*18800*/  LDL.64 R160, [R1+0xcd0] ;  /* 0x000cd00001a07983 */ /* 0x000ee80000100a00 */
[----:B------:R-:W3:Y:S04]  /*18810*/  LDL.64 R158, [R1+0xd10] ;  /* 0x000d1000019e7983 */ /* 0x000ee80000100a00 */
[----:B------:R-:W3:Y:S04]  /*18820*/  LDL.64 R122, [R1+0xd50] ;  /* 0x000d5000017a7983 */ /* 0x000ee80000100a00 */
[----:B---3--:R1:W-:Y:S04]  /*18830*/  LDGSTS.E [R192+0x20400], [R250.64], P3 ;  /* 0x20400000fac07fae */ /* 0x0083e80009921846 */
[----:B------:R3:W-:Y:S04]  /*18840*/  LDGSTS.E [R192+0x21400], [R120.64], P3 ;  /* 0x2140000078c07fae */ /* 0x0007e80009921846 */
[----:B--2---:R2:W-:Y:S04]  /*18850*/  LDGSTS.E [R192+0x22400], [R130.64], P3 ;  /* 0x2240000082c07fae */ /* 0x0045e80009921846 */
[----:B-1----:R-:W5:Y:S04]  /*18860*/  LDL.64 R250, [R1+0x2d0] ;  /* 0x0002d00001fa7983 */ /* 0x002f680000100a00 */
[----:B------:R1:W-:Y:S04]  /*18870*/  LDGSTS.E [R192+0x23400], [R118.64], P3 ;  /* 0x2340000076c07fae */ /* 0x0003e80009921846 */
[----:B--2---:R-:W2:Y:S04]  /*18880*/  LDL.64 R130, [R1+0x910] ;  /* 0x0009100001827983 */ /* 0x004ea80000100a00 */
[----:B------:R1:W-:Y:S04]  /*18890*/  LDGSTS.E [R192+0x24400], [R148.64], P3 ;  /* 0x2440000094c07fae */ /* 0x0003e80009921846 */
[----:B------:R1:W-:Y:S04]  /*188a0*/  LDGSTS.E [R192+0x25400], [R146.64], P3 ;  /* 0x2540000092c07fae */ /* 0x0003e80009921846 */
[----:B------:R1:W-:Y:S04]  /*188b0*/  LDGSTS.E [R192+0x26400], [R144.64], P3 ;  /* 0x2640000090c07fae */ /* 0x0003e80009921846 */
[----:B------:R1:W-:Y:S04]  /*188c0*/  LDGSTS.E [R192+0x27400], [R142.64], P3 ;  /* 0x274000008ec07fae */ /* 0x0003e80009921846 */
[----:B------:R1:W-:Y:S04]  /*188d0*/  LDGSTS.E [R192+0x28400], [R140.64], P3 ;  /* 0x284000008cc07fae */ /* 0x0003e80009921846 */
[----:B----4-:R4:W-:Y:S04]  /*188e0*/  LDGSTS.E [R192+0x29400], [R138.64], P3 ;  /* 0x294000008ac07fae */ /* 0x0109e80009921846 */
[----:B------:R3:W-:Y:S04]  /*188f0*/  LDGSTS.E [R192+0x2a400], [R132.64], P3 ;  /* 0x2a40000084c07fae */ /* 0x0007e80009921846 */
[----:B---3--:R-:W3:Y:S04]  /*18900*/  LDL.64 R120, [R1+0xd90] ;  /* 0x000d900001787983 */ /* 0x008ee80000100a00 */
[----:B-1----:R-:W3:Y:S04]  /*18910*/  LDL.64 R118, [R1+0xdd0] ;  /* 0x000dd00001767983 */ /* 0x002ee80000100a00 */
[----:B------:R-:W3:Y:S04]  /*18920*/  LDL.64 R132, [R1+0xc90] ;  /* 0x000c900001847983 */ /* 0x000ee80000100a00 */
[----:B------:R1:W-:Y:S04]  /*18930*/  LDGSTS.E [R192+0x2b400], [R136.64], P3 ;  /* 0x2b40000088c07fae */ /* 0x0003e80009921846 */
[----:B------:R-:W3:Y:S04]  /*18940*/  LDL.64 R148, [R1+0x2c8] ;  /* 0x0002c80001947983 */ /* 0x000ee80000100a00 */
[----:B------:R-:W3:Y:S04]  /*18950*/  LDL.64 R146, [R1+0x2b8] ;  /* 0x0002b80001927983 */ /* 0x000ee80000100a00 */
[----:B------:R-:W3:Y:S04]  /*18960*/  LDL.64 R144, [R1+0x2b0] ;  /* 0x0002b00001907983 */ /* 0x000ee80000100a00 */
[----:B------:R-:W3:Y:S04]  /*18970*/  LDL.64 R142, [R1+0x2a8] ;  /* 0x0002a800018e7983 */ /* 0x000ee80000100a00 */
[----:B------:R-:W3:Y:S04]  /*18980*/  LDL.64 R140, [R1+0x2a0] ;  /* 0x0002a000018c7983 */ /* 0x000ee80000100a00 */
[----:B------:R1:W-:Y:S04]  /*18990*/  LDGSTS.E [R192+0x2c400], [R156.64], P3 ;  /* 0x2c4000009cc07fae */ /* 0x0003e80009921846 */
[----:B------:R4:W-:Y:S04]  /*189a0*/  LDGSTS.E [R192+0x2d400], [R188.64], P3 ;  /* 0x2d400000bcc07fae */ /* 0x0009e80009921846 */
[----:B------:R4:W-:Y:S04]  /*189b0*/  LDGSTS.E [R192+0x2e400], [R134.64], P3 ;  /* 0x2e40000086c07fae */ /* 0x0009e80009921846 */
[----:B-1----:R-:W3:Y:S04]  /*189c0*/  LDL.64 R156, [R1+0xe10] ;  /* 0x000e1000019c7983 */ /* 0x002ee80000100a00 */
[----:B----4-:R-:W4:Y:S04]  /*189d0*/  LDL.64 R188, [R1+0xe50] ;  /* 0x000e500001bc7983 */ /* 0x010f280000100a00 */
[----:B------:R-:W4:Y:S04]  /*189e0*/  LDL.64 R138, [R1+0x298] ;  /* 0x00029800018a7983 */ /* 0x000f280000100a00 */
[----:B------:R-:W4:Y:S04]  /*189f0*/  LDL.64 R136, [R1+0x290] ;  /* 0x0002900001887983 */ /* 0x000f280000100a00 */
[----:B------:R-:W4:Y:S04]  /*18a00*/  LDL.64 R134, [R1+0x288] ;  /* 0x0002880001867983 */ /* 0x000f280000100a00 */
[----:B-----5:R1:W-:Y:S04]  /*18a10*/  LDGSTS.E [R192+0x2f400], [R250.64], P3 ;  /* 0x2f400000fac07fae */ /* 0x0203e80009921846 */
[----:B--2---:R2:W-:Y:S04]  /*18a20*/  LDGSTS.E [R192+0x30400], [R130.64], P3 ;  /* 0x3040000082c07fae */ /* 0x0045e80009921846 */
[----:B-1----:R-:W5:Y:S04]  /*18a30*/  LDL.64 R250, [R1+0x2c0] ;  /* 0x0002c00001fa7983 */ /* 0x002f680000100a00 */
[----:B------:R1:W-:Y:S04]  /*18a40*/  LDGSTS.E [R192+0x31400], [R174.64], P3 ;  /* 0x31400000aec07fae */ /* 0x0003e80009921846 */
[----:B------:R1:W-:Y:S04]  /*18a50*/  LDGSTS.E [R192+0x32400], [R172.64], P3 ;  /* 0x32400000acc07fae */ /* 0x0003e80009921846 */
[----:B------:R1:W-:Y:S04]  /*18a60*/  LDGSTS.E [R192+0x33400], [R170.64], P3 ;  /* 0x33400000aac07fae */ /* 0x0003e80009921846 */
[----:B------:R1:W-:Y:S04]  /*18a70*/  LDGSTS.E [R192+0x34400], [R168.64], P3 ;  /* 0x34400000a8c07fae */ /* 0x0003e80009921846 */
[----:B------:R1:W-:Y:S04]  /*18a80*/  LDGSTS.E [R192+0x35400], [R166.64], P3 ;  /* 0x35400000a6c07fae */ /* 0x0003e80009921846 */
[----:B--2---:R-:W2:Y:S04]  /*18a90*/  LDL.64 R130, [R1+0x280] ;  /* 0x0002800001827983 */ /* 0x004ea80000100a00 */
[----:B------:R1:W-:Y:S04]  /*18aa0*/  LDGSTS.E [R192+0x36400], [R164.64], P3 ;  /* 0x36400000a4c07fae */ /* 0x0003e80009921846 */
[----:B------:R1:W-:Y:S04]  /*18ab0*/  LDGSTS.E [R192+0x37400], [R162.64], P3 ;  /* 0x37400000a2c07fae */ /* 0x0003e80009921846 */
[----:B---3--:R3:W-:Y:S04]  /*18ac0*/  LDGSTS.E [R192+0x38400], [R132.64], P3 ;  /* 0x3840000084c07fae */ /* 0x0087e80009921846 */
[----:B------:R1:W-:Y:S04]  /*18ad0*/  LDGSTS.E [R192+0x39400], [R160.64], P3 ;  /* 0x39400000a0c07fae */ /* 0x0003e80009921846 */
[----:B------:R1:W-:Y:S04]  /*18ae0*/  LDGSTS.E [R192+0x3a400], [R158.64], P3 ;  /* 0x3a4000009ec07fae */ /* 0x0003e80009921846 */
[----:B------:R1:W-:Y:S04]  /*18af0*/  LDGSTS.E [R192+0x3b400], [R122.64], P3 ;  /* 0x3b4000007ac07fae */ /* 0x0003e80009921846 */
[----:B------:R1:W-:Y:S04]  /*18b00*/  LDGSTS.E [R192+0x3c400], [R120.64], P3 ;  /* 0x3c40000078c07fae */ /* 0x0003e80009921846 */
[----:B------:R3:W-:Y:S04]  /*18b10*/  LDGSTS.E [R192+0x3d400], [R118.64], P3 ;  /* 0x3d40000076c07fae */ /* 0x0007e80009921846 */
[----:B---3--:R-:W3:Y:S01]  /*18b20*/  LDL.64 R132, [R1+0x278] ;  /* 0x0002780001847983 */ /* 0x008ee20000100a00 */
[----:B------:R-:W-:-:S03]  /*18b30*/  LOP3.LUT R0, R252, 0x30, RZ, 0x3c, !PT ;  /* 0x00000030fc007812 */ /* 0x000fc600078e3cff */
[----:B-1----:R-:W3:Y:S04]  /*18b40*/  LDL.64 R174, [R1+0x908] ;  /* 0x0009080001ae7983 */ /* 0x002ee80000100a00 */
[----:B------:R-:W3:Y:S04]  /*18b50*/  LDL.64 R172, [R1+0x948] ;  /* 0x0009480001ac7983 */ /* 0x000ee80000100a00 */
[----:B------:R-:W3:Y:S04]  /*18b60*/  LDL.64 R170, [R1+0x988] ;  /* 0x0009880001aa7983 */ /* 0x000ee80000100a00 */
[----:B------:R1:W-:Y:S04]  /*18b70*/  LDGSTS.E [R192+0x3e400], [R156.64], P3 ;  /* 0x3e4000009cc07fae */ /* 0x0003e80009921846 */
[----:B----4-:R4:W-:Y:S04]  /*18b80*/  LDGSTS.E [R192+0x3f400], [R188.64], P3 ;  /* 0x3f400000bcc07fae */ /* 0x0109e80009921846 */
[----:B------:R4:W-:Y:S04]  /*18b90*/  LDGSTS.E [R0+0x20600], [R148.64], P3 ;  /* 0x2060000094007fae */ /* 0x0009e80009921846 */
[----:B-1----:R-:W3:Y:S04]  /*18ba0*/  LDL.64 R156, [R1+0x270] ;  /* 0x00027000019c7983 */ /* 0x002ee80000100a00 */
[----:B----4-:R-:W3:Y:S04]  /*18bb0*/  LDL.64 R188, [R1+0x268] ;  /* 0x0002680001bc7983 */ /* 0x010ee80000100a00 */
        /* <DEDUP_REMOVED lines=10> */
[----:B-----5:R1:W-:Y:S04]  /*18c60*/  LDGSTS.E [R0+0x21600], [R250.64], P3 ;  /* 0x21600000fa007fae */ /* 0x0203e80009921846 */
[----:B------:R5:W-:Y:S04]  /*18c70*/  LDGSTS.E [R0+0x22600], [R146.64], P3 ;  /* 0x2260000092007fae */ /* 0x000be80009921846 */
[----:B------:R2:W-:Y:S04]  /*18c80*/  LDGSTS.E [R0+0x23600], [R144.64], P3 ;  /* 0x2360000090007fae */ /* 0x0005e80009921846 */
[----:B-1----:R-:W4:Y:S04]  /*18c90*/  LDL.64 R250, [R1+0x260] ;  /* 0x0002600001fa7983 */ /* 0x002f280000100a00 */
[----:B------:R1:W-:Y:S04]  /*18ca0*/  LDGSTS.E [R0+0x24600], [R142.64], P3 ;  /* 0x246000008e007fae */ /* 0x0003e80009921846 */
[----:B------:R1:W-:Y:S04]  /*18cb0*/  LDGSTS.E [R0+0x25600], [R140.64], P3 ;  /* 0x256000008c007fae */ /* 0x0003e80009921846 */
[----:B------:R1:W-:Y:S04]  /*18cc0*/  LDGSTS.E [R0+0x26600], [R138.64], P3 ;  /* 0x266000008a007fae */ /* 0x0003e80009921846 */
[----:B------:R1:W-:Y:S04]  /*18cd0*/  LDGSTS.E [R0+0x27600], [R136.64], P3 ;  /* 0x2760000088007fae */ /* 0x0003e80009921846 */
[----:B------:R1:W-:Y:S04]  /*18ce0*/  LDGSTS.E [R0+0x28600], [R134.64], P3 ;  /* 0x2860000086007fae */ /* 0x0003e80009921846 */
[----:B--2---:R2:W-:Y:S04]  /*18cf0*/  LDGSTS.E [R0+0x29600], [R130.64], P3 ;  /* 0x2960000082007fae */ /* 0x0045e80009921846 */
[----:B-----5:R-:W3:Y:S04]  /*18d00*/  LDL.64 R146, [R1+0xe58] ;  /* 0x000e580001927983 */ /* 0x020ee80000100a00 */
[----:B------:R-:W3:Y:S04]  /*18d10*/  LDL.64 R144, [R1+0xb0] ;  /* 0x0000b00001907983 */ /* 0x000ee80000100a00 */
[----:B--2---:R-:W2:Y:S04]  /*18d20*/  LDL.64 R130, [R1+0xbd8] ;  /* 0x000bd80001827983 */ /* 0x004ea80000100a00 */
[----:B-1----:R-:W3:Y:S04]  /*18d30*/  LDL.64 R142, [R1+0xa8] ;  /* 0x0000a800018e7983 */ /* 0x002ee80000100a00 */
[----:B------:R-:W3:Y:S04]  /*18d40*/  LDL.64 R140, [R1+0xa0] ;  /* 0x0000a000018c7983 */ /* 0x000ee80000100a00 */
[----:B---3--:R1:W-:Y:S04]  /*18d50*/  LDGSTS.E [R0+0x2a600], [R132.64], P3 ;  /* 0x2a60000084007fae */ /* 0x0083e80009921846 */
[----:B------:R-:W3:Y:S04]  /*18d60*/  LDL.64 R138, [R1+0x98] ;  /* 0x00009800018a7983 */ /* 0x000ee80000100a00 */
[----:B------:R-:W3:Y:S04]  /*18d70*/  LDL.64 R136, [R1+0x90] ;  /* 0x0000900001887983 */ /* 0x000ee80000100a00 */
[----:B------:R-:W3:Y:S04]  /*18d80*/  LDL.64 R134, [R1+0x88] ;  /* 0x0000880001867983 */ /* 0x000ee80000100a00 */
[----:B-1----:R-:W3:Y:S04]  /*18d90*/  LDL.64 R132, [R1+0x80] ;  /* 0x0000800001847983 */ /* 0x002ee80000100a00 */
[----:B------:R1:W-:Y:S04]  /*18da0*/  LDGSTS.E [R0+0x2b600], [R156.64], P3 ;  /* 0x2b6000009c007fae */ /* 0x0003e80009921846 */
[----:B------:R1:W-:Y:S04]  /*18db0*/  LDGSTS.E [R0+0x2c600], [R188.64], P3 ;  /* 0x2c600000bc007fae */ /* 0x0003e80009921846 */
[----:B-1----:R-:W3:Y:S04]  /*18dc0*/  LDL.64 R156, [R1+0xe18] ;  /* 0x000e1800019c7983 */ /* 0x002ee80000100a00 */
[----:B------:R-:W3:Y:S04]  /*18dd0*/  LDL.64 R188, [R1+0xb8] ;  /* 0x0000b80001bc7983 */ /* 0x000ee80000100a00 */
[----:B----4-:R1:W-:Y:S04]  /*18de0*/  LDGSTS.E [R0+0x2d600], [R250.64], P3 ;  /* 0x2d600000fa007fae */ /* 0x0103e80009921846 */
[----:B------:R4:W-:Y:S04]  /*18df0*/  LDGSTS.E [R0+0x2e600], [R178.64], P3 ;  /* 0x2e600000b2007fae */ /* 0x0009e80009921846 */
[----:B------:R2:W-:Y:S04]  /*18e00*/  LDGSTS.E [R0+0x2f600], [R176.64], P3 ;  /* 0x2f600000b0007fae */ /* 0x0005e80009921846 */
[----:B-1----:R-:W5:Y:S04]  /*18e10*/  LDL.64 R250, [R1+0x78] ;  /* 0x0000780001fa7983 */ /* 0x002f680000100a00 */
[----:B------:R1:W-:Y:S04]  /*18e20*/  LDGSTS.E [R0+0x30600], [R174.64], P3 ;  /* 0x30600000ae007fae */ /* 0x0003e80009921846 */
[----:B------:R1:W-:Y:S04]  /*18e30*/  LDGSTS.E [R0+0x31600], [R172.64], P3 ;  /* 0x31600000ac007fae */ /* 0x0003e80009921846 */
[----:B------:R1:W-:Y:S04]  /*18e40*/  LDGSTS.E [R0+0x32600], [R170.64], P3 ;  /* 0x32600000aa007fae */ /* 0x0003e80009921846 */
[----:B------:R1:W-:Y:S04]  /*18e50*/  LDGSTS.E [R0+0x33600], [R168.64], P3 ;  /* 0x33600000a8007fae */ /* 0x0003e80009921846 */
[----:B------:R1:W-:Y:S04]  /*18e60*/  LDGSTS.E [R0+0x34600], [R166.64], P3 ;  /* 0x34600000a6007fae */ /* 0x0003e80009921846 */
[----:B--2---:R2:W-:Y:S04]  /*18e70*/  LDGSTS.E [R0+0x35600], [R130.64], P3 ;  /* 0x3560000082007fae */ /* 0x0045e80009921846 */
[----:B------:R1:W-:Y:S04]  /*18e80*/  LDGSTS.E [R0+0x36600], [R164.64], P3 ;  /* 0x36600000a4007fae */ /* 0x0003e80009921846 */
[----:B------:R1:W-:Y:S01]  /*18e90*/  LDGSTS.E [R0+0x37600], [R162.64], P3 ;  /* 0x37600000a2007fae */ /* 0x0003e20009921846 */
[----:B------:R-:W-:-:S03]  /*18ea0*/  LOP3.LUT R192, R252, 0x40, RZ, 0x3c, !PT ;  /* 0x00000040fcc07812 */ /* 0x000fc600078e3cff */
[----:B------:R1:W-:Y:S04]  /*18eb0*/  LDGSTS.E [R0+0x38600], [R160.64], P3 ;  /* 0x38600000a0007fae */ /* 0x0003e80009921846 */
[----:B------:R1:W-:Y:S04]  /*18ec0*/  LDGSTS.E [R0+0x39600], [R158.64], P3 ;  /* 0x396000009e007fae */ /* 0x0003e80009921846 */
[----:B------:R1:W-:Y:S04]  /*18ed0*/  LDGSTS.E [R0+0x3a600], [R122.64], P3 ;  /* 0x3a6000007a007fae */ /* 0x0003e80009921846 */
[----:B------:R1:W-:Y:S04]  /*18ee0*/  LDGSTS.E [R0+0x3b600], [R120.64], P3 ;  /* 0x3b60000078007fae */ /* 0x0003e80009921846 */
[----:B------:R1:W-:Y:S04]  /*18ef0*/  LDGSTS.E [R0+0x3c600], [R118.64], P3 ;  /* 0x3c60000076007fae */ /* 0x0003e80009921846 */
[----:B------:R1:W-:Y:S04]  /*18f00*/  LDGSTS.E [R0+0x3d600], [R148.64], P3 ;  /* 0x3d60000094007fae */ /* 0x0003e80009921846 */
[----:B--2---:R-:W2:Y:S04]  /*18f10*/  LDL.64 R130, [R1+0x70] ;  /* 0x0000700001827983 */ /* 0x004ea80000100a00 */
[----:B----4-:R-:W4:Y:S04]  /*18f20*/  LDL.64 R178, [R1+0x50] ;  /* 0x0000500001b27983 */ /* 0x010f280000100a00 */
[----:B------:R-:W4:Y:S04]  /*18f30*/  LDL.64 R176, [R1+0x48] ;  /* 0x0000480001b07983 */ /* 0x000f280000100a00 */
[----:B-1----:R-:W4:Y:S04]  /*18f40*/  LDL.64 R174, [R1+0x40] ;  /* 0x0000400001ae7983 */ /* 0x002f280000100a00 */
[----:B---3--:R1:W-:Y:S04]  /*18f50*/  LDGSTS.E [R0+0x3e600], [R156.64], P3 ;  /* 0x3e6000009c007fae */ /* 0x0083e80009921846 */
[----:B------:R3:W-:Y:S04]  /*18f60*/  LDGSTS.E [R0+0x3f600], [R146.64], P3 ;  /* 0x3f60000092007fae */ /* 0x0007e80009921846 */
[----:B------:R3:W-:Y:S04]  /*18f70*/  LDGSTS.E [R192+0x20800], [R188.64], P3 ;  /* 0x20800000bcc07fae */ /* 0x0007e80009921846 */
[----:B-1----:R-:W4:Y:S04]  /*18f80*/  LDL.64 R156, [R1+0x68] ;  /* 0x00006800019c7983 */ /* 0x002f280000100a00 */
[----:B------:R1:W-:Y:S04]  /*18f90*/  LDGSTS.E [R192+0x21800], [R144.64], P3 ;  /* 0x2180000090c07fae */ /* 0x0003e80009921846 */
[----:B---3--:R-:W3:Y:S04]  /*18fa0*/  LDL.64 R188, [R1+0x60] ;  /* 0x0000600001bc7983 */ /* 0x008ee80000100a00 */
[----:B------:R1:W-:Y:S04]  /*18fb0*/  LDGSTS.E [R192+0x22800], [R142.64], P3 ;  /* 0x228000008ec07fae */ /* 0x0003e80009921846 */
[----:B------:R1:W-:Y:S04]  /*18fc0*/  LDGSTS.E [R192+0x23800], [R140.64], P3 ;  /* 0x238000008cc07fae */ /* 0x0003e80009921846 */
[----:B------:R1:W-:Y:S04]  /*18fd0*/  LDGSTS.E [R192+0x24800], [R138.64], P3 ;  /* 0x248000008ac07fae */ /* 0x0003e80009921846 */
[----:B------:R1:W-:Y:S04]  /*18fe0*/  LDGSTS.E [R192+0x25800], [R136.64], P3 ;  /* 0x2580000088c07fae */ /* 0x0003e80009921846 */
[----:B------:R1:W-:Y:S04]  /*18ff0*/  LDGSTS.E [R192+0x26800], [R134.64], P3 ;  /* 0x2680000086c07fae */ /* 0x0003e80009921846 */
[----:B------:R-:W3:Y:S04]  /*19000*/  LDL.64 R172, [R1+0x918] ;  /* 0x0009180001ac7983 */ /* 0x000ee80000100a00 */
[----:B------:R1:W-:Y:S04]  /*19010*/  LDGSTS.E [R192+0x27800], [R132.64], P3 ;  /* 0x2780000084c07fae */ /* 0x0003e80009921846 */
        /* <DEDUP_REMOVED lines=19> */
[----:B-----5:R1:W-:Y:S04]  /*19150*/  LDGSTS.E [R192+0x28800], [R250.64], P3 ;  /* 0x28800000fac07fae */ /* 0x0203e80009921846 */
[----:B-1----:R-:W5:Y:S04]  /*19160*/  LDL.64 R250, [R1+0x9d0] ;  /* 0x0009d00001fa7983 */ /* 0x002f680000100a00 */
[----:B--2---:R1:W-:Y:S04]  /*19170*/  LDGSTS.E [R192+0x29800], [R130.64], P3 ;  /* 0x2980000082c07fae */ /* 0x0043e80009921846 */
[----:B-1----:R-:W2:Y:S04]  /*19180*/  LDL.64 R130, [R1+0x10] ;  /* 0x0000100001827983 */ /* 0x002ea80000100a00 */
[----:B----4-:R1:W-:Y:S04]  /*19190*/  LDGSTS.E [R192+0x2a800], [R156.64], P3 ;  /* 0x2a8000009cc07fae */ /* 0x0103e80009921846 */
[----:B---3--:R3:W-:Y:S04]  /*191a0*/  LDGSTS.E [R192+0x2b800], [R188.64], P3 ;  /* 0x2b800000bcc07fae */ /* 0x0087e80009921846 */
[----:B-1----:R-:W4:Y:S04]  /*191b0*/  LDL.64 R156, [R1+0x8] ;  /* 0x00000800019c7983 */ /* 0x002f280000100a00 */
[----:B------:R1:W-:Y:S04]  /*191c0*/  LDGSTS.E [R192+0x2c800], [R180.64], P3 ;  /* 0x2c800000b4c07fae */ /* 0x0003e80009921846 */
[----:B---3--:R-:W3:Y:S04]  /*191d0*/  LDL.64 R188, [R1] ;  /* 0x0000000001bc7983 */ /* 0x008ee80000100a00 */
[----:B------:R1:W-:Y:S04]  /*191e0*/  LDGSTS.E [R192+0x2d800], [R178.64], P3 ;  /* 0x2d800000b2c07fae */ /* 0x0003e80009921846 */
[----:B------:R1:W-:Y:S04]  /*191f0*/  LDGSTS.E [R192+0x2e800], [R176.64], P3 ;  /* 0x2e800000b0c07fae */ /* 0x0003e80009921846 */
[----:B------:R1:W-:Y:S04]  /*19200*/  LDGSTS.E [R192+0x2f800], [R174.64], P3 ;  /* 0x2f800000aec07fae */ /* 0x0003e80009921846 */
[----:B------:R1:W-:Y:S04]  /*19210*/  LDGSTS.E [R192+0x30800], [R172.64], P3 ;  /* 0x30800000acc07fae */ /* 0x0003e80009921846 */
[----:B------:R1:W-:Y:S04]  /*19220*/  LDGSTS.E [R192+0x31800], [R170.64], P3 ;  /* 0x31800000aac07fae */ /* 0x0003e80009921846 */
[----:B------:R1:W-:Y:S04]  /*19230*/  LDGSTS.E [R192+0x32800], [R168.64], P3 ;  /* 0x32800000a8c07fae */ /* 0x0003e80009921846 */
[----:B-----5:R5:W-:Y:S04]  /*19240*/  LDGSTS.E [R192+0x33800], [R250.64], P3 ;  /* 0x33800000fac07fae */ /* 0x020be80009921846 */
[----:B------:R1:W-:Y:S04]  /*19250*/  LDGSTS.E [R192+0x34800], [R166.64], P3 ;  /* 0x34800000a6c07fae */ /* 0x0003e80009921846 */
[----:B------:R1:W-:Y:S04]  /*19260*/  LDGSTS.E [R192+0x35800], [R164.64], P3 ;  /* 0x35800000a4c07fae */ /* 0x0003e80009921846 */
[----:B-----5:R-:W5:Y:S04]  /*19270*/  LDL.64 R250, [R1+0x920] ;  /* 0x0009200001fa7983 */ /* 0x020f680000100a00 */
[----:B------:R1:W-:Y:S04]  /*19280*/  STL [R1+0x650], RZ ;  /* 0x000650ff01007387 */ /* 0x0003e80000100800 */
        /* <DEDUP_REMOVED lines=253> */
[----:B------:R1:W-:Y:S04]  /*1a260*/  LDGSTS.E [R192+0x36800], [R162.64], P3 ;  /* 0x36800000a2c07fae */ /* 0x0003e80009921846 */
[----:B------:R1:W-:Y:S04]  /*1a270*/  STL [R1+0x6d8], RZ ;  /* 0x0006d8ff01007387 */ /* 0x0003e80000100800 */
[----:B------:R1:W-:Y:S04]  /*1a280*/  LDGSTS.E [R192+0x37800], [R160.64], P3 ;  /* 0x37800000a0c07fae */ /* 0x0003e80009921846 */
[----:B------:R1:W-:Y:S01]  /*1a290*/  STL [R1+0x6dc], RZ ;  /* 0x0006dcff01007387 */ /* 0x0003e20000100800 */
[----:B------:R-:W-:-:S03]  /*1a2a0*/  LOP3.LUT R0, R252, 0x50, RZ, 0x3c, !PT ;  /* 0x00000050fc007812 */ /* 0x000fc600078e3cff */
[----:B------:R1:W-:Y:S04]  /*1a2b0*/  LDGSTS.E [R192+0x38800], [R158.64], P3 ;  /* 0x388000009ec07fae */ /* 0x0003e80009921846 */
[----:B------:R1:W-:Y:S04]  /*1a2c0*/  STL [R1+0x6c0], RZ ;  /* 0x0006c0ff01007387 */ /* 0x0003e80000100800 */
        /* <DEDUP_REMOVED lines=24> */
[----:B--2---:R1:W-:Y:S04]  /*1a450*/  LDGSTS.E [R0+0x25a00], [R130.64], P3 ;  /* 0x25a0000082007fae */ /* 0x0043e80009921846 */
[----:B------:R2:W-:Y:S04]  /*1a460*/  STL [R1+0x694], RZ ;  /* 0x000694ff01007387 */ /* 0x0005e80000100800 */
[----:B----4-:R1:W-:Y:S04]  /*1a470*/  LDGSTS.E [R0+0x26a00], [R156.64], P3 ;  /* 0x26a000009c007fae */ /* 0x0103e80009921846 */
[----:B------:R2:W-:Y:S04]  /*1a480*/  STL [R1+0x698], RZ ;  /* 0x000698ff01007387 */ /* 0x0005e80000100800 */
[----:B---3--:R1:W-:Y:S04]  /*1a490*/  LDGSTS.E [R0+0x27a00], [R188.64], P3 ;  /* 0x27a00000bc007fae */ /* 0x0083e80009921846 */
        /* <DEDUP_REMOVED lines=17> */
[----:B-----5:R1:W-:Y:S04]  /*1a5b0*/  LDGSTS.E [R0+0x30a00], [R250.64], P3 ;  /* 0x30a00000fa007fae */ /* 0x0203e80009921846 */
        /* <DEDUP_REMOVED lines=78> */
[----:B------:R2:W-:Y:S01]  /*1aaa0*/  STL [R1+0x43c], RZ ;  /* 0x00043cff01007387 */ /* 0x0005e20000100800 */
[----:B-1----:R-:W-:-:S03]  /*1aab0*/  LOP3.LUT R0, R252, 0x70, RZ, 0x3c, !PT ;  /* 0x00000070fc007812 */ /* 0x002fc600078e3cff */
        /* <DEDUP_REMOVED lines=32> */
[----:B------:R-:W-:-:S03]  /*1acc0*/  IMAD.MOV.U32 R219, RZ, RZ, 0x7f ;  /* 0x0000007fffdb7424 */ /* 0x000fc600078e00ff */
        /* <DEDUP_REMOVED lines=10> */
[----:B------:R-:W-:-:S03]  /*1ad70*/  IADD3 R219, R219, c[0x0][0x180], RZ ;  /* 0x00006000dbdb7a10 */ /* 0x000fc60007ffe0ff */
[----:B------:R2:W-:Y:S04]  /*1ad80*/  LDGSTS.E [R0+0x2de00], [R10.64], P3 ;  /* 0x2de000000a007fae */ /* 0x0005e80009921846 */
[----:B------:R2:W-:Y:S04]  /*1ad90*/  STL [R1+0x244], RZ ;  /* 0x000244ff01007387 */ /* 0x0005e80000100800 */
[----:B------:R2:W-:Y:S04]  /*1ada0*/  LDGSTS.E [R0+0x2ee00], [R8.64], P3 ;  /* 0x2ee0000008007fae */ /* 0x0005e80009921846 */
[----:B------:R2:W-:Y:S04]  /*1adb0*/  STL [R1+0x248], RZ ;  /* 0x000248ff01007387 */ /* 0x0005e80000100800 */
[----:B------:R1:W-:Y:S04]  /*1adc0*/  LDGSTS.E [R0+0x2fe00], [R106.64], P3 ;  /* 0x2fe000006a007fae */ /* 0x0003e80009921846 */
[----:B------:R2:W-:Y:S04]  /*1add0*/  STL [R1+0x24c], RZ ;  /* 0x00024cff01007387 */ /* 0x0005e80000100800 */
[----:B------:R1:W-:Y:S01]  /*1ade0*/  LDGSTS.E [R0+0x30e00], [R104.64], P3 ;  /* 0x30e0000068007fae */ /* 0x0003e20009921846 */
[----:B------:R-:W-:-:S03]  /*1adf0*/  ISETP.GE.AND P0, PT, R219, 0x80, PT ;  /* 0x00000080db00780c */ /* 0x000fc60003f06270 */
[----:B------:R1:W-:Y:S04]  /*1ae00*/  LDGSTS.E [R0+0x31e00], [R102.64], P3 ;  /* 0x31e0000066007fae */ /* 0x0003e80009921846 */
        /* <DEDUP_REMOVED lines=13> */
[----:B------:R1:W-:Y:S01]  /*1aee0*/  LDGSTS.E [R0+0x3fe00], [R72.64], P3 ;  /* 0x3fe0000048007fae */ /* 0x0003e20009921846 */
[----:B------:R-:W-:-:S03]  /*1aef0*/  CS2R R208, SRZ ;  /* 0x0000000000d07805 */ /* 0x000fc6000001ff00 */
[----:B------:R-:W0:Y:S01]  /*1af00*/  LDGDEPBAR ;  /* 0x00000000000079af */ /* 0x000e220000000000 */
[----:B------:R-:W-:Y:S01]  /*1af10*/  CS2R R210, SRZ ;  /* 0x0000000000d27805 */ /* 0x000fe2000001ff00 */
[----:B------:R-:W-:Y:S01]  /*1af20*/  CS2R R204, SRZ ;  /* 0x0000000000cc7805 */ /* 0x000fe2000001ff00 */
[----:B------:R-:W-:Y:S01]  /*1af30*/  CS2R R206, SRZ ;  /* 0x0000000000ce7805 */ /* 0x000fe2000001ff00 */
[----:B-----5:R-:W-:Y:S01]  /*1af40*/  CS2R R200, SRZ ;  /* 0x0000000000c87805 */ /* 0x020fe2000001ff00 */
[----:B----4-:R-:W-:Y:S01]  /*1af50*/  CS2R R202, SRZ ;  /* 0x0000000000ca7805 */ /* 0x010fe2000001ff00 */
[----:B------:R-:W-:Y:S01]  /*1af60*/  CS2R R196, SRZ ;  /* 0x0000000000c47805 */ /* 0x000fe2000001ff00 */
[----:B------:R-:W-:Y:S01]  /*1af70*/  CS2R R198, SRZ ;  /* 0x0000000000c67805 */ /* 0x000fe2000001ff00 */
[----:B---3--:R-:W-:Y:S01]  /*1af80*/  CS2R R192, SRZ ;  /* 0x0000000000c07805 */ /* 0x008fe2000001ff00 */
[----:B------:R-:W-:Y:S01]  /*1af90*/  CS2R R194, SRZ ;  /* 0x0000000000c27805 */ /* 0x000fe2000001ff00 */
        /* <DEDUP_REMOVED lines=42> */
[----:B-1----:R-:W-:Y:S01]  /*1b240*/  CS2R R104, SRZ ;  /* 0x0000000000687805 */ /* 0x002fe2000001ff00 */
        /* <DEDUP_REMOVED lines=31> */
[----:B------:R-:W-:Y:S05]  /*1b440*/  @!P0 BRA `(.L_x_0) ;  /* 0x000588a000008947 */ /* 0x000fea0003800000 */
[----:B--2---:R-:W2:Y:S04]  /*1b450*/  LDL.LU.64 R222, [R1+0x620] ;  /* 0x0006200001de7983 */ /* 0x004ea80000300a00 */
[----:B------:R-:W3:Y:S04]  /*1b460*/  LDL.LU.64 R234, [R1+0xa80] ;  /* 0x000a800001ea7983 */ /* 0x000ee80000300a00 */
[----:B------:R-:W4:Y:S04]  /*1b470*/  LDL.LU.64 R70, [R1+0x618] ;  /* 0x0006180001467983 */ /* 0x000f280000300a00 */
[----:B------:R-:W5:Y:S04]  /*1b480*/  LDL.LU.64 R232, [R1+0x610] ;  /* 0x0006100001e87983 */ /* 0x000f680000300a00 */
[----:B------:R-:W3:Y:S04]  /*1b490*/  LDL.LU.64 R72, [R1+0x608] ;  /* 0x0006080001487983 */ /* 0x000ee80000300a00 */
[----:B------:R-:W3:Y:S04]  /*1b4a0*/  LDL.LU.64 R218, [R1+0x600] ;  /* 0x0006000001da7983 */ /* 0x000ee80000300a00 */
[----:B------:R-:W4:Y:S04]  /*1b4b0*/  LDL.LU.64 R74, [R1+0x5f8] ;  /* 0x0005f800014a7983 */ /* 0x000f280000300a00 */
[----:B------:R-:W4:Y:S04]  /*1b4c0*/  LDL.LU.64 R228, [R1+0x5f0] ;  /* 0x0005f00001e47983 */ /* 0x000f280000300a00 */
[----:B------:R-:W4:Y:S04]  /*1b4d0*/  LDL.LU.64 R220, [R1+0x5e8] ;  /* 0x0005e80001dc7983 */ /* 0x000f280000300a00 */
[----:B------:R-:W4:Y:S04]  /*1b4e0*/  LDL.LU.64 R230, [R1+0x5e0] ;  /* 0x0005e00001e67983 */ /* 0x000f280000300a00 */
[----:B------:R-:W4:Y:S04]  /*1b4f0*/  LDL.LU.64 R216, [R1+0x5d8] ;  /* 0x0005d80001d87983 */ /* 0x000f280000300a00 */
[----:B--2---:R1:W-:Y:S01]  /*1b500*/  STL [R1+0x1a60], R222 ;  /* 0x001a60de01007387 */ /* 0x0043e20000100800 */
[----:B------:R-:W-:-:S03]  /*1b510*/  IMAD.MOV.U32 R0, RZ, RZ, R223 ;  /* 0x000000ffff007224 */ /* 0x000fc600078e00df */
[----:B-1----:R-:W2:Y:S04]  /*1b520*/  LDL.LU.64 R222, [R1+0x5d0] ;  /* 0x0005d00001de7983 */ /* 0x002ea80000300a00 */
[----:B------:R1:W-:Y:S04]  /*1b530*/  STL [R1+0x1a50], R0 ;  /* 0x001a500001007387 */ /* 0x0003e80000100800 */
[----:B---3--:R3:W-:Y:S01]  /*1b540*/  STL [R1+0x1a58], R234 ;  /* 0x001a58ea01007387 */ /* 0x0087e20000100800 */
[----:B-1----:R-:W-:-:S03]  /*1b550*/  IMAD.MOV.U32 R0, RZ, RZ, R235 ;  /* 0x000000ffff007224 */ /* 0x002fc600078e00eb */
[----:B---3--:R-:W3:Y:S04]  /*1b560*/  LDL.LU.64 R234, [R1+0x5c8] ;  /* 0x0005c80001ea7983 */ /* 0x008ee80000300a00 */
[----:B------:R1:W-:Y:S04]  /*1b570*/  STL [R1+0x1a54], R0 ;  /* 0x001a540001007387 */ /* 0x0003e80000100800 */
[----:B----4-:R4:W-:Y:S01]  /*1b580*/  STL [R1+0x1a5c], R70 ;  /* 0x001a5c4601007387 */ /* 0x0109e20000100800 */
[----:B-1----:R-:W-:-:S03]  /*1b590*/  IMAD.MOV.U32 R0, RZ, RZ, R71 ;  /* 0x000000ffff007224 */ /* 0x002fc600078e0047 */
[----:B----4-:R-:W4:Y:S04]  /*1b5a0*/  LDL.LU.64 R70, [R1+0x5c0] ;  /* 0x0005c00001467983 */ /* 0x010f280000300a00 */
[----:B------:R1:W-:Y:S04]  /*1b5b0*/  STL [R1+0x1a48], R0 ;  /* 0x001a480001007387 */ /* 0x0003e80000100800 */
[----:B-----5:R5:W-:Y:S01]  /*1b5c0*/  STL [R1+0x1a4c], R232 ;  /* 0x001a4ce801007387 */ /* 0x020be20000100800 */
[----:B-1----:R-:W-:-:S03]  /*1b5d0*/  IMAD.MOV.U32 R0, RZ, RZ, R233 ;  /* 0x000000ffff007224 */ /* 0x002fc600078e00e9 */
[----:B-----5:R-:W5:Y:S04]  /*1b5e0*/  LDL.LU.64 R232, [R1+0x5b8] ;  /* 0x0005b80001e87983 */ /* 0x020f680000300a00 */
[----:B------:R1:W-:Y:S04]  /*1b5f0*/  STL [R1+0x1a40], R0 ;  /* 0x001a400001007387 */ /* 0x0003e80000100800 */
[----:B------:R1:W-:Y:S02]  /*1b600*/  STL [R1+0x1a44], R72 ;  /* 0x001a444801007387 */ /* 0x0003e40000100800 */
[----:B-1----:R-:W-:-:S02]  /*1b610*/  MOV R0, R73 ;  /* 0x0000004900007202 */ /* 0x002fc40000000f00 */
[----:B------:R-:W5:Y:S04]  /*1b620*/  LDL.LU.64 R72, [R1+0x5b0] ;  /* 0x0005b00001487983 */ /* 0x000f680000300a00 */
[----:B------:R1:W-:Y:S04]  /*1b630*/  STL [R1+0x1a38], R0 ;  /* 0x001a380001007387 */ /* 0x0003e80000100800 */
[----:B------:R1:W-:Y:S02]  /*1b640*/  STL [R1+0x1a3c], R218 ;  /* 0x001a3cda01007387 */ /* 0x0003e40000100800 */
[----:B-1----:R-:W-:-:S02]  /*1b650*/  IMAD.MOV.U32 R0, RZ, RZ, R219 ;  /* 0x000000ffff007224 */ /* 0x002fc400078e00db */
        /* <DEDUP_REMOVED lines=19> */
[----:B-1----:R-:W-:-:S02]  /*1b790*/  MOV R0, R217 ;  /* 0x000000d900007202 */ /* 0x002fc40000000f00 */
[----:B------:R-:W5:Y:S04]  /*1b7a0*/  LDL.LU.64 R216, [R1+0x580] ;  /* 0x0005800001d87983 */ /* 0x000f680000300a00 */
[----:B------:R1:W-:Y:S04]  /*1b7b0*/  STL [R1+0x1a08], R0 ;  /* 0x001a080001007387 */ /* 0x0003e80000100800 */
[----:B--2---:R2:W-:Y:S01]  /*1b7c0*/  STL [R1+0x1a0c], R222 ;  /* 0x001a0cde01007387 */ /* 0x0045e20000100800 */
[----:B-1----:R-:W-:-:S03]  /*1b7d0*/  IMAD.MOV.U32 R0, RZ, RZ, R223 ;  /* 0x000000ffff007224 */ /* 0x002fc600078e00df */
[----:B--2---:R-:W2:Y:S04]  /*1b7e0*/  LDL.LU.64 R222, [R1+0x578] ;  /* 0x0005780001de7983 */ /* 0x004ea80000300a00 */
        /* <DEDUP_REMOVED lines=41> */
[----:B--2---:R2:W-:Y:S01]  /*1ba80*/  STL [R1+0x19b4], R222 ;  /* 0x0019b4de01007387 */ /* 0x0045e20000100800 */
[----:B-1----:R-:W-:-:S03]  /*1ba90*/  MOV R0, R223 ;  /* 0x000000df00007202 */ /* 0x002fc60000000f00 */
        /* <DEDUP_REMOVED lines=43> */
[----:B-1----:R-:W-:-:S03]  /*1bd50*/  IMAD.MOV.U32 R0, RZ, RZ, R223 ;  /* 0x000000ffff007224 */ /* 0x002fc600078e00df */
[----:B--2---:R-:W2:Y:S04]  /*1bd60*/  LDL.LU.64 R222, [R1+0xaf0] ;  /* 0x000af00001de7983 */ /* 0x004ea80000300a00 */
[----:B------:R1:W-:Y:S04]  /*1bd70*/  STL [R1+0x12a0], R0 ;  /* 0x0012a00001007387 */ /* 0x0003e80000100800 */
[----:B---3--:R3:W-:Y:S01]  /*1bd80*/  STL [R1+0x12ac], R234 ;  /* 0x0012acea01007387 */ /* 0x0087e20000100800 */
[----:B-1----:R-:W-:-:S03]  /*1bd90*/  MOV R0, R235 ;  /* 0x000000eb00007202 */ /* 0x002fc60000000f00 */
        /* <DEDUP_REMOVED lines=47> */
[----:B-1----:R-:W-:-:S03]  /*1c090*/  MOV R0, R71 ;  /* 0x0000004700007202 */ /* 0x002fc60000000f00 */
        /* <DEDUP_REMOVED lines=47> */
[----:B-1----:R-:W-:-:S03]  /*1c390*/  MOV R0, R233 ;  /* 0x000000e900007202 */ /* 0x002fc60000000f00 */
        /* <DEDUP_REMOVED lines=554> */
[----:B------:R-:W-:Y:S04]  /*1e640*/  STL [R1+0x17c4], R216 ;  /* 0x0017c4d801007387 */ /* 0x000fe80000100800 */
[----:B------:R-:W5:Y:S01]  /*1e650*/  LDL.LU.64 R68, [R1+0x1820] ;  /* 0x0018200001447983 */ /* 0x000f620000300a00 */
[----:B-1----:R-:W-:-:S05]  /*1e660*/  IMAD.MOV.U32 R0, RZ, RZ, R217 ;  /* 0x000000ffff007224 */ /* 0x002fca00078e00d9 */
[----:B------:R1:W-:Y:S04]  /*1e670*/  STL [R1+0x17c0], R0 ;  /* 0x0017c00001007387 */ /* 0x0003e80000100800 */
[----:B--2---:R-:W-:Y:S01]  /*1e680*/  STL [R1+0x17cc], R222 ;  /* 0x0017ccde01007387 */ /* 0x004fe20000100800 */
[----:B-1----:R-:W-:-:S03]  /*1e690*/  IMAD.MOV.U32 R0, RZ, RZ, R223 ;  /* 0x000000ffff007224 */ /* 0x002fc600078e00df */
[----:B------:R-:W2:Y:S04]  /*1e6a0*/  LDL.LU.64 R216, [R1+0x1828] ;  /* 0x0018280001d87983 */ /* 0x000ea80000300a00 */
[----:B------:R1:W-:Y:S04]  /*1e6b0*/  STL [R1+0x17c8], R0 ;  /* 0x0017c80001007387 */ /* 0x0003e80000100800 */
[----:B---3--:R3:W-:Y:S01]  /*1e6c0*/  STL [R1+0x17d4], R234 ;  /* 0x0017d4ea01007387 */ /* 0x0087e20000100800 */
[----:B-1----:R-:W-:-:S03]  /*1e6d0*/  IMAD.MOV.U32 R0, RZ, RZ, R235 ;  /* 0x000000ffff007224 */ /* 0x002fc600078e00eb */
[----:B------:R-:W2:Y:S04]  /*1e6e0*/  LDL.LU.64 R222, [R1+0x1830] ;  /* 0x0018300001de7983 */ /* 0x000ea80000300a00 */
[----:B----4-:R-:W-:Y:S04]  /*1e6f0*/  STL [R1+0x17dc], R70 ;  /* 0x0017dc4601007387 */ /* 0x010fe80000100800 */
[----:B------:R1:W-:Y:S04]  /*1e700*/  STL [R1+0x17d0], R0 ;  /* 0x0017d00001007387 */ /* 0x0003e80000100800 */
[----:B---3--:R-:W3:Y:S01]  /*1e710*/  LDL.LU.64 R234, [R1+0x1838] ;  /* 0x0018380001ea7983 */ /* 0x008ee20000300a00 */
[----:B-1----:R-:W-:-:S03]  /*1e720*/  IMAD.MOV.U32 R0, RZ, RZ, R71 ;  /* 0x000000ffff007224 */ /* 0x002fc600078e0047 */
[----:B-----5:R-:W-:Y:S04]  /*1e730*/  STL [R1+0x17e4], R232 ;  /* 0x0017e4e801007387 */ /* 0x020fe80000100800 */
[----:B------:R1:W-:Y:S04]  /*1e740*/  STL [R1+0x17d8], R0 ;  /* 0x0017d80001007387 */ /* 0x0003e80000100800 */
[----:B------:R-:W4:Y:S01]  /*1e750*/  LDL.LU.64 R70, [R1+0xf20] ;  /* 0x000f200001467983 */ /* 0x000f220000300a00 */
[----:B-1----:R-:W-:-:S03]  /*1e760*/  IMAD.MOV.U32 R0, RZ, RZ, R233 ;  /* 0x000000ffff007224 */ /* 0x002fc600078e00e9 */
[----:B------:R-:W-:Y:S04]  /*1e770*/  STL [R1+0x17ec], R72 ;  /* 0x0017ec4801007387 */ /* 0x000fe80000100800 */
[----:B------:R1:W-:Y:S04]  /*1e780*/  STL [R1+0x17e0], R0 ;  /* 0x0017e00001007387 */ /* 0x0003e80000100800 */
[----:B------:R-:W5:Y:S01]  /*1e790*/  LDL.LU.64 R232, [R1+0xf38] ;  /* 0x000f380001e87983 */ /* 0x000f620000300a00 */
[----:B-1----:R-:W-:-:S03]  /*1e7a0*/  MOV R0, R73 ;  /* 0x0000004900007202 */ /* 0x002fc60000000f00 */
[----:B------:R-:W-:Y:S04]  /*1e7b0*/  STL [R1+0x17f4], R218 ;  /* 0x0017f4da01007387 */ /* 0x000fe80000100800 */
[----:B------:R1:W-:Y:S04]  /*1e7c0*/  STL [R1+0x17e8], R0 ;  /* 0x0017e80001007387 */ /* 0x0003e80000100800 */
[----:B------:R-:W5:Y:S01]  /*1e7d0*/  LDL.LU.64 R72, [R1+0x1850] ;  /* 0x0018500001487983 */ /* 0x000f620000300a00 */
[----:B-1----:R-:W-:-:S03]  /*1e7e0*/  IMAD.MOV.U32 R0, RZ, RZ, R219 ;  /* 0x000000ffff007224 */ /* 0x002fc600078e00db */
        /* <DEDUP_REMOVED lines=19> */
[----:B-1----:R-:W-:-:S03]  /*1e920*/  MOV R0, R69 ;  /* 0x0000004500007202 */ /* 0x002fc60000000f00 */
[----:B--2---:R-:W-:Y:S04]  /*1e930*/  STL [R1+0x1824], R216 ;  /* 0x001824d801007387 */ /* 0x004fe80000100800 */
[----:B------:R1:W-:Y:S02]  /*1e940*/  STL [R1+0x1818], R0 ;  /* 0x0018180001007387 */ /* 0x0003e40000100800 */
[----:B-1----:R-:W-:Y:S02]  /*1e950*/  IMAD.MOV.U32 R0, RZ, RZ, R217 ;  /* 0x000000ffff007224 */ /* 0x002fe400078e00d9 */
[----:B------:R-:W-:Y:S04]  /*1e960*/  STL [R1+0x182c], R222 ;  /* 0x00182cde01007387 */ /* 0x000fe80000100800 */
[----:B------:R1:W-:Y:S02]  /*1e970*/  STL [R1+0x1820], R0 ;  /* 0x0018200001007387 */ /* 0x0003e40000100800 */
[----:B-1----:R-:W-:-:S02]  /*1e980*/  IMAD.MOV.U32 R0, RZ, RZ, R223 ;  /* 0x000000ffff007224 */ /* 0x002fc400078e00df */
[----:B------:R-:W2:Y:S04]  /*1e990*/  LDL.LU.64 R222, [R1+0xb78] ;  /* 0x000b780001de7983 */ /* 0x000ea80000300a00 */
[----:B------:R1:W-:Y:S04]  /*1e9a0*/  STL [R1+0x1828], R0 ;  /* 0x0018280001007387 */ /* 0x0003e80000100800 */
[----:B---3--:R3:W-:Y:S04]  /*1e9b0*/  STL [R1+0x1834], R234 ;  /* 0x001834ea01007387 */ /* 0x0087e80000100800 */
[----:B------:R-:W2:Y:S01]  /*1e9c0*/  LDL.LU.64 R216, [R1+0x1890] ;  /* 0x0018900001d87983 */ /* 0x000ea20000300a00 */
[----:B-1----:R-:W-:-:S03]  /*1e9d0*/  IMAD.MOV.U32 R0, RZ, RZ, R235 ;  /* 0x000000ffff007224 */ /* 0x002fc600078e00eb */
        /* <DEDUP_REMOVED lines=34> */
[----:B------:R-:W-:Y:S04]  /*1ec00*/  STL [R1+0x1878], R3 ;  /* 0x0018780301007387 */ /* 0x000fe80000100800 */
[----:B------:R-:W5:Y:S01]  /*1ec10*/  LDL.LU.64 R230, [R1+0x18d8] ;  /* 0x0018d80001e67983 */ /* 0x000f620000300a00 */
[----:B--2---:R-:W-:-:S03]  /*1ec20*/  MOV R0, R223 ;  /* 0x000000df00007202 */ /* 0x004fc60000000f00 */
[----:B------:R1:W-:Y:S04]  /*1ec30*/  STL [R1+0x1884], R222 ;  /* 0x001884de01007387 */ /* 0x0003e80000100800 */
[----:B------:R-:W-:Y:S04]  /*1ec40*/  STL [R1+0x188c], R216 ;  /* 0x00188cd801007387 */ /* 0x000fe80000100800 */
[----:B------:R2:W-:Y:S04]  /*1ec50*/  STL [R1+0x1880], R0 ;  /* 0x0018800001007387 */ /* 0x0005e80000100800 */
[----:B-1----:R-:W5:Y:S01]  /*1ec60*/  LDL.LU.64 R222, [R1+0x18e0] ;  /* 0x0018e00001de7983 */ /* 0x002f620000300a00 */
[----:B--2---:R-:W-:-:S03]  /*1ec70*/  IMAD.MOV.U32 R0, RZ, RZ, R217 ;  /* 0x000000ffff007224 */ /* 0x004fc600078e00d9 */
[----:B---3--:R-:W-:Y:S04]  /*1ec80*/  STL [R1+0x1894], R234 ;  /* 0x001894ea01007387 */ /* 0x008fe80000100800 */
[----:B------:R1:W-:Y:S04]  /*1ec90*/  STL [R1+0x1888], R0 ;  /* 0x0018880001007387 */ /* 0x0003e80000100800 */
[----:B------:R-:W2:Y:S01]  /*1eca0*/  LDL.LU.64 R216, [R1+0x18e8] ;  /* 0x0018e80001d87983 */ /* 0x000ea20000300a00 */
[----:B-1----:R-:W-:-:S03]  /*1ecb0*/  IMAD.MOV.U32 R0, RZ, RZ, R235 ;  /* 0x000000ffff007224 */ /* 0x002fc600078e00eb */
[----:B----4-:R-:W-:Y:S04]  /*1ecc0*/  STL [R1+0x189c], R70 ;  /* 0x00189c4601007387 */ /* 0x010fe80000100800 */
[----:B------:R1:W-:Y:S04]  /*1ecd0*/  STL [R1+0x1890], R0 ;  /* 0x0018900001007387 */ /* 0x0003e80000100800 */
[----:B------:R-:W3:Y:S01]  /*1ece0*/  LDL.LU.64 R234, [R1+0x18f0] ;  /* 0x0018f00001ea7983 */ /* 0x000ee20000300a00 */
[----:B-1----:R-:W-:-:S03]  /*1ecf0*/  IMAD.MOV.U32 R0, RZ, RZ, R71 ;  /* 0x000000ffff007224 */ /* 0x002fc600078e0047 */
[----:B-----5:R-:W-:Y:S04]  /*1ed00*/  STL [R1+0x18a4], R232 ;  /* 0x0018a4e801007387 */ /* 0x020fe80000100800 */
[----:B------:R1:W-:Y:S02]  /*1ed10*/  STL [R1+0x1898], R0 ;  /* 0x0018980001007387 */ /* 0x0003e40000100800 */
[----:B-1----:R-:W-:Y:S02]  /*1ed20*/  IMAD.MOV.U32 R0, RZ, RZ, R233 ;  /* 0x000000ffff007224 */ /* 0x002fe400078e00e9 */
[----:B------:R-:W4:Y:S04]  /*1ed30*/  LDL.LU.64 R232, [R1+0x18f8] ;  /* 0x0018f80001e87983 */ /* 0x000f280000300a00 */
[----:B------:R1:W-:Y:S04]  /*1ed40*/  STL [R1+0x18a0], R0 ;  /* 0x0018a00001007387 */ /* 0x0003e80000100800 */
[----:B------:R-:W-:Y:S04]  /*1ed50*/  STL [R1+0x18ac], R72 ;  /* 0x0018ac4801007387 */ /* 0x000fe80000100800 */
[----:B------:R-:W4:Y:S01]  /*1ed60*/  LDL.LU.64 R244, [R1+0xec0] ;  /* 0x000ec00001f47983 */ /* 0x000f220000300a00 */
[----:B-1----:R-:W-:-:S05]  /*1ed70*/  IMAD.MOV.U32 R0, RZ, RZ, R73 ;  /* 0x000000ffff007224 */ /* 0x002fca00078e0049 */
[----:B------:R1:W-:Y:S04]  /*1ed80*/  STL [R1+0x18a8], R0 ;  /* 0x0018a80001007387 */ /* 0x0003e80000100800 */
[----:B------:R1:W-:Y:S02]  /*1ed90*/  STL [R1+0x18b4], R218 ;  /* 0x0018b4da01007387 */ /* 0x0003e40000100800 */
[----:B-1----:R-:W-:Y:S02]  /*1eda0*/  MOV R0, R219 ;  /* 0x000000db00007202 */ /* 0x002fe40000000f00 */
[----:B------:R-:W4:Y:S04]  /*1edb0*/  LDL.LU.64 R218, [R1+0xed8] ;  /* 0x000ed80001da7983 */ /* 0x000f280000300a00 */
[----:B------:R1:W-:Y:S04]  /*1edc0*/  STL [R1+0x18b0], R0 ;  /* 0x0018b00001007387 */ /* 0x0003e80000100800 */
[----:B------:R1:W-:Y:S02]  /*1edd0*/  STL [R1+0x18bc], R74 ;  /* 0x0018bc4a01007387 */ /* 0x0003e40000100800 */
[----:B-1----:R-:W-:-:S02]  /*1ede0*/  IMAD.MOV.U32 R0, RZ, RZ, R75 ;  /* 0x000000ffff007224 */ /* 0x002fc400078e004b */
[----:B------:R-:W4:Y:S04]  /*1edf0*/  LDL.LU.64 R74, [R1+0x1910] ;  /* 0x00191000014a7983 */ /* 0x000f280000300a00 */
[----:B------:R1:W-:Y:S04]  /*1ee00*/  STL [R1+0x18b8], R0 ;  /* 0x0018b80001007387 */ /* 0x0003e80000100800 */
[----:B------:R-:W-:Y:S04]  /*1ee10*/  STL [R1+0x18c4], R228 ;  /* 0x0018c4e401007387 */ /* 0x000fe80000100800 */
[----:B------:R-:W4:Y:S01]  /*1ee20*/  LDL.LU.64 R246, [R1+0x1918] ;  /* 0x0019180001f67983 */ /* 0x000f220000300a00 */
[----:B-1----:R-:W-:-:S03]  /*1ee30*/  IMAD.MOV.U32 R0, RZ, RZ, R229 ;  /* 0x000000ffff007224 */ /* 0x002fc600078e00e5 */
[----:B------:R-:W-:Y:S04]  /*1ee40*/  STL [R1+0x18cc], R220 ;  /* 0x0018ccdc01007387 */ /* 0x000fe80000100800 */
[----:B------:R1:W-:Y:S04]  /*1ee50*/  STL [R1+0x18c0], R0 ;  /* 0x0018c00001007387 */ /* 0x0003e80000100800 */
[----:B------:R-:W4:Y:S04]  /*1ee60*/  LDL.LU.64 R68, [R1+0x1920] ;  /* 0x0019200001447983 */ /* 0x000f280000300a00 */
[----:B------:R-:W4:Y:S01]  /*1ee70*/  LDL.LU.64 R70, [R1+0x1928] ;  /* 0x0019280001467983 */ /* 0x000f220000300a00 */
[----:B-1----:R-:W-:-:S05]  /*1ee80*/  IMAD.MOV.U32 R0, RZ, RZ, R221 ;  /* 0x000000ffff007224 */ /* 0x002fca00078e00dd */
[----:B------:R1:W-:Y:S04]  /*1ee90*/  STL [R1+0x18c8], R0 ;  /* 0x0018c80001007387 */ /* 0x0003e80000100800 */
[----:B------:R-:W-:Y:S04]  /*1eea0*/  STL [R1+0x18d4], R230 ;  /* 0x0018d4e601007387 */ /* 0x000fe80000100800 */
[----:B------:R-:W4:Y:S01]  /*1eeb0*/  LDL.LU.64 R220, [R1+0x1930] ;  /* 0x0019300001dc7983 */ /* 0x000f220000300a00 */
[----:B-1----:R-:W-:-:S03]  /*1eec0*/  IMAD.MOV.U32 R0, RZ, RZ, R231 ;  /* 0x000000ffff007224 */ /* 0x002fc600078e00e7 */
[----:B------:R-:W4:Y:S04]  /*1eed0*/  LDL.LU.64 R72, [R1+0x1938] ;  /* 0x0019380001487983 */ /* 0x000f280000300a00 */
[----:B------:R1:W-:Y:S04]  /*1eee0*/  STL [R1+0x18d0], R0 ;  /* 0x0018d00001007387 */ /* 0x0003e80000100800 */
[----:B------:R1:W-:Y:S02]  /*1eef0*/  STL [R1+0x18dc], R222 ;  /* 0x0018dcde01007387 */ /* 0x0003e40000100800 */
[----:B-1----:R-:W-:-:S02]  /*1ef00*/  IMAD.MOV.U32 R0, RZ, RZ, R223 ;  /* 0x000000ffff007224 */ /* 0x002fc400078e00df */
[----:B------:R-:W5:Y:S04]  /*1ef10*/  LDL.LU.64 R222, [R1+0xf28] ;  /* 0x000f280001de7983 */ /* 0x000f680000300a00 */
[----:B------:R1:W-:Y:S04]  /*1ef20*/  STL [R1+0x18d8], R0 ;  /* 0x0018d80001007387 */ /* 0x0003e80000100800 */
[----:B--2---:R-:W-:Y:S04]  /*1ef30*/  STL [R1+0x18e4], R216 ;  /* 0x0018e4d801007387 */ /* 0x004fe80000100800 */
[----:B------:R-:W2:Y:S01]  /*1ef40*/  LDL.LU.64 R228, [R1+0xf40] ;  /* 0x000f400001e47983 */ /* 0x000ea20000300a00 */
[----:B-1----:R-:W-:-:S03]  /*1ef50*/  MOV R0, R217 ;  /* 0x000000d900007202 */ /* 0x002fc60000000f00 */
[----:B---3--:R-:W-:Y:S04]  /*1ef60*/  STL [R1+0x18ec], R234 ;  /* 0x0018ecea01007387 */ /* 0x008fe80000100800 */
[----:B------:R1:W-:Y:S04]  /*1ef70*/  STL [R1+0x18e0], R0 ;  /* 0x0018e00001007387 */ /* 0x0003e80000100800 */
[----:B------:R-:W3:Y:S01]  /*1ef80*/  LDL.LU.64 R230, [R1+0x1950] ;  /* 0x0019500001e67983 */ /* 0x000ee20000300a00 */
[----:B-1----:R-:W-:-:S03]  /*1ef90*/  IMAD.MOV.U32 R0, RZ, RZ, R235 ;  /* 0x000000ffff007224 */ /* 0x002fc600078e00eb */
[----:B------:R-:W3:Y:S04]  /*1efa0*/  LDL.LU.64 R234, [R1+0x1958] ;  /* 0x0019580001ea7983 */ /* 0x000ee80000300a00 */
[----:B------:R1:W-:Y:S04]  /*1efb0*/  STL [R1+0x18e8], R0 ;  /* 0x0018e80001007387 */ /* 0x0003e80000100800 */
[----:B----4-:R4:W-:Y:S01]  /*1efc0*/  STL [R1+0x18f4], R232 ;  /* 0x0018f4e801007387 */ /* 0x0109e20000100800 */
[----:B-1----:R-:W-:-:S03]  /*1efd0*/  IMAD.MOV.U32 R0, RZ, RZ, R233 ;  /* 0x000000ffff007224 */ /* 0x002fc600078e00e9 */
[----:B----4-:R-:W4:Y:S04]  /*1efe0*/  LDL.LU.64 R232, [R1+0x1960] ;  /* 0x0019600001e87983 */ /* 0x010f280000300a00 */
[----:B------:R1:W-:Y:S04]  /*1eff0*/  STL [R1+0x18f0], R0 ;  /* 0x0018f00001007387 */ /* 0x0003e80000100800 */
[----:B------:R-:W-:Y:S04]  /*1f000*/  STL [R1+0x18fc], R244 ;  /* 0x0018fcf401007387 */ /* 0x000fe80000100800 */
[----:B------:R-:W4:Y:S01]  /*1f010*/  LDL.LU.64 R216, [R1+0x1968] ;  /* 0x0019680001d87983 */ /* 0x000f220000300a00 */
[----:B-1----:R-:W-:-:S03]  /*1f020*/  IMAD.MOV.U32 R0, RZ, RZ, R245 ;  /* 0x000000ffff007224 */ /* 0x002fc600078e00f5 */
[----:B------:R-:W-:Y:S04]  /*1f030*/  STL [R1+0x1904], R218 ;  /* 0x001904da01007387 */ /* 0x000fe80000100800 */
[----:B------:R1:W-:Y:S02]  /*1f040*/  STL [R1+0x18f8], R0 ;  /* 0x0018f80001007387 */ /* 0x0003e40000100800 */
[----:B-1----:R-:W-:Y:S02]  /*1f050*/  IMAD.MOV.U32 R0, RZ, RZ, R219 ;  /* 0x000000ffff007224 */ /* 0x002fe400078e00db */
[----:B------:R-:W4:Y:S04]  /*1f060*/  LDL.LU.64 R218, [R1+0x1970] ;  /* 0x0019700001da7983 */ /* 0x000f280000300a00 */
[----:B------:R1:W-:Y:S04]  /*1f070*/  STL [R1+0x1900], R0 ;  /* 0x0019000001007387 */ /* 0x0003e80000100800 */
[----:B------:R1:W-:Y:S02]  /*1f080*/  STL [R1+0x190c], R74 ;  /* 0x00190c4a01007387 */ /* 0x0003e40000100800 */
[----:B-1----:R-:W-:-:S02]  /*1f090*/  MOV R0, R75 ;  /* 0x0000004b00007202 */ /* 0x002fc40000000f00 */
[----:B------:R-:W-:Y:S04]  /*1f0a0*/  STL [R1+0x1914], R246 ;  /* 0x001914f601007387 */ /* 0x000fe80000100800 */
[----:B------:R1:W-:Y:S04]  /*1f0b0*/  STL [R1+0x1908], R0 ;  /* 0x0019080001007387 */ /* 0x0003e80000100800 */
[----:B------:R-:W4:Y:S01]  /*1f0c0*/  LDL.LU.64 R74, [R1+0x1978] ;  /* 0x00197800014a7983 */ /* 0x000f220000300a00 */
[----:B-1----:R-:W-:-:S03]  /*1f0d0*/  IMAD.MOV.U32 R0, RZ, RZ, R247 ;  /* 0x000000ffff007224 */ /* 0x002fc600078e00f7 */
[----:B------:R-:W-:Y:S04]  /*1f0e0*/  STL [R1+0x191c], R68 ;  /* 0x00191c4401007387 */ /* 0x000fe80000100800 */
[----:B------:R1:W-:Y:S04]  /*1f0f0*/  STL [R1+0x1910], R0 ;  /* 0x0019100001007387 */ /* 0x0003e80000100800 */
[----:B------:R-:W-:Y:S01]  /*1f100*/  STL [R1+0x1924], R70 ;  /* 0x0019244601007387 */ /* 0x000fe20000100800 */
[----:B-1----:R-:W-:-:S05]  /*1f110*/  IMAD.MOV.U32 R0, RZ, RZ, R69 ;  /* 0x000000ffff007224 */ /* 0x002fca00078e0045 */
[----:B------:R1:W-:Y:S04]  /*1f120*/  STL [R1+0x1918], R0 ;  /* 0x0019180001007387 */ /* 0x0003e80000100800 */
[----:B------:R-:W-:Y:S01]  /*1f130*/  STL [R1+0x192c], R220 ;  /* 0x00192cdc01007387 */ /* 0x000fe20000100800 */
[----:B-1----:R-:W-:-:S05]  /*1f140*/  IMAD.MOV.U32 R0, RZ, RZ, R71 ;  /* 0x000000ffff007224 */ /* 0x002fca00078e0047 */
[----:B------:R1:W-:Y:S04]  /*1f150*/  STL [R1+0x1920], R0 ;  /* 0x0019200001007387 */ /* 0x0003e80000100800 */
[----:B------:R-:W-:Y:S01]  /*1f160*/  STL [R1+0x1934], R72 ;  /* 0x0019344801007387 */ /* 0x000fe20000100800 */
[----:B-1----:R-:W-:-:S05]  /*1f170*/  IMAD.MOV.U32 R0, RZ, RZ, R221 ;  /* 0x000000ffff007224 */ /* 0x002fca00078e00dd */
[----:B------:R1:W-:Y:S04]  /*1f180*/  STL [R1+0x1928], R0 ;  /* 0x0019280001007387 */ /* 0x0003e80000100800 */
[----:B------:R-:W4:Y:S01]  /*1f190*/  LDL.LU.64 R220, [R1+0xf80] ;  /* 0x000f800001dc7983 */ /* 0x000f220000300a00 */
[----:B-1----:R-:W-:-:S03]  /*1f1a0*/  MOV R0, R73 ;  /* 0x0000004900007202 */ /* 0x002fc60000000f00 */
[----:B-----5:R-:W-:Y:S04]  /*1f1b0*/  STL [R1+0x193c], R222 ;  /* 0x00193cde01007387 */ /* 0x020fe80000100800 */
[----:B------:R1:W-:Y:S02]  /*1f1c0*/  STL [R1+0x1930], R0 ;  /* 0x0019300001007387 */ /* 0x0003e40000100800 */
[----:B-1----:R-:W-:Y:S02]  /*1f1d0*/  IMAD.MOV.U32 R0, RZ, RZ, R223 ;  /* 0x000000ffff007224 */ /* 0x002fe400078e00df */
[----:B--2---:R-:W-:Y:S04]  /*1f1e0*/  STL [R1+0x1944], R228 ;  /* 0x001944e401007387 */ /* 0x004fe80000100800 */
[----:B------:R1:W-:Y:S04]  /*1f1f0*/  STL [R1+0x1938], R0 ;  /* 0x0019380001007387 */ /* 0x0003e80000100800 */
[----:B------:R-:W2:Y:S01]  /*1f200*/  LDL.LU.64 R222, [R1+0xf90] ;  /* 0x000f900001de7983 */ /* 0x000ea20000300a00 */
[----:B-1----:R-:W-:-:S03]  /*1f210*/  IMAD.MOV.U32 R0, RZ, RZ, R229 ;  /* 0x000000ffff007224 */ /* 0x002fc600078e00e5 */
[----:B---3--:R-:W-:Y:S04]  /*1f220*/  STL [R1+0x194c], R230 ;  /* 0x00194ce601007387 */ /* 0x008fe80000100800 */
[----:B------:R1:W-:Y:S04]  /*1f230*/  STL [R1+0x1940], R0 ;  /* 0x0019400001007387 */ /* 0x0003e80000100800 */
[----:B------:R-:W-:Y:S01]  /*1f240*/  STL [R1+0x1954], R234 ;  /* 0x001954ea01007387 */ /* 0x000fe20000100800 */
[----:B-1----:R-:W-:-:S05]  /*1f250*/  IMAD.MOV.U32 R0, RZ, RZ, R231 ;  /* 0x000000ffff007224 */ /* 0x002fca00078e00e7 */
[----:B------:R1:W-:Y:S02]  /*1f260*/  STL [R1+0x1948], R0 ;  /* 0x0019480001007387 */ /* 0x0003e40000100800 */
[----:B-1----:R-:W-:-:S05]  /*1f270*/  IMAD.MOV.U32 R0, RZ, RZ, R235 ;  /* 0x000000ffff007224 */ /* 0x002fca00078e00eb */
[----:B------:R1:W-:Y:S04]  /*1f280*/  STL [R1+0x1950], R0 ;  /* 0x0019500001007387 */ /* 0x0003e80000100800 */
[----:B----4-:R3:W-:Y:S01]  /*1f290*/  STL [R1+0x195c], R232 ;  /* 0x00195ce801007387 */ /* 0x0107e20000100800 */
[----:B-1----:R-:W-:-:S03]  /*1f2a0*/  MOV R0, R233 ;  /* 0x000000e900007202 */ /* 0x002fc60000000f00 */
[----:B------:R-:W-:Y:S04]  /*1f2b0*/  STL [R1+0x1964], R216 ;  /* 0x001964d801007387 */ /* 0x000fe80000100800 */
[----:B------:R1:W-:Y:S04]  /*1f2c0*/  STL [R1+0x1958], R0 ;  /* 0x0019580001007387 */ /* 0x0003e80000100800 */
[----:B---3--:R-:W3:Y:S01]  /*1f2d0*/  LDL.LU.64 R232, [R1+0x548] ;  /* 0x0005480001e87983 */ /* 0x008ee20000300a00 */
[----:B-1----:R-:W-:-:S03]  /*1f2e0*/  IMAD.MOV.U32 R0, RZ, RZ, R217 ;  /* 0x000000ffff007224 */ /* 0x002fc600078e00d9 */
[----:B------:R-:W-:Y:S04]  /*1f2f0*/  STL [R1+0x196c], R218 ;  /* 0x00196cda01007387 */ /* 0x000fe80000100800 */
[----:B------:R1:W-:Y:S04]  /*1f300*/  STL [R1+0x1960], R0 ;  /* 0x0019600001007387 */ /* 0x0003e80000100800 */
[----:B------:R-:W4:Y:S04]  /*1f310*/  LDL.LU.64 R68, [R1+0x3e0] ;  /* 0x0003e00001447983 */ /* 0x000f280000300a00 */
[----:B------:R-:W5:Y:S01]  /*1f320*/  LDL.LU.64 R228, [R1+0x348] ;  /* 0x0003480001e47983 */ /* 0x000f620000300a00 */
[----:B-1----:R-:W-:-:S05]  /*1f330*/  IMAD.MOV.U32 R0, RZ, RZ, R219 ;  /* 0x000000ffff007224 */ /* 0x002fca00078e00db */
[----:B------:R-:W-:Y:S04]  /*1f340*/  STL [R1+0x1968], R0 ;  /* 0x0019680001007387 */ /* 0x000fe80000100800 */
[----:B------:R-:W-:Y:S04]  /*1f350*/  STL [R1+0x1974], R74 ;  /* 0x0019744a01007387 */ /* 0x000fe80000100800 */
[----:B------:R-:W5:Y:S04]  /*1f360*/  LDL.LU.64 R230, [R1+0x2c8] ;  /* 0x0002c80001e67983 */ /* 0x000f680000300a00 */
[----:B------:R-:W5:Y:S04]  /*1f370*/  LDL.LU.64 R216, [R1+0xb8] ;  /* 0x0000b80001d87983 */ /* 0x000f680000300a00 */
[----:B------:R-:W5:Y:S01]  /*1f380*/  LDL.LU.64 R218, [R1+0x38] ;  /* 0x0000380001da7983 */ /* 0x000f620000300a00 */
[----:B------:R-:W-:-:S05]  /*1f390*/  IMAD.MOV.U32 R2, RZ, RZ, R75 ;  /* 0x000000ffff027224 */ /* 0x000fca00078e004b */
[----:B------:R1:W-:Y:S04]  /*1f3a0*/  STL [R1+0x1970], R2 ;  /* 0x0019700201007387 */ /* 0x0003e80000100800 */
[----:B------:R-:W1:Y:S02]  /*1f3b0*/  S2R R235, SR_TID.X ;  /* 0x0000000000eb7919 */ /* 0x000e640000002100 */
[----:B-1----:R-:W-:Y:S02]  /*1f3c0*/  IMAD.MOV.U32 R2, RZ, RZ, R221 ;  /* 0x000000ffff027224 */ /* 0x002fe400078e00dd */
[----:B------:R-:W-:Y:S04]  /*1f3d0*/  STL [R1+0x197c], R220 ;  /* 0x00197cdc01007387 */ /* 0x000fe80000100800 */
[----:B------:R1:W-:Y:S01]  /*1f3e0*/  STL [R1+0x1978], R2 ;  /* 0x0019780201007387 */ /* 0x0003e20000100800 */
[C---:B------:R-:W-:Y:S01]  /*1f3f0*/  LOP3.LUT R3, R235.reuse, 0x7, RZ, 0xc0, !PT ;  /* 0x00000007eb037812 */ /* 0x040fe200078ec0ff */
[----:B------:R-:W-:-:S04]  /*1f400*/  IMAD.SHL.U32 R0, R235, 0x2, RZ ;  /* 0x00000002eb007824 */ /* 0x000fc800078e00ff */
[----:B------:R-:W-:Y:S02]  /*1f410*/  IMAD R3, R3, 0x210, RZ ;  /* 0x0000021003037824 */ /* 0x000fe400078e02ff */
[----:B-1----:R-:W-:-:S03]  /*1f420*/  IMAD.SHL.U32 R2, R235, 0x80, RZ ;  /* 0x00000080eb027824 */ /* 0x002fc600078e00ff */
[----:B------:R-:W-:-:S04]  /*1f430*/  LOP3.LUT R3, R3, 0x30, R0, 0x78, !PT ;  /* 0x0000003003037812 */ /* 0x000fc800078e7800 */
[----:B------:R-:W-:Y:S01]  /*1f440*/  LOP3.LUT R3, R3, 0x1000, R2, 0xf8, !PT ;  /* 0x0000100003037812 */ /* 0x000fe200078ef802 */
[----:B--2---:R-:W-:Y:S04]  /*1f450*/  STL [R1+0x1984], R222 ;  /* 0x001984de01007387 */ /* 0x004fe80000100800 */
[----:B------:R-:W2:Y:S01]  /*1f460*/  LDL.LU.64 R220, [R1+0x540] ;  /* 0x0005400001dc7983 */ /* 0x000ea20000300a00 */
[----:B------:R-:W-:-:S05]  /*1f470*/  IMAD.MOV.U32 R70, RZ, RZ, R223 ;  /* 0x000000ffff467224 */ /* 0x000fca00078e00df */
[----:B------:R1:W-:Y:S04]  /*1f480*/  STL [R1+0x1980], R70 ;  /* 0x0019804601007387 */ /* 0x0003e80000100800 */
[----:B------:R-:W-:Y:S04]  /*1f490*/  STL [R1+0x1270], R6 ;  /* 0x0012700601007387 */ /* 0x000fe80000100800 */
[----:B------:R-:W-:Y:S04]  /*1f4a0*/  STL [R1+0x1268], R7 ;  /* 0x0012680701007387 */ /* 0x000fe80000100800 */
[----:B-1----:R-:W2:Y:S04]  /*1f4b0*/  LDL.LU.64 R70, [R1+0x3d8] ;  /* 0x0003d80001467983 */ /* 0x002ea80000300a00 */
[----:B------:R-:W-:Y:S04]  /*1f4c0*/  STL [R1+0x126c], R4 ;  /* 0x00126c0401007387 */ /* 0x000fe80000100800 */
[----:B------:R-:W2:Y:S04]  /*1f4d0*/  LDL.LU.64 R72, [R1+0x340] ;  /* 0x0003400001487983 */ /* 0x000ea80000300a00 */
[----:B------:R-:W-:Y:S04]  /*1f4e0*/  STL [R1+0x1260], R5 ;  /* 0x0012600501007387 */ /* 0x000fe80000100800 */
[----:B------:R-:W2:Y:S04]  /*1f4f0*/  LDL.LU.64 R74, [R1+0x2c0] ;  /* 0x0002c000014a7983 */ /* 0x000ea80000300a00 */
[----:B---3--:R1:W-:Y:S04]  /*1f500*/  STL [R1+0x1264], R232 ;  /* 0x001264e801007387 */ /* 0x0083e80000100800 */
[----:B------:R-:W3:Y:S01]  /*1f510*/  LDL.LU.64 R222, [R1+0xb0] ;  /* 0x0000b00001de7983 */ /* 0x000ee20000300a00 */
[----:B------:R-:W-:-:S03]  /*1f520*/  IMAD.MOV.U32 R2, RZ, RZ, R233 ;  /* 0x000000ffff027224 */ /* 0x000fc600078e00e9 */
[----:B-1----:R-:W3:Y:S04]  /*1f530*/  LDL.LU.64 R232, [R1+0x30] ;  /* 0x0000300001e87983 */ /* 0x002ee80000300a00 */
[----:B------:R4:W-:Y:S02]  /*1f540*/  STL [R1+0x1258], R2 ;  /* 0x0012580201007387 */ /* 0x0009e40000100800 */
[----:B----4-:R-:W-:Y:S02]  /*1f550*/  MOV R2, R69 ;  /* 0x0000004500027202 */ /* 0x010fe40000000f00 */
[----:B------:R-:W-:Y:S04]  /*1f560*/  STL [R1+0x125c], R68 ;  /* 0x00125c4401007387 */ /* 0x000fe80000100800 */
[----:B-----5:R-:W-:Y:S04]  /*1f570*/  STL [R1+0x1254], R228 ;  /* 0x001254e401007387 */ /* 0x020fe80000100800 */
[----:B------:R1:W-:Y:S02]  /*1f580*/  STL [R1+0x1250], R2 ;  /* 0x0012500201007387 */ /* 0x0003e40000100800 */
[----:B-1----:R-:W-:-:S02]  /*1f590*/  IMAD.MOV.U32 R2, RZ, RZ, R229 ;  /* 0x000000ffff027224 */ /* 0x002fc400078e00e5 */
        /* <DEDUP_REMOVED lines=9> */
[----:B-1----:R-:W-:-:S03]  /*1f630*/  IMAD.MOV.U32 R2, RZ, RZ, R219 ;  /* 0x000000ffff027224 */ /* 0x002fc600078e00db */
[----:B------:R-:W-:Y:S04]  /*1f640*/  STL [R1+0x1234], R66 ;  /* 0x0012344201007387 */ /* 0x000fe80000100800 */
[----:B------:R1:W-:Y:S04]  /*1f650*/  STL [R1+0x1230], R2 ;  /* 0x0012300201007387 */ /* 0x0003e80000100800 */
[----:B------:R-:W-:Y:S04]  /*1f660*/  STL [R1+0x1228], R67 ;  /* 0x0012284301007387 */ /* 0x000fe80000100800 */
[----:B------:R-:W4:Y:S04]  /*1f670*/  LDL.LU.64 R68, [R1+0x3d0] ;  /* 0x0003d00001447983 */ /* 0x000f280000300a00 */
[----:B------:R-:W-:Y:S04]  /*1f680*/  STL [R1+0x122c], R36 ;  /* 0x00122c2401007387 */ /* 0x000fe80000100800 */
[----:B------:R-:W4:Y:S04]  /*1f690*/  LDL.LU.64 R230, [R1+0x338] ;  /* 0x0003380001e67983 */ /* 0x000f280000300a00 */
[----:B------:R-:W-:Y:S04]  /*1f6a0*/  STL [R1+0x1220], R37 ;  /* 0x0012202501007387 */ /* 0x000fe80000100800 */
[----:B------:R-:W4:Y:S04]  /*1f6b0*/  LDL.LU.64 R216, [R1+0x2b8] ;  /* 0x0002b80001d87983 */ /* 0x000f280000300a00 */
[----:B--2---:R2:W-:Y:S04]  /*1f6c0*/  STL [R1+0x1224], R220 ;  /* 0x001224dc01007387 */ /* 0x0045e80000100800 */
[----:B------:R-:W5:Y:S01]  /*1f6d0*/  LDL.LU.64 R218, [R1+0xa8] ;  /* 0x0000a80001da7983 */ /* 0x000f620000300a00 */
[----:B-1----:R-:W-:-:S03]  /*1f6e0*/  MOV R2, R221 ;  /* 0x000000dd00027202 */ /* 0x002fc60000000f00 */
[----:B--2---:R-:W2:Y:S04]  /*1f6f0*/  LDL.LU.64 R220, [R1+0x28] ;  /* 0x0000280001dc7983 */ /* 0x004ea80000300a00 */
[----:B------:R1:W-:Y:S04]  /*1f700*/  STL [R1+0x1218], R2 ;  /* 0x0012180201007387 */ /* 0x0003e80000100800 */
[----:B------:R-:W-:Y:S01]  /*1f710*/  STL [R1+0x121c], R70 ;  /* 0x00121c4601007387 */ /* 0x000fe20000100800 */
[----:B-1----:R-:W-:-:S03]  /*1f720*/  IMAD.MOV.U32 R2, RZ, RZ, R71 ;  /* 0x000000ffff027224 */ /* 0x002fc600078e0047 */
[----:B------:R-:W-:Y:S04]  /*1f730*/  STL [R1+0x1214], R72 ;  /* 0x0012144801007387 */ /* 0x000fe80000100800 */
[----:B------:R1:W-:Y:S04]  /*1f740*/  STL [R1+0x1210], R2 ;  /* 0x0012100201007387 */ /* 0x0003e80000100800 */
[----:B------:R-:W-:Y:S01]  /*1f750*/  STL [R1+0x120c], R74 ;  /* 0x00120c4a01007387 */ /* 0x000fe20000100800 */
[----:B-1----:R-:W-:-:S05]  /*1f760*/  IMAD.MOV.U32 R2, RZ, RZ, R73 ;  /* 0x000000ffff027224 */ /* 0x002fca00078e0049 */
[----:B------:R1:W-:Y:S02]  /*1f770*/  STL [R1+0x1208], R2 ;  /* 0x0012080201007387 */ /* 0x0003e40000100800 */
[----:B-1----:R-:W-:Y:S02]  /*1f780*/  IMAD.MOV.U32 R2, RZ, RZ, R75 ;  /* 0x000000ffff027224 */ /* 0x002fe400078e004b */
[----:B---3--:R-:W-:Y:S04]  /*1f790*/  STL [R1+0x1204], R222 ;  /* 0x001204de01007387 */ /* 0x008fe80000100800 */
[----:B------:R1:W-:Y:S04]  /*1f7a0*/  STL [R1+0x1200], R2 ;  /* 0x0012000201007387 */ /* 0x0003e80000100800 */
[----:B------:R-:W-:Y:S01]  /*1f7b0*/  STL [R1+0x11fc], R232 ;  /* 0x0011fce801007387 */ /* 0x000fe20000100800 */
[----:B-1----:R-:W-:-:S05]  /*1f7c0*/  IMAD.MOV.U32 R2, RZ, RZ, R223 ;  /* 0x000000ffff027224 */ /* 0x002fca00078e00df */
[----:B------:R1:W-:Y:S04]  /*1f7d0*/  STL [R1+0x11f8], R2 ;  /* 0x0011f80201007387 */ /* 0x0003e80000100800 */
[----:B------:R-:W3:Y:S01]  /*1f7e0*/  LDL.LU.64 R222, [R1+0x520] ;  /* 0x0005200001de7983 */ /* 0x000ee20000300a00 */
[----:B-1----:R-:W-:-:S03]  /*1f7f0*/  MOV R2, R233 ;  /* 0x000000e900027202 */ /* 0x002fc60000000f00 */
[----:B------:R-:W-:Y:S04]  /*1f800*/  STL [R1+0x11f4], R64 ;  /* 0x0011f44001007387 */ /* 0x000fe80000100800 */
[----:B------:R1:W-:Y:S04]  /*1f810*/  STL [R1+0x11f0], R2 ;  /* 0x0011f00201007387 */ /* 0x0003e80000100800 */
[----:B------:R-:W-:Y:S04]  /*1f820*/  STL [R1+0x11e8], R65 ;  /* 0x0011e84101007387 */ /* 0x000fe80000100800 */
[----:B------:R-:W3:Y:S04]  /*1f830*/  LDL.LU.64 R70, [R1+0x3a8] ;  /* 0x0003a80001467983 */ /* 0x000ee80000300a00 */
[----:B------:R-:W-:Y:S04]  /*1f840*/  STL [R1+0x11ec], R34 ;  /* 0x0011ec2201007387 */ /* 0x000fe80000100800 */
[----:B------:R-:W3:Y:S04]  /*1f850*/  LDL.LU.64 R72, [R1+0x330] ;  /* 0x0003300001487983 */ /* 0x000ee80000300a00 */
[----:B------:R-:W-:Y:S04]  /*1f860*/  STL [R1+0x11e0], R35 ;  /* 0x0011e02301007387 */ /* 0x000fe80000100800 */
[----:B------:R-:W3:Y:S04]  /*1f870*/  LDL.LU.64 R74, [R1+0x2b0] ;  /* 0x0002b000014a7983 */ /* 0x000ee80000300a00 */
[----:B----4-:R4:W-:Y:S04]  /*1f880*/  STL [R1+0x11e4], R228 ;  /* 0x0011e4e401007387 */ /* 0x0109e80000100800 */
[----:B------:R-:W3:Y:S01]  /*1f890*/  LDL.LU.64 R232, [R1+0xa0] ;  /* 0x0000a00001e87983 */ /* 0x000ee20000300a00 */
[----:B-1----:R-:W-:-:S03]  /*1f8a0*/  IMAD.MOV.U32 R2, RZ, RZ, R229 ;  /* 0x000000ffff027224 */ /* 0x002fc600078e00e5 */
[----:B----4-:R-:W4:Y:S04]  /*1f8b0*/  LDL.LU.64 R228, [R1+0x20] ;  /* 0x0000200001e47983 */ /* 0x010f280000300a00 */
        /* <DEDUP_REMOVED lines=9> */
[----:B-----5:R-:W-:Y:S04]  /*1f950*/  STL [R1+0x11c4], R218 ;  /* 0x0011c4da01007387 */ /* 0x020fe80000100800 */
[----:B------:R1:W-:Y:S04]  /*1f960*/  STL [R1+0x11c0], R2 ;  /* 0x0011c00201007387 */ /* 0x0003e80000100800 */
[----:B--2---:R-:W-:Y:S01]  /*1f970*/  STL [R1+0x11bc], R220 ;  /* 0x0011bcdc01007387 */ /* 0x004fe20000100800 */
[----:B-1----:R-:W-:-:S05]  /*1f980*/  MOV R2, R219 ;  /* 0x000000db00027202 */ /* 0x002fca0000000f00 */
[----:B------:R1:W-:Y:S04]  /*1f990*/  STL [R1+0x11b8], R2 ;  /* 0x0011b80201007387 */ /* 0x0003e80000100800 */
[----:B------:R-:W2:Y:S01]  /*1f9a0*/  LDL.LU.64 R230, [R1+0x4e8] ;  /* 0x0004e80001e67983 */ /* 0x000ea20000300a00 */
[----:B-1----:R-:W-:-:S03]  /*1f9b0*/  IMAD.MOV.U32 R2, RZ, RZ, R221 ;  /* 0x000000ffff027224 */ /* 0x002fc600078e00dd */
[----:B------:R-:W-:Y:S04]  /*1f9c0*/  STL [R1+0x11b4], R62 ;  /* 0x0011b43e01007387 */ /* 0x000fe80000100800 */
[----:B------:R1:W-:Y:S04]  /*1f9d0*/  STL [R1+0x11b0], R2 ;  /* 0x0011b00201007387 */ /* 0x0003e80000100800 */
[----:B------:R-:W-:Y:S04]  /*1f9e0*/  STL [R1+0x11a8], R63 ;  /* 0x0011a83f01007387 */ /* 0x000fe80000100800 */
[----:B------:R-:W5:Y:S04]  /*1f9f0*/  LDL.LU.64 R68, [R1+0x3a0] ;  /* 0x0003a00001447983 */ /* 0x000f680000300a00 */
[----:B------:R-:W-:Y:S04]  /*1fa00*/  STL [R1+0x11ac], R32 ;  /* 0x0011ac2001007387 */ /* 0x000fe80000100800 */
[----:B------:R-:W5:Y:S04]  /*1fa10*/  LDL.LU.64 R216, [R1+0x328] ;  /* 0x0003280001d87983 */ /* 0x000f680000300a00 */
[----:B------:R-:W-:Y:S04]  /*1fa20*/  STL [R1+0x11a0], R33 ;  /* 0x0011a02101007387 */ /* 0x000fe80000100800 */
[----:B------:R-:W5:Y:S04]  /*1fa30*/  LDL.LU.64 R218, [R1+0x2a8] ;  /* 0x0002a80001da7983 */ /* 0x000f680000300a00 */
[----:B---3--:R3:W-:Y:S04]  /*1fa40*/  STL [R1+0x11a4], R222 ;  /* 0x0011a4de01007387 */ /* 0x0087e80000100800 */
[----:B------:R-:W5:Y:S01]  /*1fa50*/  LDL.LU.64 R220, [R1+0x98] ;  /* 0x0000980001dc7983 */ /* 0x000f620000300a00 */
[----:B-1----:R-:W-:-:S03]  /*1fa60*/  IMAD.MOV.U32 R2, RZ, RZ, R223 ;  /* 0x000000ffff027224 */ /* 0x002fc600078e00df */
[----:B---3--:R-:W3:Y:S04]  /*1fa70*/  LDL.LU.64 R222, [R1+0x18] ;  /* 0x0000180001de7983 */ /* 0x008ee80000300a00 */
        /* <DEDUP_REMOVED lines=8> */
[----:B-1----:R-:W-:Y:S02]  /*1fb00*/  MOV R2, R75 ;  /* 0x0000004b00027202 */ /* 0x002fe40000000f00 */
[----:B------:R-:W-:Y:S04]  /*1fb10*/  STL [R1+0x1184], R232 ;  /* 0x001184e801007387 */ /* 0x000fe80000100800 */
[----:B------:R1:W-:Y:S04]  /*1fb20*/  STL [R1+0x1180], R2 ;  /* 0x0011800201007387 */ /* 0x0003e80000100800 */
[----:B----4-:R-:W-:Y:S01]  /*1fb30*/  STL [R1+0x117c], R228 ;  /* 0x00117ce401007387 */ /* 0x010fe20000100800 */
[----:B-1----:R-:W-:-:S05]  /*1fb40*/  IMAD.MOV.U32 R2, RZ, RZ, R233 ;  /* 0x000000ffff027224 */ /* 0x002fca00078e00e9 */
[----:B------:R1:W-:Y:S04]  /*1fb50*/  STL [R1+0x1178], R2 ;  /* 0x0011780201007387 */ /* 0x0003e80000100800 */
[----:B------:R-:W3:Y:S01]  /*1fb60*/  LDL.LU.64 R232, [R1+0x4e0] ;  /* 0x0004e00001e87983 */ /* 0x000ee20000300a00 */
[----:B-1----:R-:W-:-:S03]  /*1fb70*/  IMAD.MOV.U32 R2, RZ, RZ, R229 ;  /* 0x000000ffff027224 */ /* 0x002fc600078e00e5 */
        /* <DEDUP_REMOVED lines=8> */
[----:B--2---:R2:W-:Y:S04]  /*1fc00*/  STL [R1+0x1164], R230 ;  /* 0x001164e601007387 */ /* 0x0045e80000100800 */
[----:B------:R-:W4:Y:S01]  /*1fc10*/  LDL.LU.64 R228, [R1+0x90] ;  /* 0x0000900001e47983 */ /* 0x000f220000300a00 */
[----:B-1----:R-:W-:-:S03]  /*1fc20*/  IMAD.MOV.U32 R2, RZ, RZ, R231 ;  /* 0x000000ffff027224 */ /* 0x002fc600078e00e7 */
[----:B--2---:R-:W2:Y:S04]  /*1fc30*/  LDL.LU.64 R230, [R1+0x10] ;  /* 0x0000100001e67983 */ /* 0x004ea80000300a00 */
[----:B------:R1:W-:Y:S04]  /*1fc40*/  STL [R1+0x1158], R2 ;  /* 0x0011580201007387 */ /* 0x0003e80000100800 */
[----:B-----5:R-:W-:Y:S01]  /*1fc50*/  STL [R1+0x115c], R68 ;  /* 0x00115c4401007387 */ /* 0x020fe20000100800 */
[----:B-1----:R-:W-:-:S03]  /*1fc60*/  IMAD.MOV.U32 R2, RZ, RZ, R69 ;  /* 0x000000ffff027224 */ /* 0x002fc600078e0045 */
[----:B------:R-:W-:Y:S04]  /*1fc70*/  STL [R1+0x1154], R216 ;  /* 0x001154d801007387 */ /* 0x000fe80000100800 */
[----:B------:R1:W-:Y:S04]  /*1fc80*/  STL [R1+0x1150], R2 ;  /* 0x0011500201007387 */ /* 0x0003e80000100800 */
[----:B------:R-:W-:Y:S01]  /*1fc90*/  STL [R1+0x114c], R218 ;  /* 0x00114cda01007387 */ /* 0x000fe20000100800 */
[----:B-1----:R-:W-:-:S05]  /*1fca0*/  MOV R2, R217 ;  /* 0x000000d900027202 */ /* 0x002fca0000000f00 */
[----:B------:R1:W-:Y:S02]  /*1fcb0*/  STL [R1+0x1148], R2 ;  /* 0x0011480201007387 */ /* 0x0003e40000100800 */
[----:B-1----:R-:W-:Y:S02]  /*1fcc0*/  IMAD.MOV.U32 R2, RZ, RZ, R219 ;  /* 0x000000ffff027224 */ /* 0x002fe400078e00db */
[----:B------:R-:W-:Y:S04]  /*1fcd0*/  STL [R1+0x1144], R220 ;  /* 0x001144dc01007387 */ /* 0x000fe80000100800 */
[----:B------:R1:W-:Y:S04]  /*1fce0*/  STL [R1+0x1140], R2 ;  /* 0x0011400201007387 */ /* 0x0003e80000100800 */
[----:B---3--:R-:W-:Y:S01]  /*1fcf0*/  STL [R1+0x113c], R222 ;  /* 0x00113cde01007387 */ /* 0x008fe20000100800 */
[----:B-1----:R-:W-:-:S05]  /*1fd00*/  IMAD.MOV.U32 R2, RZ, RZ, R221 ;  /* 0x000000ffff027224 */ /* 0x002fca00078e00dd */
[----:B------:R1:W-:Y:S04]  /*1fd10*/  STL [R1+0x1138], R2 ;  /* 0x0011380201007387 */ /* 0x0003e80000100800 */
[----:B------:R-:W3:Y:S01]  /*1fd20*/  LDL.LU.64 R246, [R1+0x4b8] ;  /* 0x0004b80001f67983 */ /* 0x000ee20000300a00 */
[----:B-1----:R-:W-:-:S05]  /*1fd30*/  IMAD.MOV.U32 R2, RZ, RZ, R223 ;  /* 0x000000ffff027224 */ /* 0x002fca00078e00df */
[----:B------:R1:W-:Y:S04]  /*1fd40*/  STL [R1+0x1130], R2 ;  /* 0x0011300201007387 */ /* 0x0003e80000100800 */
[----:B------:R-:W-:Y:S04]  /*1fd50*/  STL [R1+0x1134], R58 ;  /* 0x0011343a01007387 */ /* 0x000fe80000100800 */
[----:B------:R-:W-:Y:S04]  /*1fd60*/  STL [R1+0x1128], R59 ;  /* 0x0011283b01007387 */ /* 0x000fe80000100800 */
[----:B------:R-:W5:Y:S04]  /*1fd70*/  LDL.LU.64 R216, [R1+0x390] ;  /* 0x0003900001d87983 */ /* 0x000f680000300a00 */
[----:B------:R-:W-:Y:S04]  /*1fd80*/  STL [R1+0x112c], R28 ;  /* 0x00112c1c01007387 */ /* 0x000fe80000100800 */
[----:B------:R-:W5:Y:S04]  /*1fd90*/  LDL.LU.64 R218, [R1+0x318] ;  /* 0x0003180001da7983 */ /* 0x000f680000300a00 */
[----:B------:R-:W-:Y:S04]  /*1fda0*/  STL [R1+0x1120], R29 ;  /* 0x0011201d01007387 */ /* 0x000fe80000100800 */
[----:B------:R-:W5:Y:S04]  /*1fdb0*/  LDL.LU.64 R220, [R1+0x298] ;  /* 0x0002980001dc7983 */ /* 0x000f680000300a00 */
[----:B------:R1:W-:Y:S04]  /*1fdc0*/  STL [R1+0x1124], R232 ;  /* 0x001124e801007387 */ /* 0x0003e80000100800 */
[----:B------:R-:W5:Y:S01]  /*1fdd0*/  LDL.LU.64 R222, [R1+0x88] ;  /* 0x0000880001de7983 */ /* 0x000f620000300a00 */
[----:B-1----:R-:W-:-:S03]  /*1fde0*/  IMAD.MOV.U32 R2, RZ, RZ, R233 ;  /* 0x000000ffff027224 */ /* 0x002fc600078e00e9 */
[----:B------:R-:W5:Y:S04]  /*1fdf0*/  LDL.LU.64 R232, [R1+0x8] ;  /* 0x0000080001e87983 */ /* 0x000f680000300a00 */
[----:B------:R1:W-:Y:S04]  /*1fe00*/  STL [R1+0x1118], R2 ;  /* 0x0011180201007387 */ /* 0x0003e80000100800 */
[----:B------:R-:W-:Y:S01]  /*1fe10*/  STL [R1+0x111c], R70 ;  /* 0x00111c4601007387 */ /* 0x000fe20000100800 */
[----:B-1----:R-:W-:-:S03]  /*1fe20*/  MOV R2, R71 ;  /* 0x0000004700027202 */ /* 0x002fc60000000f00 */
[----:B------:R-:W-:Y:S04]  /*1fe30*/  STL [R1+0x1114], R72 ;  /* 0x0011144801007387 */ /* 0x000fe80000100800 */
[----:B------:R1:W-:Y:S04]  /*1fe40*/  STL [R1+0x1110], R2 ;  /* 0x0011100201007387 */ /* 0x0003e80000100800 */
[----:B------:R-:W-:Y:S01]  /*1fe50*/  STL [R1+0x110c], R74 ;  /* 0x00110c4a01007387 */ /* 0x000fe20000100800 */
[----:B-1----:R-:W-:-:S05]  /*1fe60*/  IMAD.MOV.U32 R2, RZ, RZ, R73 ;  /* 0x000000ffff027224 */ /* 0x002fca00078e0049 */
[----:B------:R1:W-:Y:S02]  /*1fe70*/  STL [R1+0x1108], R2 ;  /* 0x0011080201007387 */ /* 0x0003e40000100800 */
[----:B-1----:R-:W-:Y:S02]  /*1fe80*/  IMAD.MOV.U32 R2, RZ, RZ, R75 ;  /* 0x000000ffff027224 */ /* 0x002fe400078e004b */
[----:B----4-:R-:W-:Y:S04]  /*1fe90*/  STL [R1+0x1104], R228 ;  /* 0x001104e401007387 */ /* 0x010fe80000100800 */
[----:B------:R1:W-:Y:S04]  /*1fea0*/  STL [R1+0x1100], R2 ;  /* 0x0011000201007387 */ /* 0x0003e80000100800 */
[----:B--2---:R-:W-:Y:S01]  /*1feb0*/  STL [R1+0x10fc], R230 ;  /* 0x0010fce601007387 */ /* 0x004fe20000100800 */
[----:B-1----:R-:W-:-:S05]  /*1fec0*/  IMAD.MOV.U32 R2, RZ, RZ, R229 ;  /* 0x000000ffff027224 */ /* 0x002fca00078e00e5 */
[----:B------:R1:W-:Y:S04]  /*1fed0*/  STL [R1+0x10f8], R2 ;  /* 0x0010f80201007387 */ /* 0x0003e80000100800 */
[----:B------:R-:W2:Y:S01]  /*1fee0*/  LDL.LU.64 R68, [R1+0x4b0] ;  /* 0x0004b00001447983 */ /* 0x000ea20000300a00 */
[----:B-1----:R-:W-:-:S05]  /*1fef0*/  IMAD.MOV.U32 R2, RZ, RZ, R231 ;  /* 0x000000ffff027224 */ /* 0x002fca00078e00e7 */
[----:B------:R1:W-:Y:S04]  /*1ff00*/  STL [R1+0x10f0], R2 ;  /* 0x0010f00201007387 */ /* 0x0003e80000100800 */
[----:B------:R-:W-:Y:S04]  /*1ff10*/  STL [R1+0x10f4], R56 ;  /* 0x0010f43801007387 */ /* 0x000fe80000100800 */
[----:B------:R-:W4:Y:S04]  /*1ff20*/  LDL.LU.64 R70, [R1+0x388] ;  /* 0x0003880001467983 */ /* 0x000f280000300a00 */
[----:B------:R-:W-:Y:S04]  /*1ff30*/  STL [R1+0x10e8], R57 ;  /* 0x0010e83901007387 */ /* 0x000fe80000100800 */
[----:B------:R-:W4:Y:S04]  /*1ff40*/  LDL.LU.64 R72, [R1+0x310] ;  /* 0x0003100001487983 */ /* 0x000f280000300a00 */
[----:B------:R-:W-:Y:S04]  /*1ff50*/  STL [R1+0x10ec], R26 ;  /* 0x0010ec1a01007387 */ /* 0x000fe80000100800 */
[----:B------:R-:W4:Y:S04]  /*1ff60*/  LDL.LU.64 R74, [R1+0x290] ;  /* 0x00029000014a7983 */ /* 0x000f280000300a00 */
[----:B------:R-:W-:Y:S04]  /*1ff70*/  STL [R1+0x10e0], R27 ;  /* 0x0010e01b01007387 */ /* 0x000fe80000100800 */
[----:B------:R-:W4:Y:S04]  /*1ff80*/  LDL.LU.64 R228, [R1+0x80] ;  /* 0x0000800001e47983 */ /* 0x000f280000300a00 */
[----:B---3--:R-:W-:Y:S04]  /*1ff90*/  STL [R1+0x10e4], R246 ;  /* 0x0010e4f601007387 */ /* 0x008fe80000100800 */
[----:B------:R-:W3:Y:S01]  /*1ffa0*/  LDL.LU.64 R230, [R1] ;  /* 0x0000000001e67983 */ /* 0x000ee20000300a00 */
[----:B-1----:R-:W-:-:S03]  /*1ffb0*/  MOV R2, R247 ;  /* 0x000000f700027202 */ /* 0x002fc60000000f00 */
[----:B-----5:R-:W-:Y:S04]  /*1ffc0*/  STL [R1+0x10dc], R216 ;  /* 0x0010dcd801007387 */ /* 0x020fe80000100800 */
        /* <DEDUP_REMOVED lines=13> */
[----:B------:R-:W5:Y:S04]  /*200a0*/  LDL.LU.64 R216, [R1+0x488] ;  /* 0x0004880001d87983 */ /* 0x000f680000300a00 */
[----:B------:R-:W5:Y:S01]  /*200b0*/  LDL.LU.64 R218, [R1+0x380] ;  /* 0x0003800001da7983 */ /* 0x000f620000300a00 */
[----:B-1----:R-:W-:-:S05]  /*200c0*/  MOV R2, R233 ;  /* 0x000000e900027202 */ /* 0x002fca0000000f00 */
[----:B------:R2:W-:Y:S04]  /*200d0*/  STL [R1+0x10b0], R2 ;  /* 0x0010b00201007387 */ /* 0x0005e80000100800 */
[----:B------:R-:W-:Y:S04]  /*200e0*/  STL [R1+0x10b4], R54 ;  /* 0x0010b43601007387 */ /* 0x000fe80000100800 */
[----:B------:R-:W5:Y:S04]  /*200f0*/  LDL.LU.64 R220, [R1+0x308] ;  /* 0x0003080001dc7983 */ /* 0x000f680000300a00 */
[----:B------:R-:W-:Y:S04]  /*20100*/  STL [R1+0x10a8], R55 ;  /* 0x0010a83701007387 */ /* 0x000fe80000100800 */
[----:B------:R-:W5:Y:S04]  /*20110*/  LDL.LU.64 R222, [R1+0x288] ;  /* 0x0002880001de7983 */ /* 0x000f680000300a00 */
[----:B------:R-:W-:Y:S04]  /*20120*/  STL [R1+0x10ac], R24 ;  /* 0x0010ac1801007387 */ /* 0x000fe80000100800 */
[----:B------:R-:W5:Y:S04]  /*20130*/  LDL.LU.64 R232, [R1+0x78] ;  /* 0x0000780001e87983 */ /* 0x000f680000300a00 */
[----:B------:R-:W-:Y:S01]  /*20140*/  STL [R1+0x10a0], R25 ;  /* 0x0010a01901007387 */ /* 0x000fe20000100800 */
[----:B--2---:R-:W-:-:S03]  /*20150*/  IMAD.MOV.U32 R2, RZ, RZ, R69 ;  /* 0x000000ffff027224 */ /* 0x004fc600078e0045 */
[----:B------:R-:W-:Y:S04]  /*20160*/  STL [R1+0x10a4], R68 ;  /* 0x0010a44401007387 */ /* 0x000fe80000100800 */
[----:B----4-:R-:W-:Y:S04]  /*20170*/  STL [R1+0x109c], R70 ;  /* 0x00109c4601007387 */ /* 0x010fe80000100800 */
        /* <DEDUP_REMOVED lines=10> */
[----:B---3--:R-:W-:Y:S01]  /*20220*/  STL [R1+0x107c], R230 ;  /* 0x00107ce601007387 */ /* 0x008fe20000100800 */
[----:B-1----:R-:W-:-:S05]  /*20230*/  MOV R2, R229 ;  /* 0x000000e500027202 */ /* 0x002fca0000000f00 */
[----:B------:R1:W-:Y:S04]  /*20240*/  STL [R1+0x1078], R2 ;  /* 0x0010780201007387 */ /* 0x0003e80000100800 */
[----:B------:R-:W2:Y:S04]  /*20250*/  LDL.LU.64 R70, [R1+0x480] ;  /* 0x0004800001467983 */ /* 0x000ea80000300a00 */
[----:B------:R-:W3:Y:S01]  /*20260*/  LDL.LU.64 R72, [R1+0x378] ;  /* 0x0003780001487983 */ /* 0x000ee20000300a00 */
        /* <DEDUP_REMOVED lines=8> */
[----:B------:R-:W-:Y:S01]  /*202f0*/  STL [R1+0x1060], R23 ;  /* 0x0010601701007387 */ /* 0x000fe20000100800 */
[----:B-----5:R-:W-:-:S03]  /*20300*/  IMAD.MOV.U32 R2, RZ, RZ, R217 ;  /* 0x000000ffff027224 */ /* 0x020fc600078e00d9 */
[----:B------:R-:W-:Y:S04]  /*20310*/  STL [R1+0x1064], R216 ;  /* 0x001064d801007387 */ /* 0x000fe80000100800 */
[----:B------:R-:W-:Y:S04]  /*20320*/  STL [R1+0x105c], R218 ;  /* 0x00105cda01007387 */ /* 0x000fe80000100800 */
        /* <DEDUP_REMOVED lines=8> */
[----:B-1----:R-:W-:-:S05]  /*203b0*/  MOV R2, R223 ;  /* 0x000000df00027202 */ /* 0x002fca0000000f00 */
[----:B------:R1:W-:Y:S04]  /*203c0*/  STL [R1+0x1040], R2 ;  /* 0x0010400201007387 */ /* 0x0003e80000100800 */
[----:B------:R-:W-:Y:S01]  /*203d0*/  STL [R1+0x103c], R242 ;  /* 0x00103cf201007387 */ /* 0x000fe20000100800 */
[----:B-1----:R-:W-:-:S05]  /*203e0*/  IMAD.MOV.U32 R2, RZ, RZ, R233 ;  /* 0x000000ffff027224 */ /* 0x002fca00078e00e9 */
[----:B------:R2:W-:Y:S04]  /*203f0*/  STL [R1+0x1038], R2 ;  /* 0x0010380201007387 */ /* 0x0005e80000100800 */
[----:B------:R-:W5:Y:S04]  /*20400*/  LDL.LU.64 R216, [R1+0x458] ;  /* 0x0004580001d87983 */ /* 0x000f680000300a00 */
[----:B------:R-:W-:Y:S04]  /*20410*/  STL [R1+0x1030], R243 ;  /* 0x001030f301007387 */ /* 0x000fe80000100800 */
[----:B------:R-:W5:Y:S04]  /*20420*/  LDL.LU.64 R218, [R1+0x370] ;  /* 0x0003700001da7983 */ /* 0x000f680000300a00 */
        /* <DEDUP_REMOVED lines=9> */
[----:B---3--:R-:W-:Y:S04]  /*204c0*/  STL [R1+0x101c], R72 ;  /* 0x00101c4801007387 */ /* 0x008fe80000100800 */
[----:B------:R1:W-:Y:S02]  /*204d0*/  STL [R1+0x1018], R2 ;  /* 0x0010180201007387 */ /* 0x0003e40000100800 */
[----:B-1----:R-:W-:-:S02]  /*204e0*/  IMAD.MOV.U32 R2, RZ, RZ, R73 ;  /* 0x000000ffff027224 */ /* 0x002fc400078e0049 */
[----:B----4-:R-:W-:Y:S04]  /*204f0*/  STL [R1+0x1014], R74 ;  /* 0x0010144a01007387 */ /* 0x010fe80000100800 */
        /* <DEDUP_REMOVED lines=10> */
[----:B------:R-:W2:Y:S04]  /*205a0*/  LDL.LU.64 R70, [R1+0x450] ;  /* 0x0004500001467983 */ /* 0x000ea80000300a00 */
[----:B------:R-:W-:Y:S04]  /*205b0*/  STL [R1+0xff0], R241 ;  /* 0x000ff0f101007387 */ /* 0x000fe80000100800 */
[----:B------:R-:W3:Y:S04]  /*205c0*/  LDL.LU.64 R72, [R1+0x368] ;  /* 0x0003680001487983 */ /* 0x000ee80000300a00 */
        /* <DEDUP_REMOVED lines=36> */
[----:B------:R1:W-:Y:S04]  /*20810*/  STL [R1+0xf98], R2 ;  /* 0x000f980201007387 */ /* 0x0003e80000100800 */
[----:B----4-:R-:W-:Y:S01]  /*20820*/  STL [R1+0xf94], R74 ;  /* 0x000f944a01007387 */ /* 0x010fe20000100800 */
        /* <DEDUP_REMOVED lines=34> */
[----:B------:R-:W5:Y:S01]  /*20a50*/  LDL.LU.64 R216, [R1+0x3e8] ;  /* 0x0003e80001d87983 */ /* 0x000f620000300a00 */
[----:B-1----:R-:W-:-:S03]  /*20a60*/  IMAD.MOV.U32 R2, RZ, RZ, R233 ;  /* 0x000000ffff027224 */ /* 0x002fc600078e00e9 */
[----:B------:R-:W-:Y:S04]  /*20a70*/  STL [R1+0xf3c], R226 ;  /* 0x000f3ce201007387 */ /* 0x000fe80000100800 */
[----:B------:R2:W-:Y:S04]  /*20a80*/  STL [R1+0xf38], R2 ;  /* 0x000f380201007387 */ /* 0x0005e80000100800 */
[----:B------:R-:W5:Y:S04]  /*20a90*/  LDL.LU.64 R218, [R1+0x350] ;  /* 0x0003500001da7983 */ /* 0x000f680000300a00 */
[----:B------:R-:W-:Y:S04]  /*20aa0*/  STL [R1+0xf30], R227 ;  /* 0x000f30e301007387 */ /* 0x000fe80000100800 */
[----:B------:R-:W-:Y:S04]  /*20ab0*/  STL [R1+0xf34], R42 ;  /* 0x000f342a01007387 */ /* 0x000fe80000100800 */
[----:B------:R-:W5:Y:S04]  /*20ac0*/  LDL.LU.64 R220, [R1+0x2d8] ;  /* 0x0002d80001dc7983 */ /* 0x000f680000300a00 */
[----:B------:R-:W-:Y:S04]  /*20ad0*/  STL [R1+0xf28], R43 ;  /* 0x000f282b01007387 */ /* 0x000fe80000100800 */
[----:B------:R-:W5:Y:S04]  /*20ae0*/  LDL.LU.64 R222, [R1+0x258] ;  /* 0x0002580001de7983 */ /* 0x000f680000300a00 */
[----:B------:R-:W-:Y:S04]  /*20af0*/  STL [R1+0xf2c], R12 ;  /* 0x000f2c0c01007387 */ /* 0x000fe80000100800 */
[----:B------:R-:W-:Y:S04]  /*20b00*/  STL [R1+0xf20], R13 ;  /* 0x000f200d01007387 */ /* 0x000fe80000100800 */
[----:B------:R-:W5:Y:S01]  /*20b10*/  LDL.LU.64 R232, [R1+0x48] ;  /* 0x0000480001e87983 */ /* 0x000f620000300a00 */
        /* <DEDUP_REMOVED lines=18> */
[----:B------:R-:W-:Y:S04]  /*20c40*/  STL [R1+0xef4], R40 ;  /* 0x000ef42801007387 */ /* 0x000fe80000100800 */
[----:B------:R-:W3:Y:S04]  /*20c50*/  LDL.LU.64 R228, [R1+0x628] ;  /* 0x0006280001e47983 */ /* 0x000ee80000300a00 */
[----:B------:R-:W-:Y:S04]  /*20c60*/  STL [R1+0xee8], R41 ;  /* 0x000ee82901007387 */ /* 0x000fe80000100800 */
[----:B------:R-:W-:Y:S04]  /*20c70*/  STL [R1+0xeec], R10 ;  /* 0x000eec0a01007387 */ /* 0x000fe80000100800 */
[----:B------:R-:W4:Y:S04]  /*20c80*/  LDL.LU.64 R230, [R1+0x2d0] ;  /* 0x0002d00001e67983 */ /* 0x000f280000300a00 */
[----:B------:R-:W-:Y:S04]  /*20c90*/  STL [R1+0xee0], R11 ;  /* 0x000ee00b01007387 */ /* 0x000fe80000100800 */
[----:B-----5:R5:W-:Y:S01]  /*20ca0*/  STL [R1+0xee4], R216 ;  /* 0x000ee4d801007387 */ /* 0x020be20000100800 */
[----:B-1----:R-:W-:-:S03]  /*20cb0*/  IMAD.MOV.U32 R2, RZ, RZ, R217 ;  /* 0x000000ffff027224 */ /* 0x002fc600078e00d9 */
[----:B------:R-:W4:Y:S04]  /*20cc0*/  LDL.LU.64 R70, [R1+0x250] ;  /* 0x0002500001467983 */ /* 0x000f280000300a00 */
[----:B------:R-:W-:Y:S04]  /*20cd0*/  STL [R1+0xedc], R218 ;  /* 0x000edcda01007387 */ /* 0x000fe80000100800 */
[----:B------:R1:W-:Y:S04]  /*20ce0*/  STL [R1+0xed8], R2 ;  /* 0x000ed80201007387 */ /* 0x0003e80000100800 */
[----:B-----5:R-:W5:Y:S01]  /*20cf0*/  LDL.LU.64 R216, [R1+0x40] ;  /* 0x0000400001d87983 */ /* 0x020f620000300a00 */
[----:B-1----:R-:W-:-:S03]  /*20d00*/  IMAD.MOV.U32 R2, RZ, RZ, R219 ;  /* 0x000000ffff027224 */ /* 0x002fc600078e00db */
[----:B------:R-:W-:Y:S04]  /*20d10*/  STL [R1+0xed4], R220 ;  /* 0x000ed4dc01007387 */ /* 0x000fe80000100800 */
[----:B------:R1:W-:Y:S04]  /*20d20*/  STL [R1+0xed0], R2 ;  /* 0x000ed00201007387 */ /* 0x0003e80000100800 */
[----:B------:R-:W-:Y:S01]  /*20d30*/  STL [R1+0xecc], R222 ;  /* 0x000eccde01007387 */ /* 0x000fe20000100800 */
[----:B-1----:R-:W-:-:S05]  /*20d40*/  IMAD.MOV.U32 R2, RZ, RZ, R221 ;  /* 0x000000ffff027224 */ /* 0x002fca00078e00dd */
[----:B------:R1:W-:Y:S04]  /*20d50*/  STL [R1+0xec8], R2 ;  /* 0x000ec80201007387 */ /* 0x0003e80000100800 */
[----:B------:R-:W5:Y:S01]  /*20d60*/  LDL.LU.64 R218, [R1+0x630] ;  /* 0x0006300001da7983 */ /* 0x000f620000300a00 */
[----:B-1----:R-:W-:-:S05]  /*20d70*/  MOV R2, R223 ;  /* 0x000000df00027202 */ /* 0x002fca0000000f00 */
[----:B------:R1:W-:Y:S04]  /*20d80*/  STL [R1+0xec0], R2 ;  /* 0x000ec00201007387 */ /* 0x0003e80000100800 */
[----:B------:R1:W-:Y:S04]  /*20d90*/  STL [R1+0xec4], R232 ;  /* 0x000ec4e801007387 */ /* 0x0003e80000100800 */
[----:B------:R-:W5:Y:S01]  /*20da0*/  LDL.LU.64 R220, [R1+0x900] ;  /* 0x0009000001dc7983 */ /* 0x000f620000300a00 */
[----:B-1----:R-:W-:-:S05]  /*20db0*/  IMAD.MOV.U32 R2, RZ, RZ, R233 ;  /* 0x000000ffff027224 */ /* 0x002fca00078e00e9 */
[----:B------:R1:W-:Y:S04]  /*20dc0*/  STL [R1+0xeb8], R2 ;  /* 0x000eb80201007387 */ /* 0x0003e80000100800 */
[----:B------:R-:W-:Y:S04]  /*20dd0*/  STL [R1+0xebc], R214 ;  /* 0x000ebcd601007387 */ /* 0x000fe80000100800 */
[----:B------:R-:W-:Y:S04]  /*20de0*/  STL [R1+0xeb0], R215 ;  /* 0x000eb0d701007387 */ /* 0x000fe80000100800 */
[----:B------:R-:W5:Y:S04]  /*20df0*/  LDL.LU.64 R222, [R1+0x940] ;  /* 0x0009400001de7983 */ /* 0x000f680000300a00 */
[----:B------:R-:W-:Y:S04]  /*20e00*/  STL [R1+0xeb4], R38 ;  /* 0x000eb42601007387 */ /* 0x000fe80000100800 */
[----:B------:R-:W-:Y:S04]  /*20e10*/  STL [R1+0xea8], R39 ;  /* 0x000ea82701007387 */ /* 0x000fe80000100800 */
[----:B------:R-:W5:Y:S04]  /*20e20*/  LDL.LU.64 R72, [R1+0x930] ;  /* 0x0009300001487983 */ /* 0x000f680000300a00 */
[----:B------:R-:W-:Y:S04]  /*20e30*/  STL [R1+0xeac], R8 ;  /* 0x000eac0801007387 */ /* 0x000fe80000100800 */
[----:B------:R-:W-:Y:S04]  /*20e40*/  STL [R1+0xe90], R9 ;  /* 0x000e900901007387 */ /* 0x000fe80000100800 */
[----:B------:R-:W5:Y:S04]  /*20e50*/  LDL.LU.64 R232, [R1+0x910] ;  /* 0x0009100001e87983 */ /* 0x000f680000300a00 */
        /* <DEDUP_REMOVED lines=12> */
[----:B------:R5:W-:Y:S04]  /*20f20*/  STL [R1+0xe8c], R70 ;  /* 0x000e8c4601007387 */ /* 0x000be80000100800 */
[----:B------:R-:W4:Y:S01]  /*20f30*/  LDL.LU.64 R68, [R1+0x928] ;  /* 0x0009280001447983 */ /* 0x000f220000300a00 */
[----:B-1----:R-:W-:-:S05]  /*20f40*/  MOV R2, R71 ;  /* 0x0000004700027202 */ /* 0x002fca0000000f00 */
[----:B------:R1:W-:Y:S04]  /*20f50*/  STL [R1+0xe80], R2 ;  /* 0x000e800201007387 */ /* 0x0003e80000100800 */
[----:B-----5:R5:W-:Y:S04]  /*20f60*/  STL [R1+0xe84], R216 ;  /* 0x000e84d801007387 */ /* 0x020be80000100800 */
[----:B------:R-:W4:Y:S01]  /*20f70*/  LDL.LU.64 R70, [R1+0x938] ;  /* 0x0009380001467983 */ /* 0x000f220000300a00 */
[----:B-1----:R-:W-:-:S05]  /*20f80*/  IMAD.MOV.U32 R2, RZ, RZ, R217 ;  /* 0x000000ffff027224 */ /* 0x002fca00078e00d9 */
[----:B------:R1:W-:Y:S04]  /*20f90*/  STL [R1+0xe78], R2 ;  /* 0x000e780201007387 */ /* 0x0003e80000100800 */
[----:B------:R-:W-:Y:S04]  /*20fa0*/  STL [R1+0xe7c], R212 ;  /* 0x000e7cd401007387 */ /* 0x000fe80000100800 */
[----:B------:R-:W-:Y:S04]  /*20fb0*/  STL [R1+0xa64], R213 ;  /* 0x000a64d501007387 */ /* 0x000fe80000100800 */
[----:B-----5:R-:W5:Y:S04]  /*20fc0*/  LDL.LU.64 R216, [R1+0x980] ;  /* 0x0009800001d87983 */ /* 0x020f680000300a00 */
        /* <DEDUP_REMOVED lines=32> */
[----:B------:R1:W-:Y:S02]  /*211d0*/  STL [R1+0xaac], R68 ;  /* 0x000aac4401007387 */ /* 0x0003e40000100800 */
[----:B-1----:R-:W-:-:S02]  /*211e0*/  MOV R2, R69 ;  /* 0x0000004500027202 */ /* 0x002fc40000000f00 */
[----:B------:R-:W4:Y:S04]  /*211f0*/  LDL.LU.64 R68, [R1+0x9b0] ;  /* 0x0009b00001447983 */ /* 0x000f280000300a00 */
[----:B------:R1:W-:Y:S04]  /*21200*/  STL [R1+0xaa8], R2 ;  /* 0x000aa80201007387 */ /* 0x0003e80000100800 */
[----:B------:R1:W-:Y:S02]  /*21210*/  STL [R1+0xab4], R70 ;  /* 0x000ab44601007387 */ /* 0x0003e40000100800 */
[----:B-1----:R-:W-:-:S02]  /*21220*/  IMAD.MOV.U32 R2, RZ, RZ, R71 ;  /* 0x000000ffff027224 */ /* 0x002fc400078e0047 */
[----:B------:R-:W4:Y:S04]  /*21230*/  LDL.LU.64 R70, [R1+0x998] ;  /* 0x0009980001467983 */ /* 0x000f280000300a00 */
        /* <DEDUP_REMOVED lines=37> */
[----:B------:R1:W-:Y:S02]  /*21490*/  STL [R1+0xb04], R68 ;  /* 0x000b044401007387 */ /* 0x0003e40000100800 */
[----:B-1----:R-:W-:-:S02]  /*214a0*/  IMAD.MOV.U32 R2, RZ, RZ, R69 ;  /* 0x000000ffff027224 */ /* 0x002fc400078e0045 */
        /* <DEDUP_REMOVED lines=16> */
[----:B------:R-:W5:Y:S04]  /*215b0*/  LDL.64 R220, [R1+0xa50] ;  /* 0x000a500001dc7983 */ /* 0x000f680000100a00 */
        /* <DEDUP_REMOVED lines=118> */
[----:B-1----:R-:W-:-:S02]  /*21d20*/  MOV R2, R71 ;  /* 0x0000004700027202 */ /* 0x002fc40000000f00 */
        /* <DEDUP_REMOVED lines=42> */
[----:B------:R-:W-:Y:S04]  /*21fd0*/  STL [R1+0xc6c], R70 ;  /* 0x000c6c4601007387 */ /* 0x000fe80000100800 */
[----:B------:R-:W4:Y:S01]  /*21fe0*/  LDL.LU.64 R246, [R1+0xcc8] ;  /* 0x000cc80001f67983 */ /* 0x000f220000300a00 */
[----:B-1----:R-:W-:-:S05]  /*21ff0*/  IMAD.MOV.U32 R2, RZ, RZ, R71 ;  /* 0x000000ffff027224 */ /* 0x002fca00078e0047 */
        /* <DEDUP_REMOVED lines=20> */
[----:B------:R1:W-:Y:S02]  /*22140*/  STL [R1+0xc90], R2 ;  /* 0x000c900201007387 */ /* 0x0003e40000100800 */
[----:B-1----:R-:W-:Y:S02]  /*22150*/  IMAD.MOV.U32 R2, RZ, RZ, R233 ;  /* 0x000000ffff027224 */ /* 0x002fe400078e00e9 */
[----:B------:R1:W-:Y:S04]  /*22160*/  STL [R1+0xc9c], R232 ;  /* 0x000c9ce801007387 */ /* 0x0003e80000100800 */
[----:B-1----:R-:W5:Y:S04]  /*22170*/  LDL.LU.64 R232, [R1+0xcf8] ;  /* 0x000cf80001e87983 */ /* 0x002f680000300a00 */
[----:B------:R1:W-:Y:S04]  /*22180*/  STL [R1+0xc98], R2 ;  /* 0x000c980201007387 */ /* 0x0003e80000100800 */
[----:B--2---:R2:W-:Y:S01]  /*22190*/  STL [R1+0xca4], R74 ;  /* 0x000ca44a01007387 */ /* 0x0045e20000100800 */
[----:B-1----:R-:W-:-:S03]  /*221a0*/  IMAD.MOV.U32 R2, RZ, RZ, R75 ;  /* 0x000000ffff027224 */ /* 0x002fc600078e004b */
[----:B------:R-:W5:Y:S04]  /*221b0*/  LDL.LU.64 R72, [R1+0xd00] ;  /* 0x000d000001487983 */ /* 0x000f680000300a00 */
[----:B---3--:R-:W-:Y:S04]  /*221c0*/  STL [R1+0xcac], R228 ;  /* 0x000cace401007387 */ /* 0x008fe80000100800 */
[----:B------:R1:W-:Y:S04]  /*221d0*/  STL [R1+0xca0], R2 ;  /* 0x000ca00201007387 */ /* 0x0003e80000100800 */
[----:B--2---:R-:W2:Y:S01]  /*221e0*/  LDL.LU.64 R74, [R1+0xd08] ;  /* 0x000d0800014a7983 */ /* 0x004ea20000300a00 */
[----:B-1----:R-:W-:-:S03]  /*221f0*/  IMAD.MOV.U32 R2, RZ, RZ, R229 ;  /* 0x000000ffff027224 */ /* 0x002fc600078e00e5 */
[----:B----4-:R-:W-:Y:S04]  /*22200*/  STL [R1+0xcb4], R230 ;  /* 0x000cb4e601007387 */ /* 0x010fe80000100800 */
[----:B------:R1:W-:Y:S04]  /*22210*/  STL [R1+0xca8], R2 ;  /* 0x000ca80201007387 */ /* 0x0003e80000100800 */
[----:B------:R-:W3:Y:S01]  /*22220*/  LDL.LU.64 R228, [R1+0xd10] ;  /* 0x000d100001e47983 */ /* 0x000ee20000300a00 */
[----:B-1----:R-:W-:-:S03]  /*22230*/  MOV R2, R231 ;  /* 0x000000e700027202 */ /* 0x002fc60000000f00 */
[----:B------:R-:W-:Y:S04]  /*22240*/  STL [R1+0xcbc], R68 ;  /* 0x000cbc4401007387 */ /* 0x000fe80000100800 */
[----:B------:R1:W-:Y:S04]  /*22250*/  STL [R1+0xcb0], R2 ;  /* 0x000cb00201007387 */ /* 0x0003e80000100800 */
[----:B------:R-:W4:Y:S01]  /*22260*/  LDL.LU.64 R230, [R1+0xd18] ;  /* 0x000d180001e67983 */ /* 0x000f220000300a00 */
[----:B-1----:R-:W-:-:S03]  /*22270*/  IMAD.MOV.U32 R2, RZ, RZ, R69 ;  /* 0x000000ffff027224 */ /* 0x002fc600078e0045 */
[----:B------:R-:W-:Y:S04]  /*22280*/  STL [R1+0xcc4], R246 ;  /* 0x000cc4f601007387 */ /* 0x000fe80000100800 */
[----:B------:R1:W-:Y:S04]  /*22290*/  STL [R1+0xcb8], R2 ;  /* 0x000cb80201007387 */ /* 0x0003e80000100800 */
[----:B------:R-:W4:Y:S01]  /*222a0*/  LDL.LU.64 R68, [R1+0xd20] ;  /* 0x000d200001447983 */ /* 0x000f220000300a00 */
[----:B-1----:R-:W-:-:S03]  /*222b0*/  IMAD.MOV.U32 R2, RZ, RZ, R247 ;  /* 0x000000ffff027224 */ /* 0x002fc600078e00f7 */
[----:B-----5:R-:W-:Y:S04]  /*222c0*/  STL [R1+0xccc], R216 ;  /* 0x000cccd801007387 */ /* 0x020fe80000100800 */
[----:B------:R1:W-:Y:S02]  /*222d0*/  STL [R1+0xcc0], R2 ;  /* 0x000cc00201007387 */ /* 0x0003e40000100800 */
[----:B-1----:R-:W-:Y:S02]  /*222e0*/  IMAD.MOV.U32 R2, RZ, RZ, R217 ;  /* 0x000000ffff027224 */ /* 0x002fe400078e00d9 */
[----:B------:R-:W4:Y:S04]  /*222f0*/  LDL.LU.64 R216, [R1+0xd28] ;  /* 0x000d280001d87983 */ /* 0x000f280000300a00 */
        /* <DEDUP_REMOVED lines=19> */
[----:B------:R-:W-:Y:S04]  /*22430*/  STL [R1+0xcfc], R72 ;  /* 0x000cfc4801007387 */ /* 0x000fe80000100800 */
[----:B------:R1:W-:Y:S04]  /*22440*/  STL [R1+0xcf0], R2 ;  /* 0x000cf00201007387 */ /* 0x0003e80000100800 */
[----:B------:R-:W5:Y:S01]  /*22450*/  LDL.LU.64 R232, [R1+0xd50] ;  /* 0x000d500001e87983 */ /* 0x000f620000300a00 */
[----:B-1----:R-:W-:-:S03]  /*22460*/  IMAD.MOV.U32 R2, RZ, RZ, R73 ;  /* 0x000000ffff027224 */ /* 0x002fc600078e0049 */
[----:B--2---:R-:W-:Y:S04]  /*22470*/  STL [R1+0xd04], R74 ;  /* 0x000d044a01007387 */ /* 0x004fe80000100800 */
[----:B------:R1:W-:Y:S04]  /*22480*/  STL [R1+0xcf8], R2 ;  /* 0x000cf80201007387 */ /* 0x0003e80000100800 */
[----:B------:R-:W2:Y:S01]  /*22490*/  LDL.LU.64 R72, [R1+0xd58] ;  /* 0x000d580001487983 */ /* 0x000ea20000300a00 */
[----:B-1----:R-:W-:-:S03]  /*224a0*/  MOV R2, R75 ;  /* 0x0000004b00027202 */ /* 0x002fc60000000f00 */
[----:B---3--:R-:W-:Y:S04]  /*224b0*/  STL [R1+0xd0c], R228 ;  /* 0x000d0ce401007387 */ /* 0x008fe80000100800 */
[----:B------:R1:W-:Y:S04]  /*224c0*/  STL [R1+0xd00], R2 ;  /* 0x000d000201007387 */ /* 0x0003e80000100800 */
[----:B------:R-:W3:Y:S01]  /*224d0*/  LDL.LU.64 R74, [R1+0xd60] ;  /* 0x000d6000014a7983 */ /* 0x000ee20000300a00 */
[----:B-1----:R-:W-:-:S03]  /*224e0*/  IMAD.MOV.U32 R2, RZ, RZ, R229 ;  /* 0x000000ffff027224 */ /* 0x002fc600078e00e5 */
[----:B----4-:R-:W-:Y:S04]  /*224f0*/  STL [R1+0xd14], R230 ;  /* 0x000d14e601007387 */ /* 0x010fe80000100800 */
[----:B------:R1:W-:Y:S04]  /*22500*/  STL [R1+0xd08], R2 ;  /* 0x000d080201007387 */ /* 0x0003e80000100800 */
        /* <DEDUP_REMOVED lines=8> */
[----:B------:R1:W-:Y:S02]  /*22590*/  STL [R1+0xd24], R216 ;  /* 0x000d24d801007387 */ /* 0x0003e40000100800 */
[----:B-1----:R-:W-:Y:S02]  /*225a0*/  IMAD.MOV.U32 R2, RZ, RZ, R217 ;  /* 0x000000ffff027224 */ /* 0x002fe400078e00d9 */
[----:B------:R-:W4:Y:S04]  /*225b0*/  LDL.LU.64 R216, [R1+0xd80] ;  /* 0x000d800001d87983 */ /* 0x000f280000300a00 */
[----:B------:R1:W-:Y:S04]  /*225c0*/  STL [R1+0xd20], R2 ;  /* 0x000d200201007387 */ /* 0x0003e80000100800 */
[----:B------:R1:W-:Y:S02]  /*225d0*/  STL [R1+0xd2c], R218 ;  /* 0x000d2cda01007387 */ /* 0x0003e40000100800 */
[----:B-1----:R-:W-:-:S02]  /*225e0*/  MOV R2, R219 ;  /* 0x000000db00027202 */ /* 0x002fc40000000f00 */
[----:B------:R-:W4:Y:S04]  /*225f0*/  LDL.LU.64 R218, [R1+0xd88] ;  /* 0x000d880001da7983 */ /* 0x000f280000300a00 */
[----:B------:R1:W-:Y:S04]  /*22600*/  STL [R1+0xd28], R2 ;  /* 0x000d280201007387 */ /* 0x0003e80000100800 */
[----:B------:R1:W-:Y:S04]  /*22610*/  STL [R1+0xd34], R220 ;  /* 0x000d34dc01007387 */ /* 0x0003e80000100800 */
[----:B------:R-:W4:Y:S01]  /*22620*/  LDL.LU.64 R68, [R1+0xd90] ;  /* 0x000d900001447983 */ /* 0x000f220000300a00 */
[----:B-1----:R-:W-:-:S03]  /*22630*/  IMAD.MOV.U32 R2, RZ, RZ, R221 ;  /* 0x000000ffff027224 */ /* 0x002fc600078e00dd */
        /* <DEDUP_REMOVED lines=8> */
[----:B------:R-:W4:Y:S04]  /*226c0*/  LDL.LU.64 R70, [R1+0xda8] ;  /* 0x000da80001467983 */ /* 0x000f280000300a00 */
[----:B------:R1:W-:Y:S04]  /*226d0*/  STL [R1+0xd40], R2 ;  /* 0x000d400201007387 */ /* 0x0003e80000100800 */
[----:B-----5:R5:W-:Y:S01]  /*226e0*/  STL [R1+0xd4c], R232 ;  /* 0x000d4ce801007387 */ /* 0x020be20000100800 */
[----:B-1----:R-:W-:-:S03]  /*226f0*/  IMAD.MOV.U32 R2, RZ, RZ, R233 ;  /* 0x000000ffff027224 */ /* 0x002fc600078e00e9 */
[----:B-----5:R-:W5:Y:S04]  /*22700*/  LDL.LU.64 R232, [R1+0xdb0] ;  /* 0x000db00001e87983 */ /* 0x020f680000300a00 */
        /* <DEDUP_REMOVED lines=15> */
[----:B------:R-:W-:Y:S04]  /*22800*/  STL [R1+0xd74], R246 ;  /* 0x000d74f601007387 */ /* 0x000fe80000100800 */
[----:B------:R1:W-:Y:S04]  /*22810*/  STL [R1+0xd68], R2 ;  /* 0x000d680201007387 */ /* 0x0003e80000100800 */
[----:B------:R-:W4:Y:S01]  /*22820*/  LDL.LU.64 R230, [R1+0xdd0] ;  /* 0x000dd00001e67983 */ /* 0x000f220000300a00 */
[----:B-1----:R-:W-:-:S03]  /*22830*/  IMAD.MOV.U32 R2, RZ, RZ, R247 ;  /* 0x000000ffff027224 */ /* 0x002fc600078e00f7 */
[----:B------:R-:W-:Y:S04]  /*22840*/  STL [R1+0xd7c], R216 ;  /* 0x000d7cd801007387 */ /* 0x000fe80000100800 */
[----:B------:R1:W-:Y:S02]  /*22850*/  STL [R1+0xd70], R2 ;  /* 0x000d700201007387 */ /* 0x0003e40000100800 */
[----:B-1----:R-:W-:Y:S02]  /*22860*/  MOV R2, R217 ;  /* 0x000000d900027202 */ /* 0x002fe40000000f00 */
[----:B------:R-:W4:Y:S04]  /*22870*/  LDL.LU.64 R216, [R1+0xdd8] ;  /* 0x000dd80001d87983 */ /* 0x000f280000300a00 */
        /* <DEDUP_REMOVED lines=13> */
[----:B-1----:R-:W-:-:S02]  /*22950*/  IMAD.MOV.U32 R2, RZ, RZ, R223 ;  /* 0x000000ffff027224 */ /* 0x002fc400078e00df */
[----:B------:R-:W-:Y:S04]  /*22960*/  STL [R1+0xda4], R70 ;  /* 0x000da44601007387 */ /* 0x000fe80000100800 */
[----:B------:R1:W-:Y:S04]  /*22970*/  STL [R1+0xd98], R2 ;  /* 0x000d980201007387 */ /* 0x0003e80000100800 */
[----:B------:R-:W4:Y:S01]  /*22980*/  LDL.LU.64 R222, [R1+0xdf0] ;  /* 0x000df00001de7983 */ /* 0x000f220000300a00 */
[----:B-1----:R-:W-:-:S03]  /*22990*/  MOV R2, R71 ;  /* 0x0000004700027202 */ /* 0x002fc60000000f00 */
[----:B-----5:R-:W-:Y:S04]  /*229a0*/  STL [R1+0xdac], R232 ;  /* 0x000dace801007387 */ /* 0x020fe80000100800 */
[----:B------:R1:W-:Y:S02]  /*229b0*/  STL [R1+0xda0], R2 ;  /* 0x000da00201007387 */ /* 0x0003e40000100800 */
[----:B-1----:R-:W-:Y:S02]  /*229c0*/  IMAD.MOV.U32 R2, RZ, RZ, R233 ;  /* 0x000000ffff027224 */ /* 0x002fe400078e00e9 */
[----:B------:R-:W5:Y:S04]  /*229d0*/  LDL.LU.64 R232, [R1+0xdf8] ;  /* 0x000df80001e87983 */ /* 0x000f680000300a00 */
[----:B------:R1:W-:Y:S04]  /*229e0*/  STL [R1+0xda8], R2 ;  /* 0x000da80201007387 */ /* 0x0003e80000100800 */
[----:B--2---:R-:W-:Y:S04]  /*229f0*/  STL [R1+0xdb4], R72 ;  /* 0x000db44801007387 */ /* 0x004fe80000100800 */
[----:B------:R-:W2:Y:S01]  /*22a00*/  LDL.LU.64 R78, [R1+0xe00] ;  /* 0x000e0000014e7983 */ /* 0x000ea20000300a00 */
[----:B-1----:R-:W-:-:S05]  /*22a10*/  IMAD.MOV.U32 R2, RZ, RZ, R73 ;  /* 0x000000ffff027224 */ /* 0x002fca00078e0049 */
[----:B------:R1:W-:Y:S04]  /*22a20*/  STL [R1+0xdb0], R2 ;  /* 0x000db00201007387 */ /* 0x0003e80000100800 */
[----:B---3--:R-:W-:Y:S01]  /*22a30*/  STL [R1+0xdbc], R74 ;  /* 0x000dbc4a01007387 */ /* 0x008fe20000100800 */
[----:B-1----:R-:W-:-:S03]  /*22a40*/  IMAD.MOV.U32 R2, RZ, RZ, R75 ;  /* 0x000000ffff027224 */ /* 0x002fc600078e004b */
[----:B------:R-:W3:Y:S04]  /*22a50*/  LDL.LU.64 R248, [R1+0xe08] ;  /* 0x000e080001f87983 */ /* 0x000ee80000300a00 */
[----:B------:R1:W-:Y:S04]  /*22a60*/  STL [R1+0xdb8], R2 ;  /* 0x000db80201007387 */ /* 0x0003e80000100800 */
[----:B----4-:R-:W-:Y:S04]  /*22a70*/  STL [R1+0xdc4], R228 ;  /* 0x000dc4e401007387 */ /* 0x010fe80000100800 */
[----:B------:R-:W4:Y:S01]  /*22a80*/  LDL.LU.64 R250, [R1+0xe10] ;  /* 0x000e100001fa7983 */ /* 0x000f220000300a00 */
[----:B-1----:R-:W-:-:S03]  /*22a90*/  IMAD.MOV.U32 R2, RZ, RZ, R229 ;  /* 0x000000ffff027224 */ /* 0x002fc600078e00e5 */
[----:B------:R-:W4:Y:S04]  /*22aa0*/  LDL.LU.64 R244, [R1+0xe18] ;  /* 0x000e180001f47983 */ /* 0x000f280000300a00 */
[----:B------:R1:W-:Y:S04]  /*22ab0*/  STL [R1+0xdc0], R2 ;  /* 0x000dc00201007387 */ /* 0x0003e80000100800 */
[----:B------:R-:W-:Y:S04]  /*22ac0*/  STL [R1+0xdcc], R230 ;  /* 0x000dcce601007387 */ /* 0x000fe80000100800 */
[----:B------:R-:W4:Y:S01]  /*22ad0*/  LDL.LU.64 R246, [R1+0xe20] ;  /* 0x000e200001f67983 */ /* 0x000f220000300a00 */
[----:B-1----:R-:W-:-:S03]  /*22ae0*/  MOV R2, R231 ;  /* 0x000000e700027202 */ /* 0x002fc60000000f00 */
[----:B------:R-:W4:Y:S04]  /*22af0*/  LDL.LU.64 R68, [R1+0xe28] ;  /* 0x000e280001447983 */ /* 0x000f280000300a00 */
[----:B------:R1:W-:Y:S04]  /*22b00*/  STL [R1+0xdc8], R2 ;  /* 0x000dc80201007387 */ /* 0x0003e80000100800 */
[----:B------:R-:W-:Y:S04]  /*22b10*/  STL [R1+0xdd4], R216 ;  /* 0x000dd4d801007387 */ /* 0x000fe80000100800 */
[----:B------:R-:W4:Y:S01]  /*22b20*/  LDL.LU.64 R70, [R1+0xe30] ;  /* 0x000e300001467983 */ /* 0x000f220000300a00 */
[----:B-1----:R-:W-:-:S03]  /*22b30*/  IMAD.MOV.U32 R2, RZ, RZ, R217 ;  /* 0x000000ffff027224 */ /* 0x002fc600078e00d9 */
        /* <DEDUP_REMOVED lines=17> */
[----:B-----5:R5:W-:Y:S01]  /*22c50*/  STL [R1+0xdf4], R232 ;  /* 0x000df4e801007387 */ /* 0x020be20000100800 */
[----:B-1----:R-:W-:-:S03]  /*22c60*/  MOV R2, R233 ;  /* 0x000000e900027202 */ /* 0x002fc60000000f00 */
[----:B------:R-:W4:Y:S04]  /*22c70*/  LDL.LU.64 R222, [R1+0xe70] ;  /* 0x000e700001de7983 */ /* 0x000f280000300a00 */
[----:B--2---:R-:W-:Y:S04]  /*22c80*/  STL [R1+0xdfc], R78 ;  /* 0x000dfc4e01007387 */ /* 0x004fe80000100800 */
[----:B------:R1:W-:Y:S04]  /*22c90*/  STL [R1+0xdf0], R2 ;  /* 0x000df00201007387 */ /* 0x0003e80000100800 */
[----:B-----5:R-:W2:Y:S01]  /*22ca0*/  LDL.64 R232, [R1+0x1a68] ;  /* 0x001a680001e87983 */ /* 0x020ea20000100a00 */
[----:B-1----:R-:W-:-:S03]  /*22cb0*/  IMAD.MOV.U32 R2, RZ, RZ, R79 ;  /* 0x000000ffff027224 */ /* 0x002fc600078e004f */
[----:B---3--:R-:W-:Y:S04]  /*22cc0*/  STL [R1+0xe04], R248 ;  /* 0x000e04f801007387 */ /* 0x008fe80000100800 */
[----:B------:R1:W-:Y:S02]  /*22cd0*/  STL [R1+0xdf8], R2 ;  /* 0x000df80201007387 */ /* 0x0003e40000100800 */
[----:B-1----:R-:W-:Y:S02]  /*22ce0*/  IMAD.MOV.U32 R2, RZ, RZ, R249 ;  /* 0x000000ffff027224 */ /* 0x002fe400078e00f9 */
        /* <DEDUP_REMOVED lines=10> */
[----:B------:R1:W-:Y:S02]  /*22d90*/  STL [R1+0xe18], R2 ;  /* 0x000e180201007387 */ /* 0x0003e40000100800 */
[----:B-1----:R-:W-:Y:S02]  /*22da0*/  IMAD.MOV.U32 R2, RZ, RZ, R69 ;  /* 0x000000ffff027224 */ /* 0x002fe400078e0045 */
        /* <DEDUP_REMOVED lines=22> */
[----:B------:R1:W-:Y:S02]  /*22f10*/  STL [R1+0xe58], R2 ;  /* 0x000e580201007387 */ /* 0x0003e40000100800 */
[----:B-1----:R-:W-:Y:S02]  /*22f20*/  IMAD.MOV.U32 R2, RZ, RZ, R221 ;  /* 0x000000ffff027224 */ /* 0x002fe400078e00dd */
[----:B------:R-:W-:Y:S04]  /*22f30*/  STL [R1+0xe6c], R222 ;  /* 0x000e6cde01007387 */ /* 0x000fe80000100800 */
[----:B------:R1:W-:Y:S02]  /*22f40*/  STL [R1+0xe60], R2 ;  /* 0x000e600201007387 */ /* 0x0003e40000100800 */
[----:B-1----:R-:W-:-:S05]  /*22f50*/  MOV R2, R223 ;  /* 0x000000df00027202 */ /* 0x002fca0000000f00 */
[----:B------:R1:W-:Y:S04]  /*22f60*/  STL [R1+0xe68], R2 ;  /* 0x000e680201007387 */ /* 0x0003e80000100800 */
[----:B--2---:R-:W-:Y:S01]  /*22f70*/  STL [R1+0xe74], R232 ;  /* 0x000e74e801007387 */ /* 0x004fe20000100800 */
[----:B-1----:R-:W-:-:S05]  /*22f80*/  IMAD.MOV.U32 R2, RZ, RZ, R233 ;  /* 0x000000ffff027224 */ /* 0x002fca00078e00e9 */
[----:B------:R1:W-:Y:S04]  /*22f90*/  STL [R1+0xe70], R2 ;  /* 0x000e700201007387 */ /* 0x0003e80000100800 */
        /* <DEDUP_REMOVED lines=309> */
[----:B------:R2:W-:Y:S01]  /*242f0*/  STL [R1+0x460], RZ ;  /* 0x000460ff01007387 */ /* 0x0005e20000100800 */
[----:B------:R-:W-:-:S03]  /*24300*/  MOV R234, 0x7f ;  /* 0x0000007f00ea7802 */ /* 0x000fc60000000f00 */
[----:B------:R2:W-:Y:S04]  /*24310*/  STL [R1+0x464], RZ ;  /* 0x000464ff01007387 */ /* 0x0005e80000100800 */
[----:B------:R2:W-:Y:S04]  /*24320*/  STL [R1+0x468], RZ ;  /* 0x000468ff01007387 */ /* 0x0005e80000100800 */
[----:B------:R2:W-:Y:S04]  /*24330*/  STL [R1+0x46c], RZ ;  /* 0x00046cff01007387 */ /* 0x0005e80000100800 */
[----:B------:R2:W-:Y:S01]  /*24340*/  STL [R1+0x440], RZ ;  /* 0x000440ff01007387 */ /* 0x0005e20000100800 */
[----:B------:R-:W-:-:S03]  /*24350*/  IADD3 R234, R234, c[0x0][0x180], RZ ;  /* 0x00006000eaea7a10 */ /* 0x000fc60007ffe0ff */
[----:B------:R2:W-:Y:S04]  /*24360*/  STL [R1+0x444], RZ ;  /* 0x000444ff01007387 */ /* 0x0005e80000100800 */
[----:B------:R2:W-:Y:S04]  /*24370*/  STL [R1+0x448], RZ ;  /* 0x000448ff01007387 */ /* 0x0005e80000100800 */
[----:B------:R2:W-:Y:S04]  /*24380*/  STL [R1+0x44c], RZ ;  /* 0x00044cff01007387 */ /* 0x0005e80000100800 */
[----:B------:R2:W-:Y:S01]  /*24390*/  STL [R1+0x430], RZ ;  /* 0x000430ff01007387 */ /* 0x0005e20000100800 */
[----:B------:R-:W-:-:S03]  /*243a0*/  SHF.R.S32.HI R0, RZ, 0x1f, R234 ;  /* 0x0000001fff007819 */ /* 0x000fc600000114ea */
[----:B------:R2:W-:Y:S04]  /*243b0*/  STL [R1+0x434], RZ ;  /* 0x000434ff01007387 */ /* 0x0005e80000100800 */
[----:B------:R2:W-:Y:S04]  /*243c0*/  STL [R1+0x438], RZ ;  /* 0x000438ff01007387 */ /* 0x0005e80000100800 */
[----:B------:R2:W-:Y:S04]  /*243d0*/  STL [R1+0x43c], RZ ;  /* 0x00043cff01007387 */ /* 0x0005e80000100800 */
[----:B------:R2:W-:Y:S01]  /*243e0*/  STL [R1+0x420], RZ ;  /* 0x000420ff01007387 */ /* 0x0005e20000100800 */
[----:B------:R-:W-:-:S03]  /*243f0*/  LEA.HI R0, R0, R234, RZ, 0x7 ;  /* 0x000000ea00007211 */ /* 0x000fc600078f38ff */
[----:B------:R2:W-:Y:S01]  /*24400*/  STL [R1+0x424], RZ ;  /* 0x000424ff01007387 */ /* 0x0005e20000100800 */
[----:B------:R-:W-:-:S03]  /*24410*/  IMAD.MOV.U32 R234, RZ, RZ, c[0x0][0x188] ;  /* 0x00006200ffea7624 */ /* 0x000fc600078e00ff */
[----:B------:R2:W-:Y:S04]  /*24420*/  STL [R1+0x428], RZ ;  /* 0x000428ff01007387 */ /* 0x0005e80000100800 */
[----:B------:R2:W-:Y:S04]  /*24430*/  STL [R1+0x42c], RZ ;  /* 0x00042cff01007387 */ /* 0x0005e80000100800 */
[----:B------:R2:W-:Y:S04]  /*24440*/  STL [R1+0x400], RZ ;  /* 0x000400ff01007387 */ /* 0x0005e80000100800 */
[----:B------:R2:W-:Y:S01]  /*24450*/  STL [R1+0x404], RZ ;  /* 0x000404ff01007387 */ /* 0x0005e20000100800 */
[----:B------:R-:W-:-:S03]  /*24460*/  IMAD.SHL.U32 R4, R234, 0x80, RZ ;  /* 0x00000080ea047824 */ /* 0x000fc600078e00ff */
[----:B------:R2:W-:Y:S04]  /*24470*/  STL [R1+0x408], RZ ;  /* 0x000408ff01007387 */ /* 0x0005e80000100800 */
[----:B------:R2:W-:Y:S04]  /*24480*/  STL [R1+0x40c], RZ ;  /* 0x00040cff01007387 */ /* 0x0005e80000100800 */
[----:B------:R2:W-:Y:S04]  /*24490*/  STL [R1+0x3f0], RZ ;  /* 0x0003f0ff01007387 */ /* 0x0005e80000100800 */
[----:B------:R2:W-:Y:S04]  /*244a0*/  STL [R1+0x3f4], RZ ;  /* 0x0003f4ff01007387 */ /* 0x0005e80000100800 */
[----:B------:R2:W-:Y:S01]  /*244b0*/  STL [R1+0x3f8], RZ ;  /* 0x0003f8ff01007387 */ /* 0x0005e20000100800 */
[----:B-1----:R-:W-:-:S03]  /*244c0*/  SHF.R.S32.HI R2, RZ, 0x1f, R4 ;  /* 0x0000001fff027819 */ /* 0x002fc60000011404 */
[----:B------:R2:W-:Y:S04]  /*244d0*/  STL [R1+0x3fc], RZ ;  /* 0x0003fcff01007387 */ /* 0x0005e80000100800 */
[----:B------:R2:W-:Y:S04]  /*244e0*/  STL [R1+0x3c0], RZ ;  /* 0x0003c0ff01007387 */ /* 0x0005e80000100800 */
[----:B------:R2:W-:Y:S04]  /*244f0*/  STL [R1+0x3c4], RZ ;  /* 0x0003c4ff01007387 */ /* 0x0005e80000100800 */
[----:B------:R2:W-:Y:S01]  /*24500*/  STL [R1+0x3c8], RZ ;  /* 0x0003c8ff01007387 */ /* 0x0005e20000100800 */
[----:B------:R-:W-:-:S03]  /*24510*/  SHF.L.U64.HI R2, R4, 0x2, R2 ;  /* 0x0000000204027819 */ /* 0x000fc60000010202 */
[----:B------:R2:W-:Y:S01]  /*24520*/  STL [R1+0x3cc], RZ ;  /* 0x0003ccff01007387 */ /* 0x0005e20000100800 */
[----:B------:R-:W-:-:S03]  /*24530*/  LOP3.LUT R4, R3, 0x40, RZ, 0x3c, !PT ;  /* 0x0000004003047812 */ /* 0x000fc600078e3cff */
        /* <DEDUP_REMOVED lines=8> */
[----:B------:R2:W-:Y:S01]  /*245c0*/  STL [R1+0x1a64], R4 ;  /* 0x001a640401007387 */ /* 0x0005e20000100800 */
[----:B------:R-:W-:Y:S01]  /*245d0*/  LOP3.LUT R5, R235, 0x3, RZ, 0xc0, !PT ;  /* 0x00000003eb057812 */ /* 0x000fe200078ec0ff */
[----:B------:R-:W-:-:S04]  /*245e0*/  ULDC UR4, c[0x0][0x18c] ;  /* 0x0000630000047ab9 */ /* 0x000fc80000000800 */
[----:B------:R-:W-:Y:S01]  /*245f0*/  IMAD R5, R5, 0x420, RZ ;  /* 0x0000042005057824 */ /* 0x000fe200078e02ff */
[----:B------:R-:W-:Y:S01]  /*24600*/  USHF.L.U32 UR4, UR4, 0x7, URZ ;  /* 0x0000000704047899 */ /* 0x000fe2000800063f */
[----:B------:R-:W-:-:S03]  /*24610*/  SHF.R.S32.HI R6, RZ, 0x7, R0 ;  /* 0x00000007ff067819 */ /* 0x000fc60000011400 */
[----:B------:R-:W-:Y:S01]  /*24620*/  LOP3.LUT R0, R5, 0x5c, R235, 0x78, !PT ;  /* 0x0000005c05007812 */ /* 0x000fe200078e78eb */
[----:B------:R-:W-:Y:S01]  /*24630*/  USHF.R.S32.HI UR5, URZ, 0x1f, UR4 ;  /* 0x0000001f3f057899 */ /* 0x000fe20008011404 */
        /* <DEDUP_REMOVED lines=84> */
[----:B------:R-:W-:-:S02]  /*24b80*/  IADD3 R6, R6, -0x1, RZ ;  /* 0xffffffff06067810 */ /* 0x000fc40007ffe0ff */
[----:B------:R-:W-:Y:S01]  /*24b90*/  LOP3.LUT R5, R0, 0x20, RZ, 0x3c, !PT ;  /* 0x0000002000057812 */ /* 0x000fe200078e3cff */
[----:B------:R-:W-:Y:S02]  /*24ba0*/  USHF.L.U32 UR8, UR4, 0x2, URZ ;  /* 0x0000000204087899 */ /* 0x000fe4000800063f */
[----:B--2---:R-:W-:Y:S02]  /*24bb0*/  USHF.L.U64.HI UR5, UR4, 0x2, UR5 ;  /* 0x0000000204057899 */ /* 0x004fe40008010205 */
.L_x_1:
[----:B------:R-:W2:Y:S01]  /*24bc0*/  LDL.LU.64 R240, [R1+0x640] ;  /* 0x0006400001f07983 */ /* 0x000ea20000300a00 */
[----:B------:R-:W-:-:S04]  /*24bd0*/  DEPBAR.LE SB0, 0x0 ;  /* 0x000080000000791a */ /* 0x000fc80000000000 */
[----:B------:R-:W2:Y:S04]  /*24be0*/  LDL.LU.64 R242, [R1+0x648] ;  /* 0x0006480001f27983 */ /* 0x000ea80000300a00 */
[----:B------:R-:W3:Y:S04]  /*24bf0*/  LDL.LU.64 R236, [R1+0x8f0] ;  /* 0x0008f00001ec7983 */ /* 0x000ee80000300a00 */
[----:B------:R-:W3:Y:S04]  /*24c00*/  LDL.LU.64 R238, [R1+0x8f8] ;  /* 0x0008f80001ee7983 */ /* 0x000ee80000300a00 */
[----:B------:R-:W-:Y:S04]  /*24c10*/  STL.64 [R1+0x37d0], R222 ;  /* 0x0037d0de01007387 */ /* 0x000fe80000100a00 */
[----:B------:R1:W-:Y:S04]  /*24c20*/  STL.64 [R1+0x37c8], R220 ;  /* 0x0037c8dc01007387 */ /* 0x0003e80000100a00 */
[----:B------:R-:W-:Y:S06]  /*24c30*/  BAR.SYNC.DEFER_BLOCKING 0x0 ;  /* 0x0000000000007b1d */ /* 0x000fec0000010000 */
[----:B-1----:R-:W4:Y:S04]  /*24c40*/  LDL.LU.64 R220, [R1+0x650] ;  /* 0x0006500001dc7983 */ /* 0x002f280000300a00 */
[----:B------:R-:W4:Y:S01]  /*24c50*/  LDL.LU.64 R222, [R1+0x658] ;  /* 0x0006580001de7983 */ /* 0x000f220000300a00 */
[----:B------:R-:W-:-:S03]  /*24c60*/  LOP3.LUT R252, R0, 0x20, RZ, 0x3c, !PT ;  /* 0x0000002000fc7812 */ /* 0x000fc600078e3cff */
[----:B------:R-:W-:Y:S04]  /*24c70*/  STL [R1+0x3708], R232 ;  /* 0x003708e801007387 */ /* 0x000fe80000100800 */
[----:B------:R-:W-:Y:S04]  /*24c80*/  STL [R1+0x3704], R233 ;  /* 0x003704e901007387 */ /* 0x000fe80000100800 */
[----:B-----5:R-:W1:Y:S04]  /*24c90*/  LDSM.16.M88.4 R64, [R3+0x20000] ;  /* 0x020000000340783b */ /* 0x020e680000000200 */
[----:B------:R-:W1:Y:S04]  /*24ca0*/  LDSM.16.M88.4 R60, [R3+0x22000] ;  /* 0x02200000033c783b */ /* 0x000e680000000200 */
[----:B------:R-:W1:Y:S04]  /*24cb0*/  LDSM.16.M88.4 R8, [R3+0x24000] ;  /* 0x024000000308783b */ /* 0x000e680000000200 */
[----:B------:R-:W1:Y:S04]  /*24cc0*/  LDSM.16.M88.4 R4, [R3+0x26000] ;  /* 0x026000000304783b */ /* 0x000e680000000200 */
[----:B------:R-:W1:Y:S04]  /*24cd0*/  LDSM.16.M88.4 R56, [R3+0x28000] ;  /* 0x028000000338783b */ /* 0x000e680000000200 */
[----:B------:R-:W-:Y:S04]  /*24ce0*/  LDS R224, [R0] ;  /* 0x0000000000e07984 */ /* 0x000fe80000000800 */
[----:B------:R-:W-:Y:S04]  /*24cf0*/  LDS R226, [R0+0x1000] ;  /* 0x0010000000e27984 */ /* 0x000fe80000000800 */
[----:B------:R-:W-:Y:S04]  /*24d00*/  LDS R225, [R252] ;  /* 0x00000000fce17984 */ /* 0x000fe80000000800 */
[----:B------:R-:W-:Y:S04]  /*24d10*/  LDS R227, [R252+0x1000] ;  /* 0x00100000fce37984 */ /* 0x000fe80000000800 */
[----:B------:R-:W1:Y:S04]  /*24d20*/  LDSM.16.M88.4 R52, [R3+0x2a000] ;  /* 0x02a000000334783b */ /* 0x000e680000000200 */
        /* <DEDUP_REMOVED lines=10> */
[----:B------:R-:W-:Y:S04]  /*24dd0*/  STL [R1+0x3700], R234 ;  /* 0x003700ea01007387 */ /* 0x000fe80000100800 */
[----:B------:R4:W-:Y:S04]  /*24de0*/  STL [R1+0x36fc], R235 ;  /* 0x0036fceb01007387 */ /* 0x0009e80000100800 */
[----:B------:R-:W-:Y:S04]  /*24df0*/  STL [R1+0x1f20], R2 ;  /* 0x001f200201007387 */ /* 0x000fe80000100800 */
[----:B-1----:R-:W-:Y:S04]  /*24e00*/  STL [R1+0x36f8], R66 ;  /* 0x0036f84201007387 */ /* 0x002fe80000100800 */
[----:B------:R-:W-:Y:S04]  /*24e10*/  STL [R1+0x36f4], R67 ;  /* 0x0036f44301007387 */ /* 0x000fe80000100800 */
        /* <DEDUP_REMOVED lines=16> */
[----:B------:R1:W-:Y:S04]  /*24f20*/  STL [R1+0x3744], R38 ;  /* 0x0037442601007387 */ /* 0x0003e80000100800 */
[----:B------:R1:W-:Y:S04]  /*24f30*/  STL [R1+0x3740], R39 ;  /* 0x0037402701007387 */ /* 0x0003e80000100800 */
        /* <DEDUP_REMOVED lines=13> */
[----:B------:R-:W-:Y:S04]  /*25010*/  LDS R212, [R0+0x80] ;  /* 0x0000800000d47984 */ /* 0x000fe80000000800 */
[----:B------:R-:W-:Y:S04]  /*25020*/  LDS R214, [R0+0x1080] ;  /* 0x0010800000d67984 */ /* 0x000fe80000000800 */
[----:B------:R-:W-:Y:S04]  /*25030*/  LDS R213, [R252+0x80] ;  /* 0x00008000fcd57984 */ /* 0x000fe80000000800 */
[----:B------:R-:W1:Y:S01]  /*25040*/  LDS R215, [R252+0x1080] ;  /* 0x00108000fcd77984 */ /* 0x000e620000000800 */
[C---:B----4-:R-:W-:Y:S08]  /*25050*/  HMMA.1688.F32.TF32 R232, R224.reuse, R64, R220 ;  /* 0x00000040e0e8723c */ /* 0x050ff000000810dc */
[----:B--2---:R-:W-:Y:S11]  /*25060*/  HMMA.1688.F32.TF32 R220, R224, R60, R240 ;  /* 0x0000003ce0dc723c */ /* 0x004ff600000810f0 */
[----:B------:R-:W-:Y:S04]  /*25070*/  @!UPT UIADD3 URZ, URZ, URZ, URZ ;  /* 0x0000003f3f3ff290 */ /* 0x000fe8000fffe03f */
[----:B------:R-:W-:Y:S04]  /*25080*/  STL.64 [R1+0x650], R232 ;  /* 0x000650e801007387 */ /* 0x000fe80000100a00 */
[----:B------:R3:W-:Y:S05]  /*25090*/  STL.64 [R1+0x658], R234 ;  /* 0x000658ea01007387 */ /* 0x0007ea0000100a00 */
[----:B-1----:R-:W-:Y:S01]  /*250a0*/  IMAD.MOV.U32 R38, RZ, RZ, R220 ;  /* 0x000000ffff267224 */ /* 0x002fe200078e00dc */
[----:B------:R-:W-:Y:S01]  /*250b0*/  MOV R39, R221 ;  /* 0x000000dd00277202 */ /* 0x000fe20000000f00 */
[----:B------:R-:W-:Y:S01]  /*250c0*/  IMAD.MOV.U32 R42, RZ, RZ, R222 ;  /* 0x000000ffff2a7224 */ /* 0x000fe200078e00de */
[----:B------:R-:W2:Y:S01]  /*250d0*/  LDL.LU.64 R220, [R1+0x8e0] ;  /* 0x0008e00001dc7983 */ /* 0x000ea20000300a00 */
[----:B------:R-:W-:-:S03]  /*250e0*/  IMAD.MOV.U32 R43, RZ, RZ, R223 ;  /* 0x000000ffff2b7224 */ /* 0x000fc600078e00df */
[----:B------:R-:W2:Y:S01]  /*250f0*/  LDL.LU.64 R222, [R1+0x8e8] ;  /* 0x0008e80001de7983 */ /* 0x000ea20000300a00 */
[----:B---3--:R-:W-:Y:S03]  /*25100*/  HMMA.1688.F32.TF32 R232, R224, R8, R236 ;  /* 0x00000008e0e8723c */ /* 0x008fe600000810ec */
[----:B------:R-:W-:Y:S04]  /*25110*/  STL [R1+0x377c], R43 ;  /* 0x00377c2b01007387 */ /* 0x000fe80000100800 */
[----:B------:R-:W-:Y:S04]  /*25120*/  STL [R1+0x3778], R42 ;  /* 0x0037782a01007387 */ /* 0x000fe80000100800 */
[----:B------:R-:W-:Y:S04]  /*25130*/  STL [R1+0x3774], R39 ;  /* 0x0037742701007387 */ /* 0x000fe80000100800 */
[----:B------:R-:W-:Y:S09]  /*25140*/  STL [R1+0x3770], R38 ;  /* 0x0037702601007387 */ /* 0x000ff20000100800 */
[----:B------:R-:W-:Y:S01]  /*25150*/  IMAD.MOV.U32 R46, RZ, RZ, R232 ;  /* 0x000000ffff2e7224 */ /* 0x000fe200078e00e8 */
[----:B------:R-:W-:Y:S01]  /*25160*/  MOV R50, R234 ;  /* 0x000000ea00327202 */ /* 0x000fe20000000f00 */
[----:B------:R-:W-:-:S02]  /*25170*/  IMAD.MOV.U32 R47, RZ, RZ, R233 ;  /* 0x000000ffff2f7224 */ /* 0x000fc400078e00e9 */
[----:B------:R-:W-:Y:S01]  /*25180*/  IMAD.MOV.U32 R51, RZ, RZ, R235 ;  /* 0x000000ffff337224 */ /* 0x000fe200078e00eb */
[----:B------:R-:W3:Y:S04]  /*25190*/  LDL.LU.64 R232, [R1+0x8d0] ;  /* 0x0008d00001e87983 */ /* 0x000ee80000300a00 */
[----:B------:R-:W3:Y:S04]  /*251a0*/  LDL.LU.64 R234, [R1+0x8d8] ;  /* 0x0008d80001ea7983 */ /* 0x000ee80000300a00 */
[----:B------:R-:W-:Y:S04]  /*251b0*/  STL [R1+0x378c], R51 ;  /* 0x00378c3301007387 */ /* 0x000fe80000100800 */
[----:B------:R-:W-:Y:S04]  /*251c0*/  STL [R1+0x3788], R50 ;  /* 0x0037883201007387 */ /* 0x000fe80000100800 */
[----:B------:R-:W-:Y:S04]  /*251d0*/  STL [R1+0x3784], R47 ;  /* 0x0037842f01007387 */ /* 0x000fe80000100800 */
[----:B------:R-:W-:Y:S01]  /*251e0*/  STL [R1+0x3780], R46 ;  /* 0x0037802e01007387 */ /* 0x000fe20000100800 */
[C---:B--2---:R-:W-:Y:S11]  /*251f0*/  HMMA.1688.F32.TF32 R220, R224.reuse, R4, R220 ;  /* 0x00000004e0dc723c */ /* 0x044ff600000810dc */
[----:B------:R-:W-:Y:S11]  /*25200*/  @!UPT UIADD3 URZ, URZ, URZ, URZ ;  /* 0x0000003f3f3ff290 */ /* 0x000ff6000fffe03f */
[----:B------:R-:W-:Y:S02]  /*25210*/  @!UPT UIADD3 URZ, URZ, URZ, URZ ;  /* 0x0000003f3f3ff290 */ /* 0x000fe4000fffe03f */
[----:B------:R-:W-:Y:S01]  /*25220*/  IMAD.MOV.U32 R54, RZ, RZ, R220 ;  /* 0x000000ffff367224 */ /* 0x000fe200078e00dc */
[----:B------:R-:W-:Y:S01]  /*25230*/  MOV R59, R223 ;  /* 0x000000df003b7202 */ /* 0x000fe20000000f00 */
[----:B------:R-:W-:Y:S02]  /*25240*/  IMAD.MOV.U32 R55, RZ, RZ, R221 ;  /* 0x000000ffff377224 */ /* 0x000fe400078e00dd */
[----:B------:R-:W-:Y:S01]  /*25250*/  IMAD.MOV.U32 R58, RZ, RZ, R222 ;  /* 0x000000ffff3a7224 */ /* 0x000fe200078e00de */
[----:B------:R-:W2:Y:S04]  /*25260*/  LDL.LU.64 R220, [R1+0x8c0] ;  /* 0x0008c00001dc7983 */ /* 0x000ea80000300a00 */
[----:B------:R-:W2:Y:S01]  /*25270*/  LDL.LU.64 R222, [R1+0x8c8] ;  /* 0x0008c80001de7983 */ /* 0x000ea20000300a00 */
[----:B---3--:R-:W-:Y:S03]  /*25280*/  HMMA.1688.F32.TF32 R232, R224, R56, R232 ;  /* 0x00000038e0e8723c */ /* 0x008fe600000810e8 */
[----:B------:R-:W-:Y:S04]  /*25290*/  STL [R1+0x379c], R59 ;  /* 0x00379c3b01007387 */ /* 0x000fe80000100800 */
[----:B------:R-:W-:Y:S04]  /*252a0*/  STL [R1+0x3798], R58 ;  /* 0x0037983a01007387 */ /* 0x000fe80000100800 */
[----:B------:R-:W-:Y:S04]  /*252b0*/  STL [R1+0x3794], R55 ;  /* 0x0037943701007387 */ /* 0x000fe80000100800 */
[----:B------:R-:W-:Y:S04]  /*252c0*/  STL [R1+0x3790], R54 ;  /* 0x0037903601007387 */ /* 0x000fe80000100800 */
[----:B------:R-:W3:Y:S04]  /*252d0*/  LDL.LU.64 R236, [R1+0x8b0] ;  /* 0x0008b00001ec7983 */ /* 0x000ee80000300a00 */
[----:B------:R-:W3:Y:S01]  /*252e0*/  LDL.LU.64 R238, [R1+0x8b8] ;  /* 0x0008b80001ee7983 */ /* 0x000ee20000300a00 */
[----:B------:R-:W-:-:S02]  /*252f0*/  IMAD.MOV.U32 R6, RZ, RZ, R232 ;  /* 0x000000ffff067224 */ /* 0x000fc400078e00e8 */
[----:B------:R-:W-:Y:S02]  /*25300*/  IMAD.MOV.U32 R232, RZ, RZ, R235 ;  /* 0x000000ffffe87224 */ /* 0x000fe400078e00eb */
[----:B------:R-:W-:Y:S02]  /*25310*/  IMAD.MOV.U32 R10, RZ, RZ, R234 ;  /* 0x000000ffff0a7224 */ /* 0x000fe400078e00ea */
[----:B------:R-:W-:Y:S01]  /*25320*/  IMAD.MOV.U32 R7, RZ, RZ, R233 ;  /* 0x000000ffff077224 */ /* 0x000fe200078e00e9 */
[----:B------:R-:W-:Y:S04]  /*25330*/  STL [R1+0x37ac], R232 ;  /* 0x0037ace801007387 */ /* 0x000fe80000100800 */
[----:B------:R-:W-:Y:S04]  /*25340*/  STL [R1+0x37a8], R10 ;  /* 0x0037a80a01007387 */ /* 0x000fe80000100800 */
[----:B------:R-:W-:Y:S04]  /*25350*/  STL [R1+0x37a4], R7 ;  /* 0x0037a40701007387 */ /* 0x000fe80000100800 */
[----:B------:R-:W-:Y:S04]  /*25360*/  STL [R1+0x37a0], R6 ;  /* 0x0037a00601007387 */ /* 0x000fe80000100800 */
[----:B------:R-:W4:Y:S04]  /*25370*/  LDL.LU.64 R240, [R1+0x8a0] ;  /* 0x0008a00001f07983 */ /* 0x000f280000300a00 */
[----:B------:R-:W4:Y:S01]  /*25380*/  LDL.LU.64 R242, [R1+0x8a8] ;  /* 0x0008a80001f27983 */ /* 0x000f220000300a00 */
[----:B--2---:R-:W-:Y:S11]  /*25390*/  HMMA.1688.F32.TF32 R220, R224, R52, R220 ;  /* 0x00000034e0dc723c */ /* 0x004ff600000810dc */
[----:B------:R-:W-:Y:S11]  /*253a0*/  @!UPT UIADD3 URZ, URZ, URZ, URZ ;  /* 0x0000003f3f3ff290 */ /* 0x000ff6000fffe03f */
[----:B------:R-:W-:Y:S02]  /*253b0*/  @!UPT UIADD3 URZ, URZ, URZ, URZ ;  /* 0x0000003f3f3ff290 */ /* 0x000fe4000fffe03f */
[----:B------:R-:W-:Y:S01]  /*253c0*/  MOV R233, R220 ;  /* 0x000000dc00e97202 */ /* 0x000fe20000000f00 */
[----:B------:R-:W-:Y:S02]  /*253d0*/  IMAD.MOV.U32 R234, RZ, RZ, R221 ;  /* 0x000000ffffea7224 */ /* 0x000fe400078e00dd */
[----:B------:R-:W-:Y:S01]  /*253e0*/  IMAD.MOV.U32 R235, RZ, RZ, R222 ;  /* 0x000000ffffeb7224 */ /* 0x000fe200078e00de */
[----:B------:R-:W2:Y:S01]  /*253f0*/  LDL.LU.64 R220, [R1+0x890] ;  /* 0x0008900001dc7983 */ /* 0x000ea20000300a00 */
[----:B------:R-:W-:-:S03]  /*25400*/  IMAD.MOV.U32 R66, RZ, RZ, R223 ;  /* 0x000000ffff427224 */ /* 0x000fc600078e00df */
[----:B------:R-:W2:Y:S01]  /*25410*/  LDL.LU.64 R222, [R1+0x898] ;  /* 0x0008980001de7983 */ /* 0x000ea20000300a00 */
[C---:B---3--:R-:W-:Y:S03]  /*25420*/  HMMA.1688.F32.TF32 R236, R224.reuse, R48, R236 ;  /* 0x00000030e0ec723c */ /* 0x048fe600000810ec */
[----:B------:R-:W-:Y:S04]  /*25430*/  STL [R1+0x37bc], R66 ;  /* 0x0037bc4201007387 */ /* 0x000fe80000100800 */
[----:B------:R-:W-:Y:S04]  /*25440*/  STL [R1+0x37b8], R235 ;  /* 0x0037b8eb01007387 */ /* 0x000fe80000100800 */
[----:B------:R-:W-:Y:S04]  /*25450*/  STL [R1+0x37b4], R234 ;  /* 0x0037b4ea01007387 */ /* 0x000fe80000100800 */
[----:B------:R4:W-:Y:S02]  /*25460*/  STL [R1+0x37b0], R233 ;  /* 0x0037b0e901007387 */ /* 0x0009e40000100800 */
[----:B----4-:R-:W-:Y:S07]  /*25470*/  HMMA.1688.F32.TF32 R232, R224, R44, R240 ;  /* 0x0000002ce0e8723c */ /* 0x010fee00000810f0 */
[----:B------:R-:W-:Y:S01]  /*25480*/  MOV R31, R237 ;  /* 0x000000ed001f7202 */ /* 0x000fe20000000f00 */
[----:B------:R-:W-:-:S02]  /*25490*/  IMAD.MOV.U32 R30, RZ, RZ, R236 ;  /* 0x000000ffff1e7224 */ /* 0x000fc400078e00ec */
[----:B------:R-:W-:Y:S01]  /*254a0*/  IMAD.MOV.U32 R34, RZ, RZ, R238 ;  /* 0x000000ffff227224 */ /* 0x000fe200078e00ee */
[----:B------:R-:W3:Y:S01]  /*254b0*/  LDL.LU.64 R236, [R1+0x880] ;  /* 0x0008800001ec7983 */ /* 0x000ee20000300a00 */
[----:B------:R-:W-:-:S03]  /*254c0*/  IMAD.MOV.U32 R35, RZ, RZ, R239 ;  /* 0x000000ffff237224 */ /* 0x000fc600078e00ef */
[----:B------:R-:W3:Y:S04]  /*254d0*/  LDL.LU.64 R238, [R1+0x888] ;  /* 0x0008880001ee7983 */ /* 0x000ee80000300a00 */
[----:B------:R-:W-:Y:S04]  /*254e0*/  STL [R1+0x37c4], R31 ;  /* 0x0037c41f01007387 */ /* 0x000fe80000100800 */
[----:B------:R-:W-:Y:S01]  /*254f0*/  STL [R1+0x37c0], R30 ;  /* 0x0037c01e01007387 */ /* 0x000fe20000100800 */
[----:B------:R-:W-:Y:S01]  /*25500*/  IMAD.MOV.U32 R22, RZ, RZ, R232 ;  /* 0x000000ffff167224 */ /* 0x000fe200078e00e8 */
[----:B------:R-:W-:Y:S01]  /*25510*/  MOV R26, R234 ;  /* 0x000000ea001a7202 */ /* 0x000fe20000000f00 */
[----:B------:R-:W-:-:S02]  /*25520*/  IMAD.MOV.U32 R23, RZ, RZ, R233 ;  /* 0x000000ffff177224 */ /* 0x000fc400078e00e9 */
[----:B------:R-:W-:Y:S01]  /*25530*/  IMAD.MOV.U32 R27, RZ, RZ, R235 ;  /* 0x000000ffff1b7224 */ /* 0x000fe200078e00eb */
[----:B------:R-:W4:Y:S04]  /*25540*/  LDL.LU.64 R232, [R1+0x870] ;  /* 0x0008700001e87983 */ /* 0x000f280000300a00 */
[----:B------:R-:W4:Y:S01]  /*25550*/  LDL.LU.64 R234, [R1+0x878] ;  /* 0x0008780001ea7983 */ /* 0x000f220000300a00 */
        /* <DEDUP_REMOVED lines=9> */
[C---:B---3--:R-:W-:Y:S03]  /*255f0*/  HMMA.1688.F32.TF32 R236, R224.reuse, R36, R236 ;  /* 0x00000024e0ec723c */ /* 0x048fe600000810ec */
[----:B------:R-:W3:Y:S04]  /*25600*/  LDL.LU.64 R240, [R1+0x850] ;  /* 0x0008500001f07983 */ /* 0x000ee80000300a00 */
[----:B------:R-:W3:Y:S01]  /*25610*/  LDL.LU.64 R242, [R1+0x858] ;  /* 0x0008580001f27983 */ /* 0x000ee20000300a00 */
[C---:B------:R-:W-:Y:S08]  /*25620*/  HMMA.1688.F32.TF32 R208, R224.reuse, R12, R208 ;  /* 0x0000000ce0d0723c */ /* 0x040ff000000810d0 */
[----:B----4-:R-:W-:Y:S08]  /*25630*/  HMMA.1688.F32.TF32 R232, R224, R32, R232 ;  /* 0x00000020e0e8723c */ /* 0x010ff000000810e8 */
[C---:B------:R-:W-:Y:S08]  /*25640*/  HMMA.1688.F32.TF32 R204, R212.reuse, R64, R204 ;  /* 0x00000040d4cc723c */ /* 0x040ff000000810cc */
[C---:B------:R-:W-:Y:S08]  /*25650*/  HMMA.1688.F32.TF32 R200, R212.reuse, R60, R200 ;  /* 0x0000003cd4c8723c */ /* 0x040ff000000810c8 */
[----:B------:R-:W-:Y:S01]  /*25660*/  HMMA.1688.F32.TF32 R196, R212, R8, R196 ;  /* 0x00000008d4c4723c */ /* 0x000fe200000810c4 */
[----:B------:R-:W-:Y:S01]  /*25670*/  MOV R47, R232 ;  /* 0x000000e8002f7202 */ /* 0x000fe20000000f00 */
[----:B------:R-:W-:-:S02]  /*25680*/  IMAD.MOV.U32 R46, RZ, RZ, R233 ;  /* 0x000000ffff2e7224 */ /* 0x000fc400078e00e9 */
[----:B------:R-:W-:Y:S01]  /*25690*/  IMAD.MOV.U32 R43, RZ, RZ, R234 ;  /* 0x000000ffff2b7224 */ /* 0x000fe200078e00ea */
[----:B------:R-:W4:Y:S01]  /*256a0*/  LDL.LU.64 R232, [R1+0x840] ;  /* 0x0008400001e87983 */ /* 0x000f220000300a00 */
[----:B------:R-:W-:Y:S02]  /*256b0*/  IMAD.MOV.U32 R42, RZ, RZ, R235 ;  /* 0x000000ffff2a7224 */ /* 0x000fe400078e00eb */
[----:B------:R-:W-:Y:S01]  /*256c0*/  IMAD.MOV.U32 R67, RZ, RZ, R236 ;  /* 0x000000ffff437224 */ /* 0x000fe200078e00ec */
[----:B------:R-:W4:Y:S01]  /*256d0*/  LDL.LU.64 R234, [R1+0x848] ;  /* 0x0008480001ea7983 */ /* 0x000f220000300a00 */
[----:B------:R-:W-:Y:S02]  /*256e0*/  IMAD.MOV.U32 R11, RZ, RZ, R237 ;  /* 0x000000ffff0b7224 */ /* 0x000fe400078e00ed */
[----:B------:R-:W-:Y:S01]  /*256f0*/  IMAD.MOV.U32 R62, RZ, RZ, R238 ;  /* 0x000000ffff3e7224 */ /* 0x000fe200078e00ee */
[----:B------:R-:W3:Y:S01]  /*25700*/  LDL.LU.64 R236, [R1+0x830] ;  /* 0x0008300001ec7983 */ /* 0x000ee20000300a00 */
[----:B------:R-:W-:-:S03]  /*25710*/  IMAD.MOV.U32 R63, RZ, RZ, R239 ;  /* 0x000000ffff3f7224 */ /* 0x000fc600078e00ef */
[----:B------:R-:W3:Y:S01]  /*25720*/  LDL.LU.64 R238, [R1+0x838] ;  /* 0x0008380001ee7983 */ /* 0x000ee20000300a00 */
[----:B------:R-:W-:Y:S08]  /*25730*/  HMMA.1688.F32.TF32 R192, R212, R4, R192 ;  /* 0x00000004d4c0723c */ /* 0x000ff000000810c0 */
[----:B--2---:R-:W-:Y:S11]  /*25740*/  HMMA.1688.F32.TF32 R220, R224, R28, R220 ;  /* 0x0000001ce0dc723c */ /* 0x004ff600000810dc */
[----:B------:R-:W-:Y:S11]  /*25750*/  @!UPT UIADD3 URZ, URZ, URZ, URZ ;  /* 0x0000003f3f3ff290 */ /* 0x000ff6000fffe03f */
[----:B------:R-:W-:Y:S02]  /*25760*/  @!UPT UIADD3 URZ, URZ, URZ, URZ ;  /* 0x0000003f3f3ff290 */ /* 0x000fe4000fffe03f */
[----:B------:R-:W-:Y:S01]  /*25770*/  IMAD.MOV.U32 R51, RZ, RZ, R222 ;  /* 0x000000ffff337224 */ /* 0x000fe200078e00de */
[----:B------:R-:W-:Y:S01]  /*25780*/  MOV R54, R221 ;  /* 0x000000dd00367202 */ /* 0x000fe20000000f00 */
[----:B------:R-:W-:Y:S02]  /*25790*/  IMAD.MOV.U32 R50, RZ, RZ, R223 ;  /* 0x000000ffff327224 */ /* 0x000fe400078e00df */
[----:B------:R-:W-:Y:S01]  /*257a0*/  IMAD.MOV.U32 R55, RZ, RZ, R220 ;  /* 0x000000ffff377224 */ /* 0x000fe200078e00dc */
[----:B------:R-:W2:Y:S04]  /*257b0*/  LDL.LU.64 R222, [R1+0x37d0] ;  /* 0x0037d00001de7983 */ /* 0x000ea80000300a00 */
[----:B------:R-:W2:Y:S04]  /*257c0*/  LDL.LU.64 R220, [R1+0x37c8] ;  /* 0x0037c80001dc7983 */ /* 0x000ea80000300a00 */
[----:B------:R-:W-:Y:S04]  /*257d0*/  STL.64 [R1+0x560], R208 ;  /* 0x000560d001007387 */ /* 0x000fe80000100a00 */
[----:B------:R-:W-:Y:S04]  /*257e0*/  STL.64 [R1+0x568], R210 ;  /* 0x000568d201007387 */ /* 0x000fe80000100a00 */
[----:B------:R1:W-:Y:S04]  /*257f0*/  STL.64 [R1+0x550], R204 ;  /* 0x000550cc01007387 */ /* 0x0003e80000100a00 */
[----:B------:R1:W-:Y:S04]  /*25800*/  STL.64 [R1+0x558], R206 ;  /* 0x000558ce01007387 */ /* 0x0003e80000100a00 */
[----:B------:R3:W-:Y:S04]  /*25810*/  STL.64 [R1+0x540], R200 ;  /* 0x000540c801007387 */ /* 0x0007e80000100a00 */
[----:B------:R3:W-:Y:S04]  /*25820*/  STL.64 [R1+0x548], R202 ;  /* 0x000548ca01007387 */ /* 0x0007e80000100a00 */
[----:B-1----:R-:W2:Y:S04]  /*25830*/  LDL.LU.64 R204, [R1+0x820] ;  /* 0x0008200001cc7983 */ /* 0x002ea80000300a00 */
[----:B------:R-:W-:Y:S04]  /*25840*/  STL.64 [R1+0x520], R196 ;  /* 0x000520c401007387 */ /* 0x000fe80000100a00 */
[----:B------:R-:W-:Y:S04]  /*25850*/  STL.64 [R1+0x528], R198 ;  /* 0x000528c601007387 */ /* 0x000fe80000100a00 */
[----:B------:R-:W2:Y:S04]  /*25860*/  LDL.LU.64 R206, [R1+0x828] ;  /* 0x0008280001ce7983 */ /* 0x000ea80000300a00 */
[----:B------:R-:W-:Y:S04]  /*25870*/  STL.64 [R1+0x4e0], R192 ;  /* 0x0004e0c001007387 */ /* 0x000fe80000100a00 */
[----:B------:R1:W-:Y:S04]  /*25880*/  STL.64 [R1+0x4e8], R194 ;  /* 0x0004e8c201007387 */ /* 0x0003e80000100a00 */
[----:B---3--:R-:W3:Y:S04]  /*25890*/  LDL.LU.64 R200, [R1+0x810] ;  /* 0x0008100001c87983 */ /* 0x008ee80000300a00 */
[----:B------:R-:W3:Y:S01]  /*258a0*/  LDL.LU.64 R202, [R1+0x818] ;  /* 0x0008180001ca7983 */ /* 0x000ee20000300a00 */
[C---:B-1----:R-:W-:Y:S03]  /*258b0*/  HMMA.1688.F32.TF32 R192, R212.reuse, R56, R188 ;  /* 0x00000038d4c0723c */ /* 0x042fe600000810bc */
[----:B------:R-:W3:Y:S04]  /*258c0*/  LDL.LU.64 R196, [R1+0x800] ;  /* 0x0008000001c47983 */ /* 0x000ee80000300a00 */
[----:B------:R-:W3:Y:S01]  /*258d0*/  LDL.LU.64 R198, [R1+0x808] ;  /* 0x0008080001c67983 */ /* 0x000ee20000300a00 */
[C---:B------:R-:W-:Y:S08]  /*258e0*/  HMMA.1688.F32.TF32 R188, R212.reuse, R52, R184 ;  /* 0x00000034d4bc723c */ /* 0x040ff000000810b8 */
[C---:B------:R-:W-:Y:S07]  /*258f0*/  HMMA.1688.F32.TF32 R184, R212.reuse, R48, R180 ;  /* 0x00000030d4b8723c */ /* 0x040fee00000810b4 */
[----:B------:R-:W-:Y:S04]  /*25900*/  STL.64 [R1+0x4b0], R192 ;  /* 0x0004b0c001007387 */ /* 0x000fe80000100a00 */
[----:B------:R-:W-:Y:S04]  /*25910*/  STL.64 [R1+0x4b8], R194 ;  /* 0x0004b8c201007387 */ /* 0x000fe80000100a00 */
[----:B------:R-:W-:Y:S04]  /*25920*/  STL.64 [R1+0x480], R188 ;  /* 0x000480bc01007387 */ /* 0x000fe80000100a00 */
[----:B------:R-:W-:Y:S04]  /*25930*/  STL.64 [R1+0x488], R190 ;  /* 0x000488be01007387 */ /* 0x000fe80000100a00 */
[----:B------:R-:W3:Y:S04]  /*25940*/  LDL.LU.64 R180, [R1+0xd0] ;  /* 0x0000d00001b47983 */ /* 0x000ee80000300a00 */
[----:B------:R-:W-:Y:S04]  /*25950*/  STL.64 [R1+0x450], R184 ;  /* 0x000450b801007387 */ /* 0x000fe80000100a00 */
[----:B------:R-:W-:Y:S04]  /*25960*/  STL.64 [R1+0x458], R186 ;  /* 0x000458ba01007387 */ /* 0x000fe80000100a00 */
[----:B------:R-:W3:Y:S01]  /*25970*/  LDL.LU.64 R182, [R1+0xd8] ;  /* 0x0000d80001b67983 */ /* 0x000ee20000300a00 */
[C---:B------:R-:W-:Y:S11]  /*25980*/  HMMA.1688.F32.TF32 R176, R212.reuse, R44, R176 ;  /* 0x0000002cd4b0723c */ /* 0x040ff600000810b0 */
[----:B------:R-:W-:Y:S11]  /*25990*/  @!UPT UIADD3 URZ, URZ, URZ, URZ ;  /* 0x0000003f3f3ff290 */ /* 0x000ff6000fffe03f */
[----:B------:R-:W-:Y:S01]  /*259a0*/  @!UPT UIADD3 URZ, URZ, URZ, URZ ;  /* 0x0000003f3f3ff290 */ /* 0x000fe2000fffe03f */
[----:B------:R-:W-:Y:S04]  /*259b0*/  STL.64 [R1+0x410], R176 ;  /* 0x000410b001007387 */ /* 0x000fe80000100a00 */
[----:B------:R1:W-:Y:S02]  /*259c0*/  STL.64 [R1+0x418], R178 ;  /* 0x000418b201007387 */ /* 0x0003e40000100a00 */
[C---:B-1----:R-:W-:Y:S08]  /*259d0*/  HMMA.1688.F32.TF32 R176, R212.reuse, R40, R172 ;  /* 0x00000028d4b0723c */ /* 0x042ff000000810ac */
[C---:B------:R-:W-:Y:S08]  /*259e0*/  HMMA.1688.F32.TF32 R172, R212.reuse, R36, R168 ;  /* 0x00000024d4ac723c */ /* 0x040ff000000810a8 */
[C---:B------:R-:W-:Y:S08]  /*259f0*/  HMMA.1688.F32.TF32 R168, R212.reuse, R32, R164 ;  /* 0x00000020d4a8723c */ /* 0x040ff000000810a4 */
[----:B------:R-:W-:Y:S01]  /*25a00*/  HMMA.1688.F32.TF32 R164, R212, R28, R160 ;  /* 0x0000001cd4a4723c */ /* 0x000fe200000810a0 */
[----:B------:R-:W-:Y:S04]  /*25a10*/  STL.64 [R1+0x3e0], R176 ;  /* 0x0003e0b001007387 */ /* 0x000fe80000100a00 */
[----:B------:R-:W-:Y:S04]  /*25a20*/  STL.64 [R1+0x3e8], R178 ;  /* 0x0003e8b201007387 */ /* 0x000fe80000100a00 */
[----:B------:R-:W-:Y:S04]  /*25a30*/  STL.64 [R1+0x3d0], R172 ;  /* 0x0003d0ac01007387 */ /* 0x000fe80000100a00 */
[----:B------:R-:W-:Y:S04]  /*25a40*/  STL.64 [R1+0x3d8], R174 ;  /* 0x0003d8ae01007387 */ /* 0x000fe80000100a00 */
[----:B------:R-:W-:Y:S04]  /*25a50*/  STL.64 [R1+0x3a0], R168 ;  /* 0x0003a0a801007387 */ /* 0x000fe80000100a00 */
[----:B------:R-:W-:Y:S04]  /*25a60*/  STL.64 [R1+0x3a8], R170 ;  /* 0x0003a8aa01007387 */ /* 0x000fe80000100a00 */
[----:B------:R-:W-:Y:S04]  /*25a70*/  STL.64 [R1+0x390], R164 ;  /* 0x000390a401007387 */ /* 0x000fe80000100a00 */
[----:B------:R2:W-:Y:S04]  /*25a80*/  STL.64 [R1+0x398], R166 ;  /* 0x000398a601007387 */ /* 0x0005e80000100a00 */
[----:B------:R-:W-:Y:S04]  /*25a90*/  LDS R160, [R0+0x100] ;  /* 0x0001000000a07984 */ /* 0x000fe80000000800 */
[----:B------:R-:W-:Y:S04]  /*25aa0*/  LDS R162, [R0+0x1100] ;  /* 0x0011000000a27984 */ /* 0x000fe80000000800 */
[----:B------:R-:W-:Y:S04]  /*25ab0*/  LDS R161, [R252+0x100] ;  /* 0x00010000fca17984 */ /* 0x000fe80000000800 */
[----:B------:R-:W1:Y:S01]  /*25ac0*/  LDS R163, [R252+0x1100] ;  /* 0x00110000fca37984 */ /* 0x000e620000000800 */
[C---:B------:R-:W-:Y:S08]  /*25ad0*/  HMMA.1688.F32.TF32 R240, R224.reuse, R24, R240 ;  /* 0x00000018e0f0723c */ /* 0x040ff000000810f0 */
[C---:B------:R-:W-:Y:S11]  /*25ae0*/  HMMA.1688.F32.TF32 R236, R224.reuse, R16, R236 ;  /* 0x00000010e0ec723c */ /* 0x040ff600000810ec */
[----:B------:R-:W-:Y:S05]  /*25af0*/  @!UPT UIADD3 URZ, URZ, URZ, URZ ;  /* 0x0000003f3f3ff290 */ /* 0x000fea000fffe03f */
[----:B------:R-:W-:Y:S01]  /*25b00*/  IMAD.MOV.U32 R7, RZ, RZ, R240 ;  /* 0x000000ffff077224 */ /* 0x000fe200078e00f0 */
[----:B------:R-:W-:Y:S01]  /*25b10*/  MOV R59, R242 ;  /* 0x000000f2003b7202 */ /* 0x000fe20000000f00 */
[----:B------:R-:W-:Y:S02]  /*25b20*/  IMAD.MOV.U32 R6, RZ, RZ, R241 ;  /* 0x000000ffff067224 */ /* 0x000fe400078e00f1 */
[----:B------:R-:W-:Y:S02]  /*25b30*/  IMAD.MOV.U32 R58, RZ, RZ, R243 ;  /* 0x000000ffff3a7224 */ /* 0x000fe400078e00f3 */
[----:B----4-:R-:W-:Y:S08]  /*25b40*/  HMMA.1688.F32.TF32 R240, R224, R20, R232 ;  /* 0x00000014e0f0723c */ /* 0x010ff000000810e8 */
[C---:B--2---:R-:W-:Y:S08]  /*25b50*/  HMMA.1688.F32.TF32 R164, R212.reuse, R24, R204 ;  /* 0x00000018d4a4723c */ /* 0x044ff000000810cc */
[C---:B---3--:R-:W-:Y:S11]  /*25b60*/  HMMA.1688.F32.TF32 R172, R212.reuse, R20, R200 ;  /* 0x00000014d4ac723c */ /* 0x048ff600000810c8 */
[----:B------:R-:W-:Y:S04]  /*25b70*/  @!UPT UIADD3 URZ, URZ, URZ, URZ ;  /* 0x0000003f3f3ff290 */ /* 0x000fe8000fffe03f */
[----:B------:R-:W-:Y:S01]  /*25b80*/  STL.64 [R1+0x380], R164 ;  /* 0x000380a401007387 */ /* 0x000fe20000100a00 */
[C---:B------:R-:W-:Y:S03]  /*25b90*/  HMMA.1688.F32.TF32 R168, R212.reuse, R16, R196 ;  /* 0x00000010d4a8723c */ /* 0x040fe600000810c4 */
[----:B------:R2:W-:Y:S05]  /*25ba0*/  STL.64 [R1+0x388], R166 ;  /* 0x000388a601007387 */ /* 0x0005ea0000100a00 */
[-C--:B--2---:R-:W-:Y:S01]  /*25bb0*/  HMMA.1688.F32.TF32 R164, R212, R12.reuse, R156 ;  /* 0x0000000cd4a4723c */ /* 0x084fe2000008109c */
[----:B------:R-:W-:Y:S04]  /*25bc0*/  STL.64 [R1+0x370], R172 ;  /* 0x000370ac01007387 */ /* 0x000fe80000100a00 */
[----:B------:R-:W-:Y:S10]  /*25bd0*/  STL.64 [R1+0x378], R174 ;  /* 0x000378ae01007387 */ /* 0x000ff40000100a00 */
[----:B------:R-:W-:Y:S04]  /*25be0*/  STL.64 [R1+0x360], R168 ;  /* 0x000360a801007387 */ /* 0x000fe80000100a00 */
[----:B------:R-:W-:Y:S01]  /*25bf0*/  STL.64 [R1+0x368], R170 ;  /* 0x000368aa01007387 */ /* 0x000fe20000100a00 */
[C---:B-1----:R-:W-:Y:S03]  /*25c00*/  HMMA.1688.F32.TF32 R152, R160.reuse, R12, R152 ;  /* 0x0000000ca098723c */ /* 0x042fe60000081098 */
[----:B------:R-:W-:Y:S04]  /*25c10*/  LDS R156, [R0+0x180] ;  /* 0x00018000009c7984 */ /* 0x000fe80000000800 */
[----:B------:R-:W-:Y:S04]  /*25c20*/  LDS R158, [R0+0x1180] ;  /* 0x00118000009e7984 */ /* 0x000fe80000000800 */
[----:B------:R-:W-:Y:S04]  /*25c30*/  STL.64 [R1+0x260], R164 ;  /* 0x000260a401007387 */ /* 0x000fe80000100a00 */
[----:B------:R1:W-:Y:S04]  /*25c40*/  STL.64 [R1+0x268], R166 ;  /* 0x000268a601007387 */ /* 0x0003e80000100a00 */
[----:B------:R-:W-:Y:S04]  /*25c50*/  LDS R157, [R252+0x180] ;  /* 0x00018000fc9d7984 */ /* 0x000fe80000000800 */
[----:B------:R-:W2:Y:S01]  /*25c60*/  LDS R159, [R252+0x1180] ;  /* 0x00118000fc9f7984 */ /* 0x000ea20000000800 */
[----:B-1----:R-:W-:Y:S11]  /*25c70*/  HMMA.1688.F32.TF32 R164, R160, R64, R180 ;  /* 0x00000040a0a4723c */ /* 0x002ff600000810b4 */
[----:B------:R-:W-:Y:S11]  /*25c80*/  @!UPT UIADD3 URZ, URZ, URZ, URZ ;  /* 0x0000003f3f3ff290 */ /* 0x000ff6000fffe03f */
[----:B------:R-:W-:Y:S01]  /*25c90*/  @!UPT UIADD3 URZ, URZ, URZ, URZ ;  /* 0x0000003f3f3ff290 */ /* 0x000fe2000fffe03f */
[----:B------:R1:W-:Y:S04]  /*25ca0*/  STL.64 [R1+0x358], R166 ;  /* 0x000358a601007387 */ /* 0x0003e80000100a00 */
[----:B------:R-:W3:Y:S04]  /*25cb0*/  LDL.LU.64 R224, [R1+0xc0] ;  /* 0x0000c00001e07983 */ /* 0x000ee80000300a00 */
[----:B------:R-:W3:Y:S04]  /*25cc0*/  LDL.LU.64 R226, [R1+0xc8] ;  /* 0x0000c80001e27983 */ /* 0x000ee80000300a00 */
[----:B------:R-:W4:Y:S04]  /*25cd0*/  LDL.LU.64 R212, [R1+0x7f0] ;  /* 0x0007f00001d47983 */ /* 0x000f280000300a00 */
[----:B------:R-:W4:Y:S04]  /*25ce0*/  LDL.LU.64 R214, [R1+0x7f8] ;  /* 0x0007f80001d67983 */ /* 0x000f280000300a00 */
[----:B------:R-:W2:Y:S04]  /*25cf0*/  LDL.LU.64 R208, [R1+0x230] ;  /* 0x0002300001d07983 */ /* 0x000ea80000300a00 */
        /* <DEDUP_REMOVED lines=18> */
[----:B------:R-:W2:Y:S01]  /*25e20*/  LDL.LU.64 R174, [R1+0x1a8] ;  /* 0x0001a80001ae7983 */ /* 0x000ea20000300a00 */
[----:B------:R-:W-:Y:S01]  /*25e30*/  MOV R14, R164 ;  /* 0x000000a4000e7202 */ /* 0x000fe20000000f00 */
[----:B------:R-:W-:-:S02]  /*25e40*/  IMAD.MOV.U32 R15, RZ, RZ, R165 ;  /* 0x000000ffff0f7224 */ /* 0x000fc400078e00a5 */
[----:B------:R-:W2:Y:S04]  /*25e50*/  LDL.LU.64 R168, [R1+0x190] ;  /* 0x0001900001a87983 */ /* 0x000ea80000300a00 */
[----:B------:R-:W2:Y:S04]  /*25e60*/  LDL.LU.64 R170, [R1+0x198] ;  /* 0x0001980001aa7983 */ /* 0x000ea80000300a00 */
[----:B------:R-:W2:Y:S04]  /*25e70*/  LDL.LU.64 R164, [R1+0x180] ;  /* 0x0001800001a47983 */ /* 0x000ea80000300a00 */
[----:B-1----:R-:W2:Y:S04]  /*25e80*/  LDL.LU.64 R166, [R1+0x188] ;  /* 0x0001880001a67983 */ /* 0x002ea80000300a00 */
[----:B------:R-:W-:Y:S04]  /*25e90*/  STL [R1+0x36e4], R15 ;  /* 0x0036e40f01007387 */ /* 0x000fe80000100800 */
[----:B------:R-:W-:Y:S01]  /*25ea0*/  STL [R1+0x36e0], R14 ;  /* 0x0036e00e01007387 */ /* 0x000fe20000100800 */
[C---:B---3--:R-:W-:Y:S08]  /*25eb0*/  HMMA.1688.F32.TF32 R224, R160.reuse, R60, R224 ;  /* 0x0000003ca0e0723c */ /* 0x048ff000000810e0 */
[C---:B----4-:R-:W-:Y:S08]  /*25ec0*/  HMMA.1688.F32.TF32 R212, R160.reuse, R8, R212 ;  /* 0x00000008a0d4723c */ /* 0x050ff000000810d4 */
[C---:B--2---:R-:W-:Y:S08]  /*25ed0*/  HMMA.1688.F32.TF32 R208, R160.reuse, R4, R208 ;  /* 0x00000004a0d0723c */ /* 0x044ff000000810d0 */
[C---:B------:R-:W-:Y:S08]  /*25ee0*/  HMMA.1688.F32.TF32 R204, R160.reuse, R56, R204 ;  /* 0x00000038a0cc723c */ /* 0x040ff000000810cc */
[C---:B------:R-:W-:Y:S08]  /*25ef0*/  HMMA.1688.F32.TF32 R200, R160.reuse, R52, R200 ;  /* 0x00000034a0c8723c */ /* 0x040ff000000810c8 */
[C---:B------:R-:W-:Y:S08]  /*25f00*/  HMMA.1688.F32.TF32 R196, R160.reuse, R48, R196 ;  /* 0x00000030a0c4723c */ /* 0x040ff000000810c4 */
[C---:B------:R-:W-:Y:S08]  /*25f10*/  HMMA.1688.F32.TF32 R192, R160.reuse, R44, R192 ;  /* 0x0000002ca0c0723c */ /* 0x040ff000000810c0 */
[C---:B------:R-:W-:Y:S08]  /*25f20*/  HMMA.1688.F32.TF32 R188, R160.reuse, R40, R188 ;  /* 0x00000028a0bc723c */ /* 0x040ff000000810bc */
[C---:B------:R-:W-:Y:S01]  /*25f30*/  HMMA.1688.F32.TF32 R184, R160.reuse, R36, R184 ;  /* 0x00000024a0b8723c */ /* 0x040fe200000810b8 */
[----:B------:R-:W-:Y:S07]  /*25f40*/  STL.64 [R1+0x340], R224 ;  /* 0x000340e001007387 */ /* 0x000fee0000100a00 */
[C---:B------:R-:W-:Y:S01]  /*25f50*/  HMMA.1688.F32.TF32 R180, R160.reuse, R32, R180 ;  /* 0x00000020a0b4723c */ /* 0x040fe200000810b4 */
[----:B------:R-:W-:Y:S07]  /*25f60*/  STL.64 [R1+0x348], R226 ;  /* 0x000348e201007387 */ /* 0x000fee0000100a00 */
[C---:B------:R-:W-:Y:S01]  /*25f70*/  HMMA.1688.F32.TF32 R176, R160.reuse, R28, R176 ;  /* 0x0000001ca0b0723c */ /* 0x040fe200000810b0 */
[----:B------:R-:W-:Y:S07]  /*25f80*/  STL.64 [R1+0x330], R212 ;  /* 0x000330d401007387 */ /* 0x000fee0000100a00 */
[C---:B------:R-:W-:Y:S01]  /*25f90*/  HMMA.1688.F32.TF32 R172, R160.reuse, R24, R172 ;  /* 0x00000018a0ac723c */ /* 0x040fe200000810ac */
[----:B------:R-:W-:Y:S04]  /*25fa0*/  STL.64 [R1+0x310], R204 ;  /* 0x000310cc01007387 */ /* 0x000fe80000100a00 */
[----:B------:R-:W-:Y:S03]  /*25fb0*/  STL.64 [R1+0x320], R208 ;  /* 0x000320d001007387 */ /* 0x000fe60000100a00 */
[C---:B------:R-:W-:Y:S01]  /*25fc0*/  HMMA.1688.F32.TF32 R168, R160.reuse, R20, R168 ;  /* 0x00000014a0a8723c */ /* 0x040fe200000810a8 */
[----:B------:R-:W-:Y:S04]  /*25fd0*/  STL.64 [R1+0x328], R210 ;  /* 0x000328d201007387 */ /* 0x000fe80000100a00 */
[----:B------:R-:W-:Y:S03]  /*25fe0*/  STL [R1+0x318], R206 ;  /* 0x000318ce01007387 */ /* 0x000fe60000100800 */
        /* <DEDUP_REMOVED lines=16> */
[----:B------:R2:W-:Y:S04]  /*260f0*/  STL.64 [R1+0x298], R174 ;  /* 0x000298ae01007387 */ /* 0x0005e80000100a00 */
[----:B-1----:R-:W3:Y:S04]  /*26100*/  LDL.LU.64 R172, [R1+0x170] ;  /* 0x0001700001ac7983 */ /* 0x002ee80000300a00 */
[----:B------:R1:W-:Y:S04]  /*26110*/  STL.64 [R1+0x280], R168 ;  /* 0x000280a801007387 */ /* 0x0003e80000100a00 */
[----:B------:R4:W-:Y:S04]  /*26120*/  STL.64 [R1+0x288], R170 ;  /* 0x000288aa01007387 */ /* 0x0009e80000100a00 */
[----:B--2---:R-:W3:Y:S04]  /*26130*/  LDL.LU.64 R174, [R1+0x178] ;  /* 0x0001780001ae7983 */ /* 0x004ee80000300a00 */
[----:B------:R2:W-:Y:S04]  /*26140*/  STL.64 [R1+0x270], R164 ;  /* 0x000270a401007387 */ /* 0x0005e80000100a00 */
[----:B------:R2:W-:Y:S04]  /*26150*/  STL.64 [R1+0x278], R166 ;  /* 0x000278a601007387 */ /* 0x0005e80000100a00 */
[----:B-1----:R-:W3:Y:S04]  /*26160*/  LDL.LU.64 R168, [R1+0x160] ;  /* 0x0001600001a87983 */ /* 0x002ee80000300a00 */
[----:B----4-:R-:W4:Y:S04]  /*26170*/  LDL.LU.64 R170, [R1+0x168] ;  /* 0x0001680001aa7983 */ /* 0x010f280000300a00 */
[----:B------:R-:W-:Y:S04]  /*26180*/  STL.64 [R1+0x250], R152 ;  /* 0x0002509801007387 */ /* 0x000fe80000100a00 */
[----:B------:R1:W-:Y:S04]  /*26190*/  STL.64 [R1+0x258], R154 ;  /* 0x0002589a01007387 */ /* 0x0003e80000100a00 */
[----:B--2---:R-:W2:Y:S04]  /*261a0*/  LDL.LU.64 R164, [R1+0x150] ;  /* 0x0001500001a47983 */ /* 0x004ea80000300a00 */
[----:B------:R-:W2:Y:S01]  /*261b0*/  LDL.LU.64 R166, [R1+0x158] ;  /* 0x0001580001a67983 */ /* 0x000ea20000300a00 */
[C---:B-1----:R-:W-:Y:S08]  /*261c0*/  HMMA.1688.F32.TF32 R152, R156.reuse, R64, R148 ;  /* 0x000000409c98723c */ /* 0x042ff00000081094 */
[C---:B------:R-:W-:Y:S08]  /*261d0*/  HMMA.1688.F32.TF32 R148, R156.reuse, R60, R144 ;  /* 0x0000003c9c94723c */ /* 0x040ff00000081090 */
        /* <DEDUP_REMOVED lines=30> */
[----:B------:R-:W-:Y:S04]  /*263c0*/  STL.64 [R1+0x190], R112 ;  /* 0x0001907001007387 */ /* 0x000fe80000100a00 */
[----:B------:R4:W-:Y:S04]  /*263d0*/  STL.64 [R1+0x198], R114 ;  /* 0x0001987201007387 */ /* 0x0009e80000100a00 */
[----:B------:R-:W-:Y:S04]  /*263e0*/  STL.64 [R1+0x180], R108 ;  /* 0x0001806c01007387 */ /* 0x000fe80000100a00 */
[----:B------:R2:W-:Y:S04]  /*263f0*/  STL.64 [R1+0x188], R110 ;  /* 0x0001886e01007387 */ /* 0x0005e80000100a00 */
[----:B------:R-:W-:Y:S04]  /*26400*/  LDS R104, [R0+0x200] ;  /* 0x0002000000687984 */ /* 0x000fe80000000800 */
[----:B------:R-:W-:Y:S04]  /*26410*/  LDS R106, [R0+0x1200] ;  /* 0x00120000006a7984 */ /* 0x000fe80000000800 */
[----:B------:R-:W-:Y:S04]  /*26420*/  LDS R105, [R252+0x200] ;  /* 0x00020000fc697984 */ /* 0x000fe80000000800 */
[----:B------:R-:W1:Y:S01]  /*26430*/  LDS R107, [R252+0x1200] ;  /* 0x00120000fc6b7984 */ /* 0x000e620000000800 */
[C---:B---3--:R-:W-:Y:S08]  /*26440*/  HMMA.1688.F32.TF32 R116, R156.reuse, R24, R172 ;  /* 0x000000189c74723c */ /* 0x048ff000000810ac */
[C---:B----4-:R-:W-:Y:S08]  /*26450*/  HMMA.1688.F32.TF32 R112, R156.reuse, R20, R168 ;  /* 0x000000149c70723c */ /* 0x050ff000000810a8 */
[C---:B--2---:R-:W-:Y:S07]  /*26460*/  HMMA.1688.F32.TF32 R108, R156.reuse, R16, R164 ;  /* 0x000000109c6c723c */ /* 0x044fee00000810a4 */
[----:B------:R2:W-:Y:S04]  /*26470*/  STL.64 [R1+0x170], R116 ;  /* 0x0001707401007387 */ /* 0x0005e80000100a00 */
[----:B------:R3:W-:Y:S04]  /*26480*/  STL.64 [R1+0x178], R118 ;  /* 0x0001787601007387 */ /* 0x0007e80000100a00 */
[----:B------:R-:W4:Y:S04]  /*26490*/  LDL.LU.64 R168, [R1+0x140] ;  /* 0x0001400001a87983 */ /* 0x000f280000300a00 */
[----:B------:R1:W-:Y:S04]  /*264a0*/  STL.64 [R1+0x160], R112 ;  /* 0x0001607001007387 */ /* 0x0003e80000100a00 */
[----:B------:R1:W-:Y:S04]  /*264b0*/  STL.64 [R1+0x168], R114 ;  /* 0x0001687201007387 */ /* 0x0003e80000100a00 */
[----:B------:R-:W4:Y:S04]  /*264c0*/  LDL.LU.64 R170, [R1+0x148] ;  /* 0x0001480001aa7983 */ /* 0x000f280000300a00 */
[----:B------:R1:W-:Y:S04]  /*264d0*/  STL.64 [R1+0x150], R108 ;  /* 0x0001506c01007387 */ /* 0x0003e80000100a00 */
[----:B------:R1:W-:Y:S04]  /*264e0*/  STL.64 [R1+0x158], R110 ;  /* 0x0001586e01007387 */ /* 0x0003e80000100a00 */
[----:B------:R-:W4:Y:S04]  /*264f0*/  LDL.LU.64 R164, [R1+0x130] ;  /* 0x0001300001a47983 */ /* 0x000f280000300a00 */
        /* <DEDUP_REMOVED lines=21> */
[----:B--2---:R-:W2:Y:S04]  /*26650*/  LDL.LU.64 R116, [R1+0x790] ;  /* 0x0007900001747983 */ /* 0x004ea80000300a00 */
[----:B---3--:R-:W2:Y:S04]  /*26660*/  LDL.LU.64 R118, [R1+0x798] ;  /* 0x0007980001767983 */ /* 0x008ea80000300a00 */
[----:B-1----:R-:W3:Y:S04]  /*26670*/  LDL.LU.64 R112, [R1+0x780] ;  /* 0x0007800001707983 */ /* 0x002ee80000300a00 */
[----:B------:R-:W3:Y:S04]  /*26680*/  LDL.LU.64 R114, [R1+0x788] ;  /* 0x0007880001727983 */ /* 0x000ee80000300a00 */
[----:B------:R-:W3:Y:S04]  /*26690*/  LDL.LU.64 R108, [R1+0x770] ;  /* 0x00077000016c7983 */ /* 0x000ee80000300a00 */
[----:B------:R-:W3:Y:S01]  /*266a0*/  LDL.LU.64 R110, [R1+0x778] ;  /* 0x00077800016e7983 */ /* 0x000ee20000300a00 */
[----:B------:R-:W-:Y:S11]  /*266b0*/  HMMA.1688.F32.TF32 R100, R156, R12, R100 ;  /* 0x0000000c9c64723c */ /* 0x000ff60000081064 */
[----:B------:R-:W-:Y:S11]  /*266c0*/  @!UPT UIADD3 URZ, URZ, URZ, URZ ;  /* 0x0000003f3f3ff290 */ /* 0x000ff6000fffe03f */
[----:B------:R-:W-:Y:S01]  /*266d0*/  @!UPT UIADD3 URZ, URZ, URZ, URZ ;  /* 0x0000003f3f3ff290 */ /* 0x000fe2000fffe03f */
[----:B------:R-:W-:Y:S04]  /*266e0*/  STL.64 [R1+0x50], R100 ;  /* 0x0000506401007387 */ /* 0x000fe80000100a00 */
[----:B------:R-:W-:Y:S04]  /*266f0*/  STL.64 [R1+0x58], R102 ;  /* 0x0000586601007387 */ /* 0x000fe80000100a00 */
[----:B------:R-:W-:Y:S04]  /*26700*/  LDS R100, [R0+0x280] ;  /* 0x0002800000647984 */ /* 0x000fe80000000800 */
[----:B------:R-:W-:Y:S04]  /*26710*/  LDS R102, [R0+0x1280] ;  /* 0x0012800000667984 */ /* 0x000fe80000000800 */
[----:B------:R-:W-:Y:S04]  /*26720*/  LDS R101, [R252+0x280] ;  /* 0x00028000fc657984 */ /* 0x000fe80000000800 */
[----:B------:R-:W1:Y:S01]  /*26730*/  LDS R103, [R252+0x1280] ;  /* 0x00128000fc677984 */ /* 0x000e620000000800 */
[----:B------:R-:W-:Y:S01]  /*26740*/  IMAD.MOV.U32 R234, RZ, RZ, R240 ;  /* 0x000000ffffea7224 */ /* 0x000fe200078e00f0 */
[----:B------:R-:W-:Y:S01]  /*26750*/  MOV R10, R243 ;  /* 0x000000f3000a7202 */ /* 0x000fe20000000f00 */
[----:B------:R-:W-:-:S02]  /*26760*/  IMAD.MOV.U32 R233, RZ, RZ, R241 ;  /* 0x000000ffffe97224 */ /* 0x000fc400078e00f1 */
[----:B------:R-:W-:Y:S01]  /*26770*/  IMAD.MOV.U32 R232, RZ, RZ, R242 ;  /* 0x000000ffffe87224 */ /* 0x000fe200078e00f2 */
[----:B------:R-:W-:Y:S08]  /*26780*/  HMMA.1688.F32.TF32 R96, R104, R12, R96 ;  /* 0x0000000c6860723c */ /* 0x000ff00000081060 */
[C---:B-1----:R-:W-:Y:S08]  /*26790*/  HMMA.1688.F32.TF32 R240, R100.reuse, R64, R92 ;  /* 0x0000004064f0723c */ /* 0x042ff0000008105c */
[C---:B------:R-:W-:Y:S08]  /*267a0*/  HMMA.1688.F32.TF32 R84, R100.reuse, R8, R84 ;  /* 0x000000086454723c */ /* 0x040ff00000081054 */
[C---:B------:R-:W-:Y:S08]  /*267b0*/  HMMA.1688.F32.TF32 R88, R100.reuse, R60, R88 ;  /* 0x0000003c6458723c */ /* 0x040ff00000081058 */
[----:B------:R-:W-:Y:S08]  /*267c0*/  HMMA.1688.F32.TF32 R80, R100, R4, R80 ;  /* 0x000000046450723c */ /* 0x000ff00000081050 */
[C---:B----4-:R-:W-:Y:S08]  /*267d0*/  HMMA.1688.F32.TF32 R168, R104.reuse, R64, R168 ;  /* 0x0000004068a8723c */ /* 0x050ff000000810a8 */
        /* <DEDUP_REMOVED lines=16> */
[C---:B--2---:R-:W-:Y:S01]  /*268e0*/  HMMA.1688.F32.TF32 R116, R104.reuse, R24, R116 ;  /* 0x000000186874723c */ /* 0x044fe20000081074 */
[----:B------:R-:W-:Y:S04]  /*268f0*/  STL.64 [R1+0x128], R158 ;  /* 0x0001289e01007387 */ /* 0x000fe80000100a00 */
[----:B------:R-:W-:Y:S03]  /*26900*/  STL.64 [R1+0x110], R152 ;  /* 0x0001109801007387 */ /* 0x000fe60000100a00 */
[C---:B---3--:R-:W-:Y:S01]  /*26910*/  HMMA.1688.F32.TF32 R112, R104.reuse, R20, R112 ;  /* 0x000000146870723c */ /* 0x048fe20000081070 */
[----:B------:R-:W-:Y:S04]  /*26920*/  STL.64 [R1+0x118], R154 ;  /* 0x0001189a01007387 */ /* 0x000fe80000100a00 */
[----:B------:R-:W-:Y:S03]  /*26930*/  STL.64 [R1+0x100], R148 ;  /* 0x0001009401007387 */ /* 0x000fe60000100a00 */
        /* <DEDUP_REMOVED lines=28> */
[----:B------:R-:W-:Y:S04]  /*26b00*/  STL.64 [R1+0x38], R90 ;  /* 0x0000385a01007387 */ /* 0x000fe80000100a00 */
[----:B------:R2:W-:Y:S04]  /*26b10*/  STL [R1+0x28], R86 ;  /* 0x0000285601007387 */ /* 0x0005e80000100800 */
[----:B------:R-:W3:Y:S01]  /*26b20*/  LDL.LU.64 R104, [R1+0x470] ;  /* 0x0004700001687983 */ /* 0x000ee20000300a00 */
[----:B------:R-:W-:-:S03]  /*26b30*/  MOV R2, R87 ;  /* 0x0000005700027202 */ /* 0x000fc60000000f00 */
[----:B------:R-:W3:Y:S04]  /*26b40*/  LDL.LU.64 R106, [R1+0x478] ;  /* 0x00047800016a7983 */ /* 0x000ee80000300a00 */
[----:B------:R-:W-:Y:S04]  /*26b50*/  STL.64 [R1+0x10], R80 ;  /* 0x0000105001007387 */ /* 0x000fe80000100a00 */
[----:B------:R3:W-:Y:S04]  /*26b60*/  STL.64 [R1+0x18], R82 ;  /* 0x0000185201007387 */ /* 0x0007e80000100a00 */
[----:B-1----:R-:W4:Y:S04]  /*26b70*/  LDL.LU.64 R84, [R1+0x4a0] ;  /* 0x0004a00001547983 */ /* 0x002f280000300a00 */
[----:B--2---:R-:W4:Y:S04]  /*26b80*/  LDL.LU.64 R86, [R1+0x4a8] ;  /* 0x0004a80001567983 */ /* 0x004f280000300a00 */
[----:B------:R-:W2:Y:S04]  /*26b90*/  LDL.LU.64 R88, [R1+0x760] ;  /* 0x0007600001587983 */ /* 0x000ea80000300a00 */
[----:B------:R-:W2:Y:S04]  /*26ba0*/  LDL.LU.64 R90, [R1+0x768] ;  /* 0x00076800015a7983 */ /* 0x000ea80000300a00 */
[----:B------:R-:W2:Y:S04]  /*26bb0*/  LDL.LU.64 R92, [R1+0x750] ;  /* 0x00075000015c7983 */ /* 0x000ea80000300a00 */
[----:B------:R-:W2:Y:S04]  /*26bc0*/  LDL.LU.64 R94, [R1+0x758] ;  /* 0x00075800015e7983 */ /* 0x000ea80000300a00 */
[----:B------:R-:W2:Y:S04]  /*26bd0*/  LDL.LU.64 R96, [R1+0x740] ;  /* 0x0007400001607983 */ /* 0x000ea80000300a00 */
[----:B------:R-:W2:Y:S01]  /*26be0*/  LDL.LU.64 R98, [R1+0x748] ;  /* 0x0007480001627983 */ /* 0x000ea20000300a00 */
[C---:B------:R-:W-:Y:S03]  /*26bf0*/  HMMA.1688.F32.TF32 R76, R100.reuse, R56, R76 ;  /* 0x00000038644c723c */ /* 0x040fe6000008104c */
[----:B------:R-:W2:Y:S04]  /*26c00*/  LDL.LU.64 R120, [R1+0x510] ;  /* 0x0005100001787983 */ /* 0x000ea80000300a00 */
[----:B------:R-:W2:Y:S01]  /*26c10*/  LDL.LU.64 R122, [R1+0x518] ;  /* 0x00051800017a7983 */ /* 0x000ea20000300a00 */
[C---:B------:R-:W-:Y:S03]  /*26c20*/  HMMA.1688.F32.TF32 R248, R100.reuse, R52, R248 ;  /* 0x0000003464f8723c */ /* 0x040fe600000810f8 */
[----:B------:R-:W-:Y:S04]  /*26c30*/  LDS R164, [R0+0x300] ;  /* 0x0003000000a47984 */ /* 0x000fe80000000800 */
[----:B------:R-:W-:Y:S01]  /*26c40*/  LDS R166, [R0+0x1300] ;  /* 0x0013000000a67984 */ /* 0x000fe20000000800 */
[C---:B------:R-:W-:Y:S03]  /*26c50*/  HMMA.1688.F32.TF32 R244, R100.reuse, R48, R244 ;  /* 0x0000003064f4723c */ /* 0x040fe600000810f4 */
[----:B------:R-:W-:Y:S04]  /*26c60*/  LDS R165, [R252+0x300] ;  /* 0x00030000fca57984 */ /* 0x000fe80000000800 */
[----:B------:R-:W1:Y:S01]  /*26c70*/  LDS R167, [R252+0x1300] ;  /* 0x00130000fca77984 */ /* 0x000e620000000800 */
[----:B------:R-:W-:Y:S01]  /*26c80*/  HMMA.1688.F32.TF32 R68, R100, R44, R68 ;  /* 0x0000002c6444723c */ /* 0x000fe20000081044 */
[----:B------:R-:W-:-:S02]  /*26c90*/  IMAD.MOV.U32 R243, RZ, RZ, R76 ;  /* 0x000000fffff37224 */ /* 0x000fc400078e004c */
[----:B------:R-:W-:Y:S02]  /*26ca0*/  IMAD.MOV.U32 R242, RZ, RZ, R77 ;  /* 0x000000fffff27224 */ /* 0x000fe400078e004d */
[----:B------:R-:W-:Y:S02]  /*26cb0*/  IMAD.MOV.U32 R241, RZ, RZ, R78 ;  /* 0x000000fffff17224 */ /* 0x000fe400078e004e */
[----:B------:R-:W-:Y:S01]  /*26cc0*/  IMAD.MOV.U32 R240, RZ, RZ, R79 ;  /* 0x000000fffff07224 */ /* 0x000fe200078e004f */
[C---:B------:R-:W-:Y:S08]  /*26cd0*/  HMMA.1688.F32.TF32 R72, R100.reuse, R40, R72 ;  /* 0x000000286448723c */ /* 0x040ff00000081048 */
        /* <DEDUP_REMOVED lines=13> */
[----:B------:R-:W-:Y:S04]  /*26db0*/  LDS R228, [R0+0x380] ;  /* 0x0003800000e47984 */ /* 0x000fe80000000800 */
[----:B------:R-:W-:Y:S04]  /*26dc0*/  LDS R230, [R0+0x1380] ;  /* 0x0013800000e67984 */ /* 0x000fe80000000800 */
[----:B------:R-:W-:Y:S04]  /*26dd0*/  LDS R229, [R252+0x380] ;  /* 0x00038000fce57984 */ /* 0x000fe80000000800 */
[----:B------:R-:W1:Y:S01]  /*26de0*/  LDS R231, [R252+0x1380] ;  /* 0x00138000fce77984 */ /* 0x000e620000000800 */
[C---:B---3--:R-:W-:Y:S08]  /*26df0*/  HMMA.1688.F32.TF32 R80, R100.reuse, R32, R104 ;  /* 0x000000206450723c */ /* 0x048ff00000081068 */
[C---:B----4-:R-:W-:Y:S08]  /*26e00*/  HMMA.1688.F32.TF32 R84, R100.reuse, R28, R84 ;  /* 0x0000001c6454723c */ /* 0x050ff00000081054 */
[C---:B--2---:R-:W-:Y:S08]  /*26e10*/  HMMA.1688.F32.TF32 R88, R100.reuse, R24, R88 ;  /* 0x000000186458723c */ /* 0x044ff00000081058 */
[C---:B------:R-:W-:Y:S01]  /*26e20*/  HMMA.1688.F32.TF32 R92, R100.reuse, R20, R92 ;  /* 0x00000014645c723c */ /* 0x040fe2000008105c */
[----:B------:R-:W-:Y:S07]  /*26e30*/  STL.64 [R1+0x3580], R82 ;  /* 0x0035805201007387 */ /* 0x000fee0000100a00 */
[C---:B------:R-:W-:Y:S01]  /*26e40*/  HMMA.1688.F32.TF32 R96, R100.reuse, R16, R96 ;  /* 0x000000106460723c */ /* 0x040fe20000081060 */
[----:B------:R-:W-:Y:S04]  /*26e50*/  STL.64 [R1+0x3578], R80 ;  /* 0x0035785001007387 */ /* 0x000fe80000100a00 */
[----:B------:R-:W-:Y:S04]  /*26e60*/  STL.64 [R1+0x3590], R86 ;  /* 0x0035905601007387 */ /* 0x000fe80000100a00 */
[----:B------:R-:W-:Y:S04]  /*26e70*/  STL.64 [R1+0x3588], R84 ;  /* 0x0035885401007387 */ /* 0x000fe80000100a00 */
[----:B------:R-:W-:Y:S04]  /*26e80*/  STL.64 [R1+0x35a0], R90 ;  /* 0x0035a05a01007387 */ /* 0x000fe80000100a00 */
[----:B------:R-:W-:Y:S04]  /*26e90*/  STL.64 [R1+0x3598], R88 ;  /* 0x0035985801007387 */ /* 0x000fe80000100a00 */
[----:B------:R-:W1:Y:S04]  /*26ea0*/  LDL.LU.64 R104, [R1+0x730] ;  /* 0x0007300001687983 */ /* 0x000e680000300a00 */
[----:B------:R-:W1:Y:S04]  /*26eb0*/  LDL.LU.64 R106, [R1+0x738] ;  /* 0x00073800016a7983 */ /* 0x000e680000300a00 */
[----:B------:R-:W-:Y:S04]  /*26ec0*/  STL.64 [R1+0x35b0], R94 ;  /* 0x0035b05e01007387 */ /* 0x000fe80000100a00 */
[----:B------:R2:W-:Y:S04]  /*26ed0*/  STL.64 [R1+0x35a8], R92 ;  /* 0x0035a85c01007387 */ /* 0x0005e80000100a00 */
[----:B------:R-:W3:Y:S04]  /*26ee0*/  LDL.LU.64 R108, [R1+0x720] ;  /* 0x00072000016c7983 */ /* 0x000ee80000300a00 */
[----:B------:R-:W3:Y:S04]  /*26ef0*/  LDL.LU.64 R110, [R1+0x728] ;  /* 0x00072800016e7983 */ /* 0x000ee80000300a00 */
[----:B------:R-:W4:Y:S04]  /*26f00*/  LDL.LU.64 R112, [R1+0x710] ;  /* 0x0007100001707983 */ /* 0x000f280000300a00 */
[----:B------:R-:W4:Y:S04]  /*26f10*/  LDL.LU.64 R114, [R1+0x718] ;  /* 0x0007180001727983 */ /* 0x000f280000300a00 */
[----:B------:R-:W4:Y:S04]  /*26f20*/  LDL.LU.64 R116, [R1+0x700] ;  /* 0x0007000001747983 */ /* 0x000f280000300a00 */
[----:B------:R-:W4:Y:S04]  /*26f30*/  LDL.LU.64 R118, [R1+0x708] ;  /* 0x0007080001767983 */ /* 0x000f280000300a00 */
[----:B------:R-:W-:Y:S04]  /*26f40*/  STL.64 [R1+0x35c0], R98 ;  /* 0x0035c06201007387 */ /* 0x000fe80000100a00 */
[----:B------:R-:W-:Y:S04]  /*26f50*/  STL.64 [R1+0x35b8], R96 ;  /* 0x0035b86001007387 */ /* 0x000fe80000100a00 */
[----:B--2---:R-:W2:Y:S04]  /*26f60*/  LDL.LU.64 R92, [R1+0x6f0] ;  /* 0x0006f000015c7983 */ /* 0x004ea80000300a00 */
        /* <DEDUP_REMOVED lines=13> */
[----:B------:R-:W-:Y:S11]  /*27040*/  HMMA.1688.F32.TF32 R100, R100, R12, R120 ;  /* 0x0000000c6464723c */ /* 0x000ff60000081078 */
[----:B------:R-:W-:Y:S11]  /*27050*/  @!UPT UIADD3 URZ, URZ, URZ, URZ ;  /* 0x0000003f3f3ff290 */ /* 0x000ff6000fffe03f */
[----:B------:R-:W-:Y:S01]  /*27060*/  @!UPT UIADD3 URZ, URZ, URZ, URZ ;  /* 0x0000003f3f3ff290 */ /* 0x000fe2000fffe03f */
[----:B------:R-:W-:Y:S04]  /*27070*/  STL.64 [R1+0x35d0], R102 ;  /* 0x0035d06601007387 */ /* 0x000fe80000100a00 */
[----:B------:R-:W-:Y:S01]  /*27080*/  STL.64 [R1+0x35c8], R100 ;  /* 0x0035c86401007387 */ /* 0x000fe20000100a00 */
[C---:B-1----:R-:W-:Y:S08]  /*27090*/  HMMA.1688.F32.TF32 R104, R164.reuse, R64, R104 ;  /* 0x00000040a468723c */ /* 0x042ff00000081068 */
[C---:B---3--:R-:W-:Y:S08]  /*270a0*/  HMMA.1688.F32.TF32 R108, R164.reuse, R60, R108 ;  /* 0x0000003ca46c723c */ /* 0x048ff0000008106c */
[C---:B----4-:R-:W-:Y:S08]  /*270b0*/  HMMA.1688.F32.TF32 R112, R164.reuse, R8, R112 ;  /* 0x00000008a470723c */ /* 0x050ff00000081070 */
[C---:B------:R-:W-:Y:S01]  /*270c0*/  HMMA.1688.F32.TF32 R116, R164.reuse, R4, R116 ;  /* 0x00000004a474723c */ /* 0x040fe20000081074 */
[----:B------:R-:W-:Y:S07]  /*270d0*/  STL.64 [R1+0x35e0], R106 ;  /* 0x0035e06a01007387 */ /* 0x000fee0000100a00 */
[C---:B--2---:R-:W-:Y:S08]  /*270e0*/  HMMA.1688.F32.TF32 R120, R164.reuse, R56, R92 ;  /* 0x00000038a478723c */ /* 0x044ff0000008105c */
[C---:B------:R-:W-:Y:S08]  /*270f0*/  HMMA.1688.F32.TF32 R124, R164.reuse, R52, R88 ;  /* 0x00000034a47c723c */ /* 0x040ff00000081058 */
[C---:B------:R-:W-:Y:S08]  /*27100*/  HMMA.1688.F32.TF32 R128, R164.reuse, R48, R84 ;  /* 0x00000030a480723c */ /* 0x040ff00000081054 */
[C---:B------:R-:W-:Y:S08]  /*27110*/  HMMA.1688.F32.TF32 R132, R164.reuse, R44, R80 ;  /* 0x0000002ca484723c */ /* 0x040ff00000081050 */
        /* <DEDUP_REMOVED lines=16> */
[----:B------:R1:W-:Y:S01]  /*27220*/  STL.64 [R1+0x3648], R132 ;  /* 0x0036488401007387 */ /* 0x0003e20000100a00 */
[C---:B------:R-:W-:Y:S03]  /*27230*/  HMMA.1688.F32.TF32 R144, R164.reuse, R32, R68 ;  /* 0x00000020a490723c */ /* 0x040fe60000081044 */
[----:B------:R-:W-:Y:S04]  /*27240*/  STL.64 [R1+0x3670], R138 ;  /* 0x0036708a01007387 */ /* 0x000fe80000100a00 */
[----:B------:R-:W-:Y:S04]  /*27250*/  STL.64 [R1+0x3668], R136 ;  /* 0x0036688801007387 */ /* 0x000fe80000100a00 */
[----:B------:R-:W-:Y:S04]  /*27260*/  STL.64 [R1+0x3680], R142 ;  /* 0x0036808e01007387 */ /* 0x000fe80000100a00 */
[----:B------:R-:W-:Y:S04]  /*27270*/  STL.64 [R1+0x3678], R140 ;  /* 0x0036788c01007387 */ /* 0x000fe80000100a00 */
[----:B------:R-:W2:Y:S04]  /*27280*/  LDL.LU.64 R68, [R1+0x680] ;  /* 0x0006800001447983 */ /* 0x000ea80000300a00 */
[----:B------:R-:W2:Y:S04]  /*27290*/  LDL.LU.64 R70, [R1+0x688] ;  /* 0x0006880001467983 */ /* 0x000ea80000300a00 */
[----:B-1----:R-:W3:Y:S04]  /*272a0*/  LDL.LU.64 R132, [R1+0x670] ;  /* 0x0006700001847983 */ /* 0x002ee80000300a00 */
[----:B------:R-:W3:Y:S04]  /*272b0*/  LDL.LU.64 R134, [R1+0x678] ;  /* 0x0006780001867983 */ /* 0x000ee80000300a00 */
        /* <DEDUP_REMOVED lines=30> */
[----:B------:R-:W-:Y:S04]  /*274a0*/  STL.64 [R1+0x3690], R146 ;  /* 0x0036909201007387 */ /* 0x000fe80000100a00 */
[----:B------:R-:W-:Y:S01]  /*274b0*/  STL.64 [R1+0x3688], R144 ;  /* 0x0036889001007387 */ /* 0x000fe20000100a00 */
[C---:B--2---:R-:W-:Y:S03]  /*274c0*/  HMMA.1688.F32.TF32 R148, R164.reuse, R28, R68 ;  /* 0x0000001ca494723c */ /* 0x044fe60000081044 */
[----:B------:R-:W2:Y:S04]  /*274d0*/  LDL.LU.64 R68, [R1+0x240] ;  /* 0x0002400001447983 */ /* 0x000ea80000300a00 */
[----:B------:R-:W2:Y:S01]  /*274e0*/  LDL.LU.64 R70, [R1+0x248] ;  /* 0x0002480001467983 */ /* 0x000ea20000300a00 */
[C---:B---3--:R-:W-:Y:S08]  /*274f0*/  HMMA.1688.F32.TF32 R152, R164.reuse, R24, R132 ;  /* 0x00000018a498723c */ /* 0x048ff00000081084 */
[C---:B----4-:R-:W-:Y:S08]  /*27500*/  HMMA.1688.F32.TF32 R156, R164.reuse, R20, R128 ;  /* 0x00000014a49c723c */ /* 0x050ff00000081080 */
[----:B------:R-:W-:Y:S01]  /*27510*/  HMMA.1688.F32.TF32 R160, R164, R16, R124 ;  /* 0x00000010a4a0723c */ /* 0x000fe2000008107c */
[----:B------:R-:W-:Y:S01]  /*27520*/  STL.64 [R1+0x36a0], R150 ;  /* 0x0036a09601007387 */ /* 0x000fe20000100a00 */
[----:B------:R-:W-:-:S03]  /*27530*/  IMAD.MOV.U32 R31, RZ, RZ, R236 ;  /* 0x000000ffff1f7224 */ /* 0x000fc600078e00ec */
[----:B------:R-:W-:Y:S01]  /*27540*/  STL.64 [R1+0x3698], R148 ;  /* 0x0036989401007387 */ /* 0x000fe20000100a00 */
[----:B------:R-:W-:-:S03]  /*27550*/  IMAD.MOV.U32 R30, RZ, RZ, R237 ;  /* 0x000000ffff1e7224 */ /* 0x000fc600078e00ed */
[----:B------:R-:W-:Y:S01]  /*27560*/  STL.64 [R1+0x36b0], R154 ;  /* 0x0036b09a01007387 */ /* 0x000fe20000100a00 */
[----:B------:R-:W-:-:S03]  /*27570*/  IMAD.MOV.U32 R66, RZ, RZ, R238 ;  /* 0x000000ffff427224 */ /* 0x000fc600078e00ee */
[----:B------:R-:W-:Y:S01]  /*27580*/  STL.64 [R1+0x36a8], R152 ;  /* 0x0036a89801007387 */ /* 0x000fe20000100a00 */
[----:B------:R-:W-:-:S03]  /*27590*/  IMAD.MOV.U32 R235, RZ, RZ, R239 ;  /* 0x000000ffffeb7224 */ /* 0x000fc600078e00ef */
[----:B------:R-:W-:Y:S01]  /*275a0*/  STL.64 [R1+0x36c0], R158 ;  /* 0x0036c09e01007387 */ /* 0x000fe20000100a00 */
[----:B------:R-:W-:-:S03]  /*275b0*/  MOV R240, R31 ;  /* 0x0000001f00f07202 */ /* 0x000fc60000000f00 */
[----:B------:R-:W-:Y:S01]  /*275c0*/  STL.64 [R1+0x36b8], R156 ;  /* 0x0036b89c01007387 */ /* 0x000fe20000100a00 */
[----:B------:R-:W-:-:S03]  /*275d0*/  IMAD.MOV.U32 R241, RZ, RZ, R30 ;  /* 0x000000fffff17224 */ /* 0x000fc600078e001e */
[----:B------:R-:W-:Y:S01]  /*275e0*/  STL.64 [R1+0x36d0], R162 ;  /* 0x0036d0a201007387 */ /* 0x000fe20000100a00 */
[----:B------:R-:W-:-:S03]  /*275f0*/  IMAD.MOV.U32 R242, RZ, RZ, R66 ;  /* 0x000000fffff27224 */ /* 0x000fc600078e0042 */
[----:B------:R-:W-:Y:S01]  /*27600*/  STL.64 [R1+0x36c8], R160 ;  /* 0x0036c8a001007387 */ /* 0x000fe20000100a00 */
[----:B------:R-:W-:-:S03]  /*27610*/  IMAD.MOV.U32 R243, RZ, RZ, R235 ;  /* 0x000000fffff37224 */ /* 0x000fc600078e00eb */
[----:B------:R-:W3:Y:S01]  /*27620*/  LDL.LU R31, [R1+0x37c4] ;  /* 0x0037c400011f7983 */ /* 0x000ee20000300800 */
[----:B------:R-:W-:-:S03]  /*27630*/  IMAD.MOV.U32 R248, RZ, RZ, R234 ;  /* 0x000000fffff87224 */ /* 0x000fc600078e00ea */
[----:B------:R-:W4:Y:S01]  /*27640*/  LDL.LU R30, [R1+0x37c0] ;  /* 0x0037c000011e7983 */ /* 0x000f220000300800 */
[----:B------:R-:W-:-:S03]  /*27650*/  MOV R249, R233 ;  /* 0x000000e900f97202 */ /* 0x000fc60000000f00 */
[----:B------:R-:W3:Y:S01]  /*27660*/  LDL.LU R66, [R1+0x37bc] ;  /* 0x0037bc0001427983 */ /* 0x000ee20000300800 */
[----:B------:R-:W-:-:S03]  /*27670*/  IMAD.MOV.U32 R250, RZ, RZ, R232 ;  /* 0x000000fffffa7224 */ /* 0x000fc600078e00e8 */
[----:B------:R-:W3:Y:S01]  /*27680*/  LDL.LU R235, [R1+0x37b8] ;  /* 0x0037b80001eb7983 */ /* 0x000ee20000300800 */
[----:B------:R-:W-:-:S03]  /*27690*/  IMAD.MOV.U32 R251, RZ, RZ, R10 ;  /* 0x000000fffffb7224 */ /* 0x000fc600078e000a */
[----:B------:R-:W3:Y:S01]  /*276a0*/  LDL.LU R234, [R1+0x37b4] ;  /* 0x0037b40001ea7983 */ /* 0x000ee20000300800 */
[----:B------:R-:W-:-:S03]  /*276b0*/  IMAD.MOV.U32 R244, RZ, RZ, R7 ;  /* 0x000000fffff47224 */ /* 0x000fc600078e0007 */
[----:B------:R-:W3:Y:S01]  /*276c0*/  LDL.LU R233, [R1+0x37b0] ;  /* 0x0037b00001e97983 */ /* 0x000ee20000300800 */
[----:B------:R-:W-:-:S03]  /*276d0*/  IMAD.MOV.U32 R245, RZ, RZ, R6 ;  /* 0x000000fffff57224 */ /* 0x000fc600078e0006 */
[----:B------:R-:W3:Y:S01]  /*276e0*/  LDL.LU R232, [R1+0x37ac] ;  /* 0x0037ac0001e87983 */ /* 0x000ee20000300800 */
[----:B------:R-:W-:-:S03]  /*276f0*/  MOV R246, R59 ;  /* 0x0000003b00f67202 */ /* 0x000fc60000000f00 */
[----:B------:R-:W3:Y:S01]  /*27700*/  LDL.LU R10, [R1+0x37a8] ;  /* 0x0037a800010a7983 */ /* 0x000ee20000300800 */
[----:B------:R-:W-:-:S03]  /*27710*/  IMAD.MOV.U32 R247, RZ, RZ, R58 ;  /* 0x000000fffff77224 */ /* 0x000fc600078e003a */
[----:B------:R-:W3:Y:S04]  /*27720*/  LDL.LU R7, [R1+0x37a4] ;  /* 0x0037a40001077983 */ /* 0x000ee80000300800 */
[----:B------:R-:W3:Y:S01]  /*27730*/  LDL.LU R6, [R1+0x37a0] ;  /* 0x0037a00001067983 */ /* 0x000ee20000300800 */
[----:B------:R-:W-:-:S03]  /*27740*/  IMAD.MOV.U32 R15, RZ, RZ, R214 ;  /* 0x000000ffff0f7224 */ /* 0x000fc600078e00d6 */
[----:B------:R-:W3:Y:S01]  /*27750*/  LDL.LU R59, [R1+0x379c] ;  /* 0x00379c00013b7983 */ /* 0x000ee20000300800 */
[----:B------:R-:W-:-:S03]  /*27760*/  IMAD.MOV.U32 R14, RZ, RZ, R215 ;  /* 0x000000ffff0e7224 */ /* 0x000fc600078e00d7 */
[----:B------:R-:W3:Y:S01]  /*27770*/  LDL.LU R58, [R1+0x3798] ;  /* 0x00379800013a7983 */ /* 0x000ee20000300800 */
[----:B------:R-:W-:Y:S01]  /*27780*/  IMAD.MOV.U32 R3, RZ, RZ, R207 ;  /* 0x000000ffff037224 */ /* 0x000fe200078e00cf */
[C---:B------:R-:W-:Y:S02]  /*27790*/  HMMA.1688.F32.TF32 R200, R228.reuse, R40, R84 ;  /* 0x00000028e4c8723c */ /* 0x040fe40000081054 */
[----:B------:R-:W-:Y:S04]  /*277a0*/  LDS R236, [R0+0x2000] ;  /* 0x0020000000ec7984 */ /* 0x000fe80000000800 */
[----:B------:R-:W-:Y:S02]  /*277b0*/  LDS R238, [R0+0x3000] ;  /* 0x0030000000ee7984 */ /* 0x000fe40000000800 */
[C---:B------:R-:W-:Y:S02]  /*277c0*/  HMMA.1688.F32.TF32 R204, R228.reuse, R36, R80 ;  /* 0x00000024e4cc723c */ /* 0x040fe40000081050 */
[----:B------:R-:W-:Y:S04]  /*277d0*/  LDS R237, [R252+0x2000] ;  /* 0x00200000fced7984 */ /* 0x000fe80000000800 */
[----:B------:R-:W1:Y:S01]  /*277e0*/  LDS R239, [R252+0x3000] ;  /* 0x00300000fcef7984 */ /* 0x000e620000000800 */
[----:B------:R-:W-:Y:S01]  /*277f0*/  MOV R80, R39 ;  /* 0x0000002700507202 */ /* 0x000fe20000000f00 */
[----:B------:R-:W-:Y:S01]  /*27800*/  IMAD.MOV.U32 R81, RZ, RZ, R38 ;  /* 0x000000ffff517224 */ /* 0x000fe200078e0026 */
[----:B------:R-:W-:Y:S07]  /*27810*/  HMMA.1688.F32.TF32 R212, R228, R28, R72 ;  /* 0x0000001ce4d4723c */ /* 0x000fee0000081048 */
[----:B------:R-:W-:-:S02]  /*27820*/  IMAD.MOV.U32 R72, RZ, RZ, R47 ;  /* 0x000000ffff487224 */ /* 0x000fc400078e002f */
[----:B------:R-:W-:Y:S02]  /*27830*/  IMAD.MOV.U32 R73, RZ, RZ, R46 ;  /* 0x000000ffff497224 */ /* 0x000fe400078e002e */
[----:B------:R-:W-:Y:S02]  /*27840*/  IMAD.MOV.U32 R74, RZ, RZ, R43 ;  /* 0x000000ffff4a7224 */ /* 0x000fe400078e002b */
[----:B------:R-:W-:Y:S01]  /*27850*/  IMAD.MOV.U32 R75, RZ, RZ, R42 ;  /* 0x000000ffff4b7224 */ /* 0x000fe200078e002a */
[----:B--2---:R-:W-:Y:S07]  /*27860*/  HMMA.1688.F32.TF32 R224, R228, R16, R68 ;  /* 0x00000010e4e0723c */ /* 0x004fee0000081044 */
[----:B------:R-:W-:-:S02]  /*27870*/  IMAD.MOV.U32 R68, RZ, RZ, R55 ;  /* 0x000000ffff447224 */ /* 0x000fc400078e0037 */
[----:B------:R-:W2:Y:S01]  /*27880*/  LDL.LU R55, [R1+0x3794] ;  /* 0x0037940001377983 */ /* 0x000ea20000300800 */
[----:B------:R-:W-:Y:S01]  /*27890*/  IMAD.MOV.U32 R69, RZ, RZ, R54 ;  /* 0x000000ffff457224 */ /* 0x000fe200078e0036 */
[----:B------:R-:W-:Y:S01]  /*278a0*/  MOV R71, R50 ;  /* 0x0000003200477202 */ /* 0x000fe20000000f00 */
[----:B------:R-:W-:Y:S01]  /*278b0*/  IMAD.MOV.U32 R70, RZ, RZ, R51 ;  /* 0x000000ffff467224 */ /* 0x000fe200078e0033 */
[----:B------:R-:W2:Y:S04]  /*278c0*/  LDL.LU R54, [R1+0x3790] ;  /* 0x0037900001367983 */ /* 0x000ea80000300800 */
[----:B------:R-:W2:Y:S04]  /*278d0*/  LDL.LU R51, [R1+0x378c] ;  /* 0x00378c0001337983 */ /* 0x000ea80000300800 */
[----:B------:R-:W2:Y:S04]  /*278e0*/  LDL.LU R50, [R1+0x3788] ;  /* 0x0037880001327983 */ /* 0x000ea80000300800 */
[----:B------:R-:W2:Y:S04]  /*278f0*/  LDL.LU R47, [R1+0x3784] ;  /* 0x00378400012f7983 */ /* 0x000ea80000300800 */
[----:B------:R-:W2:Y:S04]  /*27900*/  LDL.LU R46, [R1+0x3780] ;  /* 0x00378000012e7983 */ /* 0x000ea80000300800 */
[----:B------:R-:W2:Y:S04]  /*27910*/  LDL.LU R43, [R1+0x377c] ;  /* 0x00377c00012b7983 */ /* 0x000ea80000300800 */
[----:B------:R-:W2:Y:S04]  /*27920*/  LDL.LU R42, [R1+0x3778] ;  /* 0x00377800012a7983 */ /* 0x000ea80000300800 */
[----:B------:R-:W2:Y:S04]  /*27930*/  LDL.LU R39, [R1+0x3774] ;  /* 0x0037740001277983 */ /* 0x000ea80000300800 */
[----:B------:R-:W2:Y:S01]  /*27940*/  LDL.LU R38, [R1+0x3770] ;  /* 0x0037700001267983 */ /* 0x000ea20000300800 */
[----:B------:R-:W-:-:S02]  /*27950*/  IMAD.MOV.U32 R82, RZ, RZ, R18 ;  /* 0x000000ffff527224 */ /* 0x000fc400078e0012 */
[----:B------:R-:W-:Y:S01]  /*27960*/  IMAD.MOV.U32 R83, RZ, RZ, R19 ;  /* 0x000000ffff537224 */ /* 0x000fe200078e0013 */
[----:B------:R-:W2:Y:S01]  /*27970*/  LDL.LU R18, [R1+0x376c] ;  /* 0x00376c0001127983 */ /* 0x000ea20000300800 */
[----:B------:R-:W-:Y:S01]  /*27980*/  IMAD.MOV.U32 R84, RZ, RZ, R22 ;  /* 0x000000ffff547224 */ /* 0x000fe200078e0016 */
[----:B------:R-:W-:Y:S02]  /*27990*/  MOV R85, R23 ;  /* 0x0000001700557202 */ /* 0x000fe40000000f00 */
[----:B------:R-:W2:Y:S01]  /*279a0*/  LDL.LU R19, [R1+0x3768] ;  /* 0x0037680001137983 */ /* 0x000ea20000300800 */
[----:B------:R-:W-:-:S03]  /*279b0*/  IMAD.MOV.U32 R86, RZ, RZ, R26 ;  /* 0x000000ffff567224 */ /* 0x000fc600078e001a */
[----:B------:R-:W2:Y:S01]  /*279c0*/  LDL.LU R22, [R1+0x3764] ;  /* 0x0037640001167983 */ /* 0x000ea20000300800 */
[----:B------:R-:W-:Y:S01]  /*279d0*/  IMAD.MOV.U32 R87, RZ, RZ, R27 ;  /* 0x000000ffff577224 */ /* 0x000fe200078e001b */
[C---:B------:R-:W-:Y:S02]  /*279e0*/  HMMA.1688.F32.TF32 R172, R228.reuse, R60, R112 ;  /* 0x0000003ce4ac723c */ /* 0x040fe40000081070 */
[----:B------:R-:W2:Y:S04]  /*279f0*/  LDL.LU R23, [R1+0x3760] ;  /* 0x0037600001177983 */ /* 0x000ea80000300800 */
[----:B------:R-:W2:Y:S04]  /*27a00*/  LDL.LU R26, [R1+0x375c] ;  /* 0x00375c00011a7983 */ /* 0x000ea80000300800 */
[----:B------:R-:W2:Y:S01]  /*27a10*/  LDL.LU R27, [R1+0x3758] ;  /* 0x00375800011b7983 */ /* 0x000ea20000300800 */
[----:B------:R-:W-:Y:S03]  /*27a20*/  HMMA.1688.F32.TF32 R196, R228, R44, R88 ;  /* 0x0000002ce4c4723c */ /* 0x000fe60000081058 */
[----:B------:R-:W2:Y:S04]  /*27a30*/  LDL.LU R112, [R1+0x650] ;  /* 0x0006500001707983 */ /* 0x000ea80000300800 */
[----:B------:R-:W2:Y:S01]  /*27a40*/  LDL.LU R113, [R1+0x654] ;  /* 0x0006540001717983 */ /* 0x000ea20000300800 */
[----:B----4-:R-:W-:-:S03]  /*27a50*/  IMAD.MOV.U32 R88, RZ, RZ, R30 ;  /* 0x000000ffff587224 */ /* 0x010fc600078e001e */
[----:B------:R-:W4:Y:S01]  /*27a60*/  LDL.LU R114, [R1+0x658] ;  /* 0x0006580001727983 */ /* 0x000f220000300800 */
[----:B---3--:R-:W-:Y:S01]  /*27a70*/  IMAD.MOV.U32 R89, RZ, RZ, R31 ;  /* 0x000000ffff597224 */ /* 0x008fe200078e001f */
[----:B------:R-:W-:Y:S02]  /*27a80*/  MOV R90, R34 ;  /* 0x00000022005a7202 */ /* 0x000fe40000000f00 */
[----:B------:R-:W4:Y:S01]  /*27a90*/  LDL.LU R115, [R1+0x65c] ;  /* 0x00065c0001737983 */ /* 0x000f220000300800 */
[C---:B------:R-:W-:Y:S01]  /*27aa0*/  HMMA.1688.F32.TF32 R176, R228.reuse, R8, R108 ;  /* 0x00000008e4b0723c */ /* 0x040fe2000008106c */
[----:B------:R-:W-:Y:S02]  /*27ab0*/  IMAD.MOV.U32 R91, RZ, RZ, R35 ;  /* 0x000000ffff5b7224 */ /* 0x000fe400078e0023 */
[----:B------:R-:W3:Y:S04]  /*27ac0*/  LDL.LU R30, [R1+0x3754] ;  /* 0x00375400011e7983 */ /* 0x000ee80000300800 */
[----:B------:R-:W3:Y:S04]  /*27ad0*/  LDL.LU R31, [R1+0x3750] ;  /* 0x00375000011f7983 */ /* 0x000ee80000300800 */
[----:B------:R-:W1:Y:S01]  /*27ae0*/  LDL.LU R34, [R1+0x374c] ;  /* 0x00374c0001227983 */ /* 0x000e620000300800 */
[C---:B------:R-:W-:Y:S03]  /*27af0*/  HMMA.1688.F32.TF32 R180, R228.reuse, R4, R104 ;  /* 0x00000004e4b4723c */ /* 0x040fe60000081068 */
[----:B------:R-:W1:Y:S05]  /*27b00*/  LDL.LU R35, [R1+0x3748] ;  /* 0x0037480001237983 */ /* 0x000e6a0000300800 */
[----:B------:R-:W-:Y:S07]  /*27b10*/  HMMA.1688.F32.TF32 R184, R228, R56, R100 ;  /* 0x00000038e4b8723c */ /* 0x000fee0000081064 */
[----:B------:R-:W-:-:S02]  /*27b20*/  IMAD.MOV.U32 R102, RZ, RZ, R58 ;  /* 0x000000ffff667224 */ /* 0x000fc400078e003a */
[----:B------:R-:W-:Y:S02]  /*27b30*/  IMAD.MOV.U32 R103, RZ, RZ, R59 ;  /* 0x000000ffff677224 */ /* 0x000fe400078e003b */
[----:B--2---:R-:W-:Y:S01]  /*27b40*/  IMAD.MOV.U32 R101, RZ, RZ, R55 ;  /* 0x000000ffff657224 */ /* 0x004fe200078e0037 */
[----:B------:R-:W-:Y:S01]  /*27b50*/  MOV R100, R54 ;  /* 0x0000003600647202 */ /* 0x000fe20000000f00 */
[----:B------:R-:W-:Y:S02]  /*27b60*/  IMAD.MOV.U32 R107, RZ, RZ, R51 ;  /* 0x000000ffff6b7224 */ /* 0x000fe400078e0033 */
[----:B------:R-:W-:Y:S02]  /*27b70*/  IMAD.MOV.U32 R106, RZ, RZ, R50 ;  /* 0x000000ffff6a7224 */ /* 0x000fe400078e0032 */
[----:B------:R-:W-:Y:S02]  /*27b80*/  IMAD.MOV.U32 R105, RZ, RZ, R47 ;  /* 0x000000ffff697224 */ /* 0x000fe400078e002f */
[----:B------:R-:W-:Y:S01]  /*27b90*/  IMAD.MOV.U32 R104, RZ, RZ, R46 ;  /* 0x000000ffff687224 */ /* 0x000fe200078e002e */
[----:B------:R-:W-:Y:S01]  /*27ba0*/  MOV R111, R43 ;  /* 0x0000002b006f7202 */ /* 0x000fe20000000f00 */
[----:B------:R-:W-:-:S02]  /*27bb0*/  IMAD.MOV.U32 R110, RZ, RZ, R42 ;  /* 0x000000ffff6e7224 */ /* 0x000fc400078e002a */
[----:B------:R-:W-:Y:S02]  /*27bc0*/  IMAD.MOV.U32 R109, RZ, RZ, R39 ;  /* 0x000000ffff6d7224 */ /* 0x000fe400078e0027 */
[----:B------:R-:W-:Y:S02]  /*27bd0*/  IMAD.MOV.U32 R108, RZ, RZ, R38 ;  /* 0x000000ffff6c7224 */ /* 0x000fe400078e0026 */
[----:B------:R-:W2:Y:S04]  /*27be0*/  LDL.LU R38, [R1+0x3744] ;  /* 0x0037440001267983 */ /* 0x000ea80000300800 */
[----:B------:R-:W2:Y:S04]  /*27bf0*/  LDL.LU R39, [R1+0x3740] ;  /* 0x0037400001277983 */ /* 0x000ea80000300800 */
[----:B------:R-:W4:Y:S04]  /*27c00*/  LDL.LU R42, [R1+0x373c] ;  /* 0x00373c00012a7983 */ /* 0x000f280000300800 */
        /* <DEDUP_REMOVED lines=8> */
[----:B------:R-:W4:Y:S01]  /*27c90*/  LDL.LU R59, [R1+0x3718] ;  /* 0x00371800013b7983 */ /* 0x000f220000300800 */
[C---:B------:R-:W-:Y:S07]  /*27ca0*/  HMMA.1688.F32.TF32 R188, R228.reuse, R52, R96 ;  /* 0x00000034e4bc723c */ /* 0x040fee0000081060 */
[----:B------:R-:W-:Y:S01]  /*27cb0*/  IMAD.MOV.U32 R96, RZ, RZ, R6 ;  /* 0x000000ffff607224 */ /* 0x000fe200078e0006 */
[----:B------:R-:W-:Y:S01]  /*27cc0*/  MOV R97, R7 ;  /* 0x0000000700617202 */ /* 0x000fe20000000f00 */
[----:B------:R-:W4:Y:S01]  /*27cd0*/  LDL.LU R6, [R1+0x3714] ;  /* 0x0037140001067983 */ /* 0x000f220000300800 */
[----:B------:R-:W-:Y:S01]  /*27ce0*/  IMAD.MOV.U32 R98, RZ, RZ, R10 ;  /* 0x000000ffff627224 */ /* 0x000fe200078e000a */
[C---:B------:R-:W-:Y:S01]  /*27cf0*/  HMMA.1688.F32.TF32 R192, R228.reuse, R48, R92 ;  /* 0x00000030e4c0723c */ /* 0x040fe2000008105c */
[----:B------:R-:W-:Y:S01]  /*27d00*/  IMAD.MOV.U32 R99, RZ, RZ, R232 ;  /* 0x000000ffff637224 */ /* 0x000fe200078e00e8 */
[----:B------:R-:W4:Y:S04]  /*27d10*/  LDL.LU R7, [R1+0x3710] ;  /* 0x0037100001077983 */ /* 0x000f280000300800 */
[----:B------:R-:W4:Y:S01]  /*27d20*/  LDL.LU R10, [R1+0x370c] ;  /* 0x00370c00010a7983 */ /* 0x000f220000300800 */
[----:B------:R-:W-:Y:S01]  /*27d30*/  IMAD.MOV.U32 R92, RZ, RZ, R233 ;  /* 0x000000ffff5c7224 */ /* 0x000fe200078e00e9 */
[----:B------:R-:W-:Y:S01]  /*27d40*/  MOV R94, R235 ;  /* 0x000000eb005e7202 */ /* 0x000fe20000000f00 */
[----:B------:R-:W-:Y:S01]  /*27d50*/  IMAD.MOV.U32 R93, RZ, RZ, R234 ;  /* 0x000000ffff5d7224 */ /* 0x000fe200078e00ea */
[----:B------:R-:W4:Y:S01]  /*27d60*/  LDL.LU R232, [R1+0x3708] ;  /* 0x0037080001e87983 */ /* 0x000f220000300800 */
[----:B------:R-:W-:Y:S01]  /*27d70*/  HMMA.1688.F32.TF32 R208, R228, R32, R76 ;  /* 0x00000020e4d0723c */ /* 0x000fe2000008104c */
[----:B------:R-:W-:-:S02]  /*27d80*/  IMAD.MOV.U32 R95, RZ, RZ, R66 ;  /* 0x000000ffff5f7224 */ /* 0x000fc400078e0042 */
[----:B------:R-:W4:Y:S04]  /*27d90*/  LDL.LU R233, [R1+0x3704] ;  /* 0x0037040001e97983 */ /* 0x000f280000300800 */
[----:B------:R-:W4:Y:S01]  /*27da0*/  LDL.LU R234, [R1+0x3700] ;  /* 0x0037000001ea7983 */ /* 0x000f220000300800 */
[----:B------:R-:W-:-:S03]  /*27db0*/  IMAD.MOV.U32 R76, RZ, RZ, R67 ;  /* 0x000000ffff4c7224 */ /* 0x000fc600078e0043 */
[----:B------:R-:W4:Y:S01]  /*27dc0*/  LDL.LU R235, [R1+0x36fc] ;  /* 0x0036fc0001eb7983 */ /* 0x000f220000300800 */
[----:B------:R-:W-:-:S03]  /*27dd0*/  IMAD.MOV.U32 R77, RZ, RZ, R11 ;  /* 0x000000ffff4d7224 */ /* 0x000fc600078e000b */
[----:B------:R-:W4:Y:S01]  /*27de0*/  LDL.LU R66, [R1+0x36f8] ;  /* 0x0036f80001427983 */ /* 0x000f220000300800 */
[----:B------:R-:W-:-:S03]  /*27df0*/  IMAD.MOV.U32 R78, RZ, RZ, R62 ;  /* 0x000000ffff4e7224 */ /* 0x000fc600078e003e */
[----:B------:R-:W4:Y:S01]  /*27e00*/  LDL.LU R67, [R1+0x36f4] ;  /* 0x0036f40001437983 */ /* 0x000f220000300800 */
[----:B------:R-:W-:-:S03]  /*27e10*/  MOV R79, R63 ;  /* 0x0000003f004f7202 */ /* 0x000fc60000000f00 */
[----:B------:R-:W4:Y:S04]  /*27e20*/  LDL.LU R11, [R1+0x36f0] ;  /* 0x0036f000010b7983 */ /* 0x000f280000300800 */
[----:B------:R-:W4:Y:S04]  /*27e30*/  LDL.LU R62, [R1+0x36ec] ;  /* 0x0036ec00013e7983 */ /* 0x000f280000300800 */
[----:B------:R-:W4:Y:S01]  /*27e40*/  LDL.LU R63, [R1+0x36e8] ;  /* 0x0036e800013f7983 */ /* 0x000f220000300800 */
[C---:B-1----:R-:W-:Y:S08]  /*27e50*/  HMMA.1688.F32.TF32 R72, R236.reuse, R34, R72 ;  /* 0x00000022ec48723c */ /* 0x042ff00000081048 */
[C---:B---3--:R-:W-:Y:S08]  /*27e60*/  HMMA.1688.F32.TF32 R68, R236.reuse, R30, R68 ;  /* 0x0000001eec44723c */ /* 0x048ff00000081044 */
[C---:B--2---:R-:W-:Y:S08]  /*27e70*/  HMMA.1688.F32.TF32 R76, R236.reuse, R38, R76 ;  /* 0x00000026ec4c723c */ /* 0x044ff0000008104c */
[C---:B----4-:R-:W-:Y:S08]  /*27e80*/  HMMA.1688.F32.TF32 R80, R236.reuse, R42, R80 ;  /* 0x0000002aec50723c */ /* 0x050ff00000081050 */
[C---:B------:R-:W-:Y:S08]  /*27e90*/  HMMA.1688.F32.TF32 R84, R236.reuse, R46, R84 ;  /* 0x0000002eec54723c */ /* 0x040ff00000081054 */
[C---:B------:R-:W-:Y:S08]  /*27ea0*/  HMMA.1688.F32.TF32 R88, R236.reuse, R50, R88 ;  /* 0x00000032ec58723c */ /* 0x040ff00000081058 */
[C---:B------:R-:W-:Y:S08]  /*27eb0*/  HMMA.1688.F32.TF32 R92, R236.reuse, R54, R92 ;  /* 0x00000036ec5c723c */ /* 0x040ff0000008105c */
[C---:B------:R-:W-:Y:S11]  /*27ec0*/  HMMA.1688.F32.TF32 R96, R236.reuse, R58, R96 ;  /* 0x0000003aec60723c */ /* 0x040ff60000081060 */
[----:B------:R-:W-:Y:S11]  /*27ed0*/  @!UPT UIADD3 URZ, URZ, URZ, URZ ;  /* 0x0000003f3f3ff290 */ /* 0x000ff6000fffe03f */
[----:B------:R-:W-:Y:S01]  /*27ee0*/  @!UPT UIADD3 URZ, URZ, URZ, URZ ;  /* 0x0000003f3f3ff290 */ /* 0x000fe2000fffe03f */
        /* <DEDUP_REMOVED lines=13> */
[----:B------:R2:W-:Y:S01]  /*27fc0*/  STL.64 [R1+0x838], R74 ;  /* 0x0008384a01007387 */ /* 0x0005e20000100a00 */
[C---:B-1----:R-:W-:Y:S03]  /*27fd0*/  HMMA.1688.F32.TF32 R76, R236.reuse, R26, R244 ;  /* 0x0000001aec4c723c */ /* 0x042fe600000810f4 */
[----:B------:R-:W-:Y:S04]  /*27fe0*/  STL.64 [R1+0x820], R68 ;  /* 0x0008204401007387 */ /* 0x000fe80000100a00 */
[----:B------:R1:W-:Y:S01]  /*27ff0*/  STL.64 [R1+0x828], R70 ;  /* 0x0008284601007387 */ /* 0x0003e20000100a00 */
[C---:B--2---:R-:W-:Y:S08]  /*28000*/  HMMA.1688.F32.TF32 R72, R236.reuse, R22, R248 ;  /* 0x00000016ec48723c */ /* 0x044ff000000810f8 */
[----:B-1----:R-:W-:Y:S07]  /*28010*/  HMMA.1688.F32.TF32 R68, R236, R18, R240 ;  /* 0x00000012ec44723c */ /* 0x002fee00000810f0 */
[----:B------:R1:W-:Y:S04]  /*28020*/  STL.64 [R1+0x810], R76 ;  /* 0x0008104c01007387 */ /* 0x0003e80000100a00 */
[----:B------:R2:W-:Y:S04]  /*28030*/  STL.64 [R1+0x818], R78 ;  /* 0x0008184e01007387 */ /* 0x0005e80000100a00 */
[----:B------:R-:W3:Y:S04]  /*28040*/  LDL.LU R248, [R1+0x320] ;  /* 0x0003200001f87983 */ /* 0x000ee80000300800 */
[----:B------:R-:W-:Y:S04]  /*28050*/  STL.64 [R1+0x800], R72 ;  /* 0x0008004801007387 */ /* 0x000fe80000100a00 */
[----:B------:R-:W-:Y:S04]  /*28060*/  STL.64 [R1+0x808], R74 ;  /* 0x0008084a01007387 */ /* 0x000fe80000100a00 */
[----:B------:R4:W-:Y:S04]  /*28070*/  STL.64 [R1+0x7f0], R68 ;  /* 0x0007f04401007387 */ /* 0x0009e80000100a00 */
[----:B------:R1:W-:Y:S04]  /*28080*/  STL.64 [R1+0x7f8], R70 ;  /* 0x0007f84601007387 */ /* 0x0003e80000100a00 */
[----:B------:R-:W3:Y:S01]  /*28090*/  LDL.LU R249, [R1+0x324] ;  /* 0x0003240001f97983 */ /* 0x000ee20000300800 */
[----:B------:R-:W-:-:S03]  /*280a0*/  IMAD.MOV.U32 R246, RZ, RZ, R15 ;  /* 0x000000fffff67224 */ /* 0x000fc600078e000f */
[----:B------:R-:W3:Y:S01]  /*280b0*/  LDL.LU R250, [R1+0x328] ;  /* 0x0003280001fa7983 */ /* 0x000ee20000300800 */
[----:B------:R-:W-:-:S03]  /*280c0*/  IMAD.MOV.U32 R247, RZ, RZ, R14 ;  /* 0x000000fffff77224 */ /* 0x000fc600078e000e */
[----:B------:R-:W3:Y:S04]  /*280d0*/  LDL.LU R251, [R1+0x32c] ;  /* 0x00032c0001fb7983 */ /* 0x000ee80000300800 */
[----:B------:R-:W3:Y:S04]  /*280e0*/  LDL.LU R244, [R1+0x330] ;  /* 0x0003300001f47983 */ /* 0x000ee80000300800 */
[----:B------:R-:W3:Y:S04]  /*280f0*/  LDL.LU R245, [R1+0x334] ;  /* 0x0003340001f57983 */ /* 0x000ee80000300800 */
[----:B------:R-:W3:Y:S04]  /*28100*/  LDL.LU R15, [R1+0x36e4] ;  /* 0x0036e400010f7983 */ /* 0x000ee80000300800 */
[----:B------:R-:W3:Y:S01]  /*28110*/  LDL.LU R14, [R1+0x36e0] ;  /* 0x0036e000010e7983 */ /* 0x000ee20000300800 */
[C---:B------:R-:W-:Y:S03]  /*28120*/  HMMA.1688.F32.TF32 R104, R236.reuse, R10, R104 ;  /* 0x0000000aec68723c */ /* 0x040fe60000081068 */
[----:B-1----:R-:W3:Y:S04]  /*28130*/  LDL.LU R76, [R1+0x260] ;  /* 0x00026000014c7983 */ /* 0x002ee80000300800 */
[----:B------:R-:W3:Y:S01]  /*28140*/  LDL.LU R77, [R1+0x264] ;  /* 0x00026400014d7983 */ /* 0x000ee20000300800 */
[C---:B------:R-:W-:Y:S03]  /*28150*/  HMMA.1688.F32.TF32 R108, R236.reuse, R62, R108 ;  /* 0x0000003eec6c723c */ /* 0x040fe6000008106c */
[----:B--2---:R-:W2:Y:S04]  /*28160*/  LDL.LU R78, [R1+0x268] ;  /* 0x00026800014e7983 */ /* 0x004ea80000300800 */
[----:B------:R-:W2:Y:S01]  /*28170*/  LDL.LU R79, [R1+0x26c] ;  /* 0x00026c00014f7983 */ /* 0x000ea20000300800 */
[----:B------:R-:W-:Y:S03]  /*28180*/  HMMA.1688.F32.TF32 R112, R236, R66, R112 ;  /* 0x00000042ec70723c */ /* 0x000fe60000081070 */
        /* <DEDUP_REMOVED lines=12> */
[----:B------:R-:W-:Y:S03]  /*28250*/  HMMA.1688.F32.TF32 R216, R228, R24, R216 ;  /* 0x00000018e4d8723c */ /* 0x000fe600000810d8 */
[----:B------:R-:W2:Y:S01]  /*28260*/  LDL.LU R96, [R1+0x3a0] ;  /* 0x0003a00001607983 */ /* 0x000ea20000300800 */
[----:B------:R-:W-:-:S03]  /*28270*/  IMAD.MOV.U32 R28, RZ, RZ, R104 ;  /* 0x000000ffff1c7224 */ /* 0x000fc600078e0068 */
[----:B------:R-:W2:Y:S01]  /*28280*/  LDL.LU R97, [R1+0x3a4] ;  /* 0x0003a40001617983 */ /* 0x000ea20000300800 */
[----:B------:R-:W-:-:S03]  /*28290*/  MOV R25, R105 ;  /* 0x0000006900197202 */ /* 0x000fc60000000f00 */
[----:B------:R-:W2:Y:S01]  /*282a0*/  LDL.LU R98, [R1+0x3a8] ;  /* 0x0003a80001627983 */ /* 0x000ea20000300800 */
[----:B------:R-:W-:Y:S01]  /*282b0*/  HMMA.1688.F32.TF32 R220, R228, R20, R220 ;  /* 0x00000014e4dc723c */ /* 0x000fe200000810dc */
[----:B------:R-:W-:Y:S02]  /*282c0*/  IMAD.MOV.U32 R24, RZ, RZ, R106 ;  /* 0x000000ffff187224 */ /* 0x000fe400078e006a */
[----:B------:R-:W2:Y:S04]  /*282d0*/  LDL.LU R99, [R1+0x3ac] ;  /* 0x0003ac0001637983 */ /* 0x000ea80000300800 */
[----:B------:R-:W2:Y:S01]  /*282e0*/  LDL.LU R104, [R1+0x3e0] ;  /* 0x0003e00001687983 */ /* 0x000ea20000300800 */
[----:B------:R-:W-:Y:S01]  /*282f0*/  IMAD.MOV.U32 R21, RZ, RZ, R107 ;  /* 0x000000ffff157224 */ /* 0x000fe200078e006b */
[----:B------:R-:W-:-:S02]  /*28300*/  MOV R20, R108 ;  /* 0x0000006c00147202 */ /* 0x000fc40000000f00 */
[----:B------:R-:W2:Y:S01]  /*28310*/  LDL.LU R105, [R1+0x3e4] ;  /* 0x0003e40001697983 */ /* 0x000ea20000300800 */
[----:B------:R-:W-:Y:S01]  /*28320*/  HMMA.1688.F32.TF32 R168, R228, R64, R116 ;  /* 0x00000040e4a8723c */ /* 0x000fe20000081074 */
[----:B------:R-:W-:Y:S02]  /*28330*/  IMAD.MOV.U32 R17, RZ, RZ, R109 ;  /* 0x000000ffff117224 */ /* 0x000fe400078e006d */
[----:B------:R-:W2:Y:S01]  /*28340*/  LDL.LU R106, [R1+0x3e8] ;  /* 0x0003e800016a7983 */ /* 0x000ea20000300800 */
[----:B------:R-:W-:-:S03]  /*28350*/  IMAD.MOV.U32 R16, RZ, RZ, R110 ;  /* 0x000000ffff107224 */ /* 0x000fc600078e006e */
[----:B------:R-:W2:Y:S01]  /*28360*/  LDL.LU R107, [R1+0x3ec] ;  /* 0x0003ec00016b7983 */ /* 0x000ea20000300800 */
[----:B------:R-:W-:Y:S03]  /*28370*/  HMMA.1688.F32.TF32 R164, R164, R12, R120 ;  /* 0x0000000ca4a4723c */ /* 0x000fe60000081078 */
[----:B------:R-:W2:Y:S01]  /*28380*/  LDL.LU R108, [R1+0x410] ;  /* 0x00041000016c7983 */ /* 0x000ea20000300800 */
[----:B------:R-:W-:-:S03]  /*28390*/  IMAD.MOV.U32 R9, RZ, RZ, R113 ;  /* 0x000000ffff097224 */ /* 0x000fc600078e0071 */
[----:B------:R-:W2:Y:S01]  /*283a0*/  LDL.LU R109, [R1+0x414] ;  /* 0x00041400016d7983 */ /* 0x000ea20000300800 */
[----:B------:R-:W-:Y:S03]  /*283b0*/  HMMA.1688.F32.TF32 R228, R228, R12, R232 ;  /* 0x0000000ce4e4723c */ /* 0x000fe600000810e8 */
[----:B------:R-:W2:Y:S01]  /*283c0*/  LDL.LU R110, [R1+0x418] ;  /* 0x00041800016e7983 */ /* 0x000ea20000300800 */
[----:B------:R-:W-:-:S03]  /*283d0*/  IMAD.MOV.U32 R8, RZ, RZ, R114 ;  /* 0x000000ffff087224 */ /* 0x000fc600078e0072 */
[----:B------:R-:W-:Y:S01]  /*283e0*/  IMAD.MOV.U32 R13, RZ, RZ, R111 ;  /* 0x000000ffff0d7224 */ /* 0x000fe200078e006f */
[----:B------:R-:W-:Y:S01]  /*283f0*/  HMMA.1688.F32.TF32 R100, R236, R6, R100 ;  /* 0x00000006ec64723c */ /* 0x000fe20000081064 */
[----:B------:R-:W-:Y:S01]  /*28400*/  IMAD.MOV.U32 R12, RZ, RZ, R112 ;  /* 0x000000ffff0c7224 */ /* 0x000fe200078e0070 */
[----:B------:R-:W2:Y:S01]  /*28410*/  LDL.LU R111, [R1+0x41c] ;  /* 0x00041c00016f7983 */ /* 0x000ea20000300800 */
[----:B------:R-:W-:-:S03]  /*28420*/  IMAD.MOV.U32 R5, RZ, RZ, R115 ;  /* 0x000000ffff057224 */ /* 0x000fc600078e0073 */
        /* <DEDUP_REMOVED lines=28> */
[----:B------:R-:W-:-:S03]  /*285f0*/  IMAD.MOV.U32 R33, RZ, RZ, R100 ;  /* 0x000000ffff217224 */ /* 0x000fc600078e0064 */
[----:B------:R-:W2:Y:S01]  /*28600*/  LDL.LU R116, [R1+0x480] ;  /* 0x0004800001747983 */ /* 0x000ea20000300800 */
[----:B------:R-:W-:-:S03]  /*28610*/  IMAD.MOV.U32 R32, RZ, RZ, R101 ;  /* 0x000000ffff207224 */ /* 0x000fc600078e0065 */
[----:B------:R-:W2:Y:S01]  /*28620*/  LDL.LU R117, [R1+0x484] ;  /* 0x0004840001757983 */ /* 0x000ea20000300800 */
[----:B------:R-:W-:-:S03]  /*28630*/  MOV R29, R102 ;  /* 0x00000066001d7202 */ /* 0x000fc60000000f00 */
        /* <DEDUP_REMOVED lines=11> */
[----:B----4-:R-:W4:Y:S04]  /*286f0*/  LDL.LU R68, [R1+0x340] ;  /* 0x0003400001447983 */ /* 0x010f280000300800 */
[----:B------:R-:W4:Y:S04]  /*28700*/  LDL.LU R69, [R1+0x344] ;  /* 0x0003440001457983 */ /* 0x000f280000300800 */
[----:B------:R-:W4:Y:S04]  /*28710*/  LDL.LU R70, [R1+0x348] ;  /* 0x0003480001467983 */ /* 0x000f280000300800 */
[----:B------:R-:W4:Y:S04]  /*28720*/  LDL.LU R71, [R1+0x34c] ;  /* 0x00034c0001477983 */ /* 0x000f280000300800 */
[----:B------:R-:W-:Y:S01]  /*28730*/  LDS R232, [R0+0x2080] ;  /* 0x0020800000e87984 */ /* 0x000fe20000000800 */
[----:B---3--:R-:W-:-:S03]  /*28740*/  MOV R73, R15 ;  /* 0x0000000f00497202 */ /* 0x008fc60000000f00 */
[----:B------:R-:W-:Y:S01]  /*28750*/  LDS R234, [R0+0x3080] ;  /* 0x0030800000ea7984 */ /* 0x000fe20000000800 */
[----:B------:R-:W-:-:S03]  /*28760*/  IMAD.MOV.U32 R72, RZ, RZ, R14 ;  /* 0x000000ffff487224 */ /* 0x000fc600078e000e */
[----:B------:R-:W3:Y:S04]  /*28770*/  LDL.LU R14, [R1+0x36dc] ;  /* 0x0036dc00010e7983 */ /* 0x000ee80000300800 */
[----:B------:R-:W3:Y:S04]  /*28780*/  LDL.LU R15, [R1+0x36d8] ;  /* 0x0036d800010f7983 */ /* 0x000ee80000300800 */
[----:B------:R-:W4:Y:S04]  /*28790*/  LDL.LU R74, [R1+0x358] ;  /* 0x00035800014a7983 */ /* 0x000f280000300800 */
[----:B------:R-:W4:Y:S04]  /*287a0*/  LDL.LU R75, [R1+0x35c] ;  /* 0x00035c00014b7983 */ /* 0x000f280000300800 */
[----:B------:R-:W4:Y:S04]  /*287b0*/  LDL.LU R240, [R1+0x310] ;  /* 0x0003100001f07983 */ /* 0x000f280000300800 */
[----:B------:R-:W4:Y:S04]  /*287c0*/  LDL.LU R241, [R1+0x314] ;  /* 0x0003140001f17983 */ /* 0x000f280000300800 */
[----:B------:R-:W4:Y:S04]  /*287d0*/  LDL.LU R242, [R1+0x318] ;  /* 0x0003180001f27983 */ /* 0x000f280000300800 */
[----:B------:R-:W-:Y:S04]  /*287e0*/  LDS R233, [R252+0x2080] ;  /* 0x00208000fce97984 */ /* 0x000fe80000000800 */
[----:B------:R-:W2:Y:S01]  /*287f0*/  LDS R235, [R252+0x3080] ;  /* 0x00308000fceb7984 */ /* 0x000ea20000000800 */
[----:B------:R-:W-:Y:S01]  /*28800*/  IMAD.MOV.U32 R243, RZ, RZ, R3 ;  /* 0x000000fffff37224 */ /* 0x000fe200078e0003 */
[C---:B--2---:R-:W-:Y:S08]  /*28810*/  HMMA.1688.F32.TF32 R92, R232.reuse, R30, R92 ;  /* 0x0000001ee85c723c */ /* 0x044ff0000008105c */
[C---:B------:R-:W-:Y:S08]  /*28820*/  HMMA.1688.F32.TF32 R96, R232.reuse, R34, R96 ;  /* 0x00000022e860723c */ /* 0x040ff00000081060 */
        /* <DEDUP_REMOVED lines=12> */
[----:B------:R-:W-:Y:S08]  /*288f0*/  HMMA.1688.F32.TF32 R88, R232, R26, R88 ;  /* 0x0000001ae858723c */ /* 0x000ff00000081058 */
[-C--:B---3--:R-:W-:Y:S01]  /*28900*/  HMMA.1688.F32.TF32 R140, R236, R14.reuse, R140 ;  /* 0x0000000eec8c723c */ /* 0x088fe2000008108c */
[----:B------:R-:W-:Y:S04]  /*28910*/  LDS R236, [R0+0x2100] ;  /* 0x0021000000ec7984 */ /* 0x000fe80000000800 */
[----:B------:R-:W-:Y:S04]  /*28920*/  LDS R238, [R0+0x3100] ;  /* 0x0031000000ee7984 */ /* 0x000fe80000000800 */
[----:B------:R-:W-:Y:S04]  /*28930*/  LDS R237, [R252+0x2100] ;  /* 0x00210000fced7984 */ /* 0x000fe80000000800 */
[----:B------:R-:W4:Y:S01]  /*28940*/  LDS R239, [R252+0x3100] ;  /* 0x00310000fcef7984 */ /* 0x000f220000000800 */
[----:B------:R-:W-:Y:S01]  /*28950*/  HMMA.1688.F32.TF32 R76, R232, R14, R76 ;  /* 0x0000000ee84c723c */ /* 0x000fe2000008104c */
[----:B------:R-:W-:-:S02]  /*28960*/  IMAD.MOV.U32 R3, RZ, RZ, R99 ;  /* 0x000000ffff037224 */ /* 0x000fc400078e0063 */
[----:B------:R-:W-:Y:S04]  /*28970*/  LDS R232, [R0+0x2180] ;  /* 0x0021800000e87984 */ /* 0x000fe80000000800 */
[----:B------:R-:W-:Y:S04]  /*28980*/  LDS R234, [R0+0x3180] ;  /* 0x0031800000ea7984 */ /* 0x000fe80000000800 */
        /* <DEDUP_REMOVED lines=8> */
[----:B------:R-:W-:Y:S01]  /*28a10*/  STL.64 [R1+0x440], R124 ;  /* 0x0004407c01007387 */ /* 0x000fe20000100a00 */
[C---:B----4-:R-:W-:Y:S03]  /*28a20*/  HMMA.1688.F32.TF32 R72, R236.reuse, R66, R72 ;  /* 0x00000042ec48723c */ /* 0x050fe60000081048 */
[----:B------:R-:W-:Y:S04]  /*28a30*/  STL.64 [R1+0x448], R126 ;  /* 0x0004487e01007387 */ /* 0x000fe80000100a00 */
[----:B------:R-:W-:Y:S01]  /*28a40*/  STL.64 [R1+0x430], R120 ;  /* 0x0004307801007387 */ /* 0x000fe20000100a00 */
[C---:B------:R-:W-:Y:S03]  /*28a50*/  HMMA.1688.F32.TF32 R68, R236.reuse, R62, R68 ;  /* 0x0000003eec44723c */ /* 0x040fe60000081044 */
        /* <DEDUP_REMOVED lines=12> */
[----:B------:R-:W-:Y:S04]  /*28b20*/  STL [R1+0x3a8], R98 ;  /* 0x0003a86201007387 */ /* 0x000fe80000100800 */
        /* <DEDUP_REMOVED lines=15> */
[C---:B--2---:R-:W-:Y:S03]  /*28c20*/  HMMA.1688.F32.TF32 R72, R236.reuse, R6, R248 ;  /* 0x00000006ec48723c */ /* 0x044fe600000810f8 */
[----:B------:R-:W-:Y:S04]  /*28c30*/  LDS R233, [R252+0x2180] ;  /* 0x00218000fce97984 */ /* 0x000fe80000000800 */
[----:B------:R-:W2:Y:S01]  /*28c40*/  LDS R235, [R252+0x3180] ;  /* 0x00318000fceb7984 */ /* 0x000ea20000000800 */
[C---:B-1----:R-:W-:Y:S07]  /*28c50*/  HMMA.1688.F32.TF32 R68, R236.reuse, R58, R240 ;  /* 0x0000003aec44723c */ /* 0x042fee00000810f0 */
[----:B------:R-:W-:Y:S04]  /*28c60*/  STL.64 [R1+0x4b0], R76 ;  /* 0x0004b04c01007387 */ /* 0x000fe80000100a00 */
[----:B------:R-:W-:Y:S04]  /*28c70*/  STL.64 [R1+0x4b8], R78 ;  /* 0x0004b84e01007387 */ /* 0x000fe80000100a00 */
[----:B------:R-:W3:Y:S04]  /*28c80*/  LDL.LU R244, [R1+0x150] ;  /* 0x0001500001f47983 */ /* 0x000ee80000300800 */
[----:B------:R-:W-:Y:S04]  /*28c90*/  STL.64 [R1+0x7b0], R72 ;  /* 0x0007b04801007387 */ /* 0x000fe80000100a00 */
[----:B------:R-:W-:Y:S04]  /*28ca0*/  STL.64 [R1+0x7b8], R74 ;  /* 0x0007b84a01007387 */ /* 0x000fe80000100a00 */
[----:B------:R1:W-:Y:S04]  /*28cb0*/  STL.64 [R1+0x7a0], R68 ;  /* 0x0007a04401007387 */ /* 0x0003e80000100a00 */
[----:B------:R4:W-:Y:S04]  /*28cc0*/  STL.64 [R1+0x7a8], R70 ;  /* 0x0007a84601007387 */ /* 0x0009e80000100a00 */
[----:B------:R-:W3:Y:S04]  /*28cd0*/  LDL.LU R245, [R1+0x154] ;  /* 0x0001540001f57983 */ /* 0x000ee80000300800 */
[----:B------:R-:W3:Y:S04]  /*28ce0*/  LDL.LU R246, [R1+0x158] ;  /* 0x0001580001f67983 */ /* 0x000ee80000300800 */
[----:B------:R-:W3:Y:S04]  /*28cf0*/  LDL.LU R247, [R1+0x15c] ;  /* 0x00015c0001f77983 */ /* 0x000ee80000300800 */
[----:B-1----:R-:W2:Y:S04]  /*28d00*/  LDL.LU R68, [R1+0x160] ;  /* 0x0001600001447983 */ /* 0x002ea80000300800 */
[----:B------:R-:W2:Y:S04]  /*28d10*/  LDL.LU R69, [R1+0x164] ;  /* 0x0001640001457983 */ /* 0x000ea80000300800 */
[----:B----4-:R-:W4:Y:S04]  /*28d20*/  LDL.LU R70, [R1+0x168] ;  /* 0x0001680001467983 */ /* 0x010f280000300800 */
[----:B------:R-:W4:Y:S04]  /*28d30*/  LDL.LU R71, [R1+0x16c] ;  /* 0x00016c0001477983 */ /* 0x000f280000300800 */
        /* <DEDUP_REMOVED lines=48> */
[----:B------:R-:W3:Y:S04]  /*29040*/  LDL.LU R140, [R1+0x2b0] ;  /* 0x0002b000018c7983 */ /* 0x000ee80000300800 */
[----:B------:R-:W3:Y:S04]  /*29050*/  LDL.LU R141, [R1+0x2b4] ;  /* 0x0002b400018d7983 */ /* 0x000ee80000300800 */
[----:B------:R-:W3:Y:S04]  /*29060*/  LDL.LU R142, [R1+0x2b8] ;  /* 0x0002b800018e7983 */ /* 0x000ee80000300800 */
[----:B------:R-:W3:Y:S04]  /*29070*/  LDL.LU R143, [R1+0x2bc] ;  /* 0x0002bc00018f7983 */ /* 0x000ee80000300800 */
        /* <DEDUP_REMOVED lines=48> */
[C---:B--2---:R-:W-:Y:S08]  /*29380*/  HMMA.1688.F32.TF32 R240, R236.reuse, R26, R240 ;  /* 0x0000001aecf0723c */ /* 0x044ff000000810f0 */
[C---:B---3--:R-:W-:Y:S08]  /*29390*/  HMMA.1688.F32.TF32 R140, R236.reuse, R34, R140 ;  /* 0x00000022ec8c723c */ /* 0x048ff0000008108c */
[C---:B----4-:R-:W-:Y:S08]  /*293a0*/  HMMA.1688.F32.TF32 R144, R236.reuse, R38, R144 ;  /* 0x00000026ec90723c */ /* 0x050ff00000081090 */
[C---:B------:R-:W-:Y:S08]  /*293b0*/  HMMA.1688.F32.TF32 R148, R236.reuse, R42, R148 ;  /* 0x0000002aec94723c */ /* 0x040ff00000081094 */
[C---:B------:R-:W-:Y:S08]  /*293c0*/  HMMA.1688.F32.TF32 R156, R236.reuse, R50, R156 ;  /* 0x00000032ec9c723c */ /* 0x040ff0000008109c */
[C---:B------:R-:W-:Y:S08]  /*293d0*/  HMMA.1688.F32.TF32 R160, R236.reuse, R54, R160 ;  /* 0x00000036eca0723c */ /* 0x040ff000000810a0 */
[C---:B------:R-:W-:Y:S11]  /*293e0*/  HMMA.1688.F32.TF32 R152, R236.reuse, R46, R152 ;  /* 0x0000002eec98723c */ /* 0x040ff60000081098 */
[----:B------:R-:W-:Y:S04]  /*293f0*/  @!UPT UIADD3 URZ, URZ, URZ, URZ ;  /* 0x0000003f3f3ff290 */ /* 0x000fe8000fffe03f */
[----:B------:R-:W-:Y:S04]  /*29400*/  STL.64 [R1+0x480], R160 ;  /* 0x000480a001007387 */ /* 0x000fe80000100a00 */
[----:B------:R1:W-:Y:S01]  /*29410*/  STL.64 [R1+0x488], R162 ;  /* 0x000488a201007387 */ /* 0x0003e20000100a00 */
[C---:B------:R-:W-:Y:S03]  /*29420*/  HMMA.1688.F32.TF32 R136, R236.reuse, R30, R136 ;  /* 0x0000001eec88723c */ /* 0x040fe60000081088 */
[----:B-1----:R-:W2:Y:S04]  /*29430*/  LDL.LU.64 R162, [R1+0x36d0] ;  /* 0x0036d00001a27983 */ /* 0x002ea80000300a00 */
[----:B------:R-:W2:Y:S04]  /*29440*/  LDL.LU.64 R160, [R1+0x36c8] ;  /* 0x0036c80001a07983 */ /* 0x000ea80000300a00 */
[----:B------:R-:W-:Y:S04]  /*29450*/  STL.64 [R1+0x790], R156 ;  /* 0x0007909c01007387 */ /* 0x000fe80000100a00 */
[----:B------:R1:W-:Y:S04]  /*29460*/  STL.64 [R1+0x798], R158 ;  /* 0x0007989e01007387 */ /* 0x0003e80000100a00 */
[----:B-1----:R-:W3:Y:S04]  /*29470*/  LDL.LU.64 R158, [R1+0x36c0] ;  /* 0x0036c000019e7983 */ /* 0x002ee80000300a00 */
[----:B------:R-:W3:Y:S04]  /*29480*/  LDL.LU.64 R156, [R1+0x36b8] ;  /* 0x0036b800019c7983 */ /* 0x000ee80000300a00 */
[----:B------:R-:W-:Y:S04]  /*29490*/  STL.64 [R1+0x780], R152 ;  /* 0x0007809801007387 */ /* 0x000fe80000100a00 */
[----:B------:R1:W-:Y:S04]  /*294a0*/  STL.64 [R1+0x788], R154 ;  /* 0x0007889a01007387 */ /* 0x0003e80000100a00 */
[----:B-1----:R-:W4:Y:S04]  /*294b0*/  LDL.LU.64 R154, [R1+0x36b0] ;  /* 0x0036b000019a7983 */ /* 0x002f280000300a00 */
[----:B------:R-:W4:Y:S04]  /*294c0*/  LDL.LU.64 R152, [R1+0x36a8] ;  /* 0x0036a80001987983 */ /* 0x000f280000300a00 */
[----:B------:R-:W-:Y:S04]  /*294d0*/  STL.64 [R1+0x770], R148 ;  /* 0x0007709401007387 */ /* 0x000fe80000100a00 */
[----:B------:R1:W-:Y:S04]  /*294e0*/  STL.64 [R1+0x778], R150 ;  /* 0x0007789601007387 */ /* 0x0003e80000100a00 */
[----:B-1----:R-:W2:Y:S04]  /*294f0*/  LDL.LU.64 R150, [R1+0x36a0] ;  /* 0x0036a00001967983 */ /* 0x002ea80000300a00 */
[----:B------:R-:W2:Y:S04]  /*29500*/  LDL.LU.64 R148, [R1+0x3698] ;  /* 0x0036980001947983 */ /* 0x000ea80000300a00 */
        /* <DEDUP_REMOVED lines=15> */
[----:B------:R-:W3:Y:S01]  /*29600*/  LDL.LU.64 R240, [R1+0x3658] ;  /* 0x0036580001f07983 */ /* 0x000ee20000300a00 */
[C---:B------:R-:W-:Y:S08]  /*29610*/  HMMA.1688.F32.TF32 R132, R236.reuse, R22, R132 ;  /* 0x00000016ec84723c */ /* 0x040ff00000081084 */
[C---:B------:R-:W-:Y:S08]  /*29620*/  HMMA.1688.F32.TF32 R128, R236.reuse, R18, R128 ;  /* 0x00000012ec80723c */ /* 0x040ff00000081080 */
[----:B------:R-:W-:Y:S01]  /*29630*/  HMMA.1688.F32.TF32 R124, R236, R14, R124 ;  /* 0x0000000eec7c723c */ /* 0x000fe2000008107c */
[----:B------:R-:W-:Y:S04]  /*29640*/  LDS R236, [R0+0x2200] ;  /* 0x0022000000ec7984 */ /* 0x000fe80000000800 */
[----:B------:R-:W-:Y:S04]  /*29650*/  LDS R238, [R0+0x3200] ;  /* 0x0032000000ee7984 */ /* 0x000fe80000000800 */
[----:B------:R-:W-:Y:S04]  /*29660*/  STL.64 [R1+0x3e0], R132 ;  /* 0x0003e08401007387 */ /* 0x000fe80000100a00 */
[----:B------:R-:W-:Y:S04]  /*29670*/  STL.64 [R1+0x3e8], R134 ;  /* 0x0003e88601007387 */ /* 0x000fe80000100a00 */
[----:B------:R-:W-:Y:S04]  /*29680*/  STL.64 [R1+0x3d0], R128 ;  /* 0x0003d08001007387 */ /* 0x000fe80000100a00 */
[----:B------:R1:W-:Y:S04]  /*29690*/  STL.64 [R1+0x3d8], R130 ;  /* 0x0003d88201007387 */ /* 0x0003e80000100a00 */
[----:B------:R-:W-:Y:S04]  /*296a0*/  STL.64 [R1+0x340], R124 ;  /* 0x0003407c01007387 */ /* 0x000fe80000100a00 */
[----:B------:R1:W-:Y:S02]  /*296b0*/  STL.64 [R1+0x348], R126 ;  /* 0x0003487e01007387 */ /* 0x0003e40000100a00 */
[C---:B-1----:R-:W-:Y:S02]  /*296c0*/  HMMA.1688.F32.TF32 R128, R232.reuse, R66, R120 ;  /* 0x00000042e880723c */ /* 0x042fe40000081078 */
[----:B------:R-:W-:Y:S04]  /*296d0*/  LDS R237, [R252+0x2200] ;  /* 0x00220000fced7984 */ /* 0x000fe80000000800 */
[----:B------:R-:W1:Y:S02]  /*296e0*/  LDS R239, [R252+0x3200] ;  /* 0x00320000fcef7984 */ /* 0x000e640000000800 */
        /* <DEDUP_REMOVED lines=21> */
[----:B------:R-:W-:Y:S03]  /*29840*/  STL.64 [R1+0x2f0], R112 ;  /* 0x0002f07001007387 */ /* 0x000fe60000100a00 */
[C---:B------:R-:W-:Y:S01]  /*29850*/  HMMA.1688.F32.TF32 R72, R232.reuse, R18, R244 ;  /* 0x00000012e848723c */ /* 0x040fe200000810f4 */
        /* <DEDUP_REMOVED lines=18> */
[----:B------:R1:W-:Y:S04]  /*29980*/  STL.64 [R1+0x380], R76 ;  /* 0x0003804c01007387 */ /* 0x0003e80000100a00 */
[----:B------:R1:W-:Y:S04]  /*29990*/  STL.64 [R1+0x388], R78 ;  /* 0x0003884e01007387 */ /* 0x0003e80000100a00 */
[----:B------:R1:W-:Y:S04]  /*299a0*/  STL.64 [R1+0x370], R72 ;  /* 0x0003704801007387 */ /* 0x0003e80000100a00 */
[----:B------:R1:W-:Y:S04]  /*299b0*/  STL.64 [R1+0x378], R74 ;  /* 0x0003784a01007387 */ /* 0x0003e80000100a00 */
[----:B------:R1:W-:Y:S04]  /*299c0*/  STL.64 [R1+0x260], R68 ;  /* 0x0002604401007387 */ /* 0x0003e80000100a00 */
[----:B------:R1:W-:Y:S04]  /*299d0*/  STL.64 [R1+0x268], R70 ;  /* 0x0002684601007387 */ /* 0x0003e80000100a00 */
[----:B------:R-:W-:Y:S04]  /*299e0*/  LDS R232, [R0+0x2280] ;  /* 0x0022800000e87984 */ /* 0x000fe80000000800 */
[----:B------:R-:W-:Y:S04]  /*299f0*/  LDS R234, [R0+0x3280] ;  /* 0x0032800000ea7984 */ /* 0x000fe80000000800 */
[----:B------:R-:W-:Y:S04]  /*29a00*/  LDS R233, [R252+0x2280] ;  /* 0x00228000fce97984 */ /* 0x000fe80000000800 */
[----:B------:R-:W1:Y:S01]  /*29a10*/  LDS R235, [R252+0x3280] ;  /* 0x00328000fceb7984 */ /* 0x000e620000000800 */
[----:B--2---:R-:W-:-:S02]  /*29a20*/  IMAD.MOV.U32 R249, RZ, RZ, R242 ;  /* 0x000000fffff97224 */ /* 0x004fc400078e00f2 */
[----:B---3--:R-:W-:Y:S01]  /*29a30*/  IMAD.MOV.U32 R251, RZ, RZ, R240 ;  /* 0x000000fffffb7224 */ /* 0x008fe200078e00f0 */
[----:B------:R-:W-:Y:S01]  /*29a40*/  MOV R250, R241 ;  /* 0x000000f100fa7202 */ /* 0x000fe20000000f00 */
[----:B------:R-:W2:Y:S01]  /*29a50*/  LDL.LU R240, [R1+0x40] ;  /* 0x0000400001f07983 */ /* 0x000ea20000300800 */
[----:B------:R-:W-:-:S03]  /*29a60*/  IMAD.MOV.U32 R248, RZ, RZ, R243 ;  /* 0x000000fffff87224 */ /* 0x000fc600078e00f3 */
[----:B------:R-:W2:Y:S04]  /*29a70*/  LDL.LU R241, [R1+0x44] ;  /* 0x0000440001f17983 */ /* 0x000ea80000300800 */
[----:B------:R-:W2:Y:S04]  /*29a80*/  LDL.LU R242, [R1+0x48] ;  /* 0x0000480001f27983 */ /* 0x000ea80000300800 */
[----:B------:R-:W2:Y:S04]  /*29a90*/  LDL.LU R243, [R1+0x4c] ;  /* 0x00004c0001f37983 */ /* 0x000ea80000300800 */
[----:B-1----:R-:W3:Y:S04]  /*29aa0*/  LDL.LU R80, [R1+0x70] ;  /* 0x0000700001507983 */ /* 0x002ee80000300800 */
[----:B------:R-:W3:Y:S04]  /*29ab0*/  LDL.LU R81, [R1+0x74] ;  /* 0x0000740001517983 */ /* 0x000ee80000300800 */
[----:B------:R-:W3:Y:S04]  /*29ac0*/  LDL.LU R82, [R1+0x78] ;  /* 0x0000780001527983 */ /* 0x000ee80000300800 */
[----:B------:R-:W3:Y:S04]  /*29ad0*/  LDL.LU R83, [R1+0x7c] ;  /* 0x00007c0001537983 */ /* 0x000ee80000300800 */
[----:B------:R-:W2:Y:S04]  /*29ae0*/  LDL.LU R84, [R1+0x80] ;  /* 0x0000800001547983 */ /* 0x000ea80000300800 */
[----:B------:R-:W2:Y:S04]  /*29af0*/  LDL.LU R85, [R1+0x84] ;  /* 0x0000840001557983 */ /* 0x000ea80000300800 */
        /* <DEDUP_REMOVED lines=65> */
[C---:B---3--:R-:W-:Y:S08]  /*29f10*/  HMMA.1688.F32.TF32 R80, R236.reuse, R22, R80 ;  /* 0x00000016ec50723c */ /* 0x048ff00000081050 */
[C---:B--2---:R-:W-:Y:S08]  /*29f20*/  HMMA.1688.F32.TF32 R84, R236.reuse, R26, R84 ;  /* 0x0000001aec54723c */ /* 0x044ff00000081054 */
[C---:B----4-:R-:W-:Y:S08]  /*29f30*/  HMMA.1688.F32.TF32 R88, R236.reuse, R30, R88 ;  /* 0x0000001eec58723c */ /* 0x050ff00000081058 */
        /* <DEDUP_REMOVED lines=16> */
[----:B------:R1:W-:Y:S01]  /*2a040*/  STL.64 [R1+0x358], R130 ;  /* 0x0003588201007387 */ /* 0x0003e20000100a00 */
[C---:B------:R-:W-:Y:S03]  /*2a050*/  HMMA.1688.F32.TF32 R92, R236.reuse, R34, R92 ;  /* 0x00000022ec5c723c */ /* 0x040fe6000008105c */
        /* <DEDUP_REMOVED lines=15> */
[----:B------:R1:W-:Y:S01]  /*2a150*/  STL.64 [R1+0x708], R114 ;  /* 0x0007087201007387 */ /* 0x0003e20000100a00 */
[C---:B------:R-:W-:Y:S03]  /*2a160*/  HMMA.1688.F32.TF32 R76, R236.reuse, R18, R76 ;  /* 0x00000012ec4c723c */ /* 0x040fe6000008104c */
        /* <DEDUP_REMOVED lines=28> */
[----:B------:R-:W-:Y:S03]  /*2a330*/  HMMA.1688.F32.TF32 R236, R236, R14, R240 ;  /* 0x0000000eecec723c */ /* 0x000fe600000810f0 */
        /* <DEDUP_REMOVED lines=10> */
[----:B------:R-:W2:Y:S04]  /*2a3e0*/  LDL.LU.64 R242, [R1+0x3560] ;  /* 0x0035600001f27983 */ /* 0x000ea80000300a00 */
[----:B------:R-:W2:Y:S01]  /*2a3f0*/  LDL.LU.64 R240, [R1+0x3558] ;  /* 0x0035580001f07983 */ /* 0x000ea20000300a00 */
[----:B------:R-:W-:Y:S01]  /*2a400*/  IMAD.MOV.U32 R71, RZ, RZ, R2 ;  /* 0x000000ffff477224 */ /* 0x000fe200078e0002 */
[C---:B------:R-:W-:Y:S08]  /*2a410*/  HMMA.1688.F32.TF32 R72, R232.reuse, R62, R72 ;  /* 0x0000003ee848723c */ /* 0x040ff00000081048 */
[C---:B------:R-:W-:Y:S08]  /*2a420*/  HMMA.1688.F32.TF32 R68, R232.reuse, R10, R68 ;  /* 0x0000000ae844723c */ /* 0x040ff00000081044 */
[C---:B------:R-:W-:Y:S01]  /*2a430*/  HMMA.1688.F32.TF32 R244, R232.reuse, R6, R244 ;  /* 0x00000006e8f4723c */ /* 0x040fe200000810f4 */
[----:B------:R-:W-:Y:S07]  /*2a440*/  STL.64 [R1+0x5d0], R236 ;  /* 0x0005d0ec01007387 */ /* 0x000fee0000100a00 */
[C---:B------:R-:W-:Y:S01]  /*2a450*/  HMMA.1688.F32.TF32 R248, R232.reuse, R58, R248 ;  /* 0x0000003ae8f8723c */ /* 0x040fe200000810f8 */
[----:B------:R-:W-:Y:S04]  /*2a460*/  STL.64 [R1+0x5d8], R238 ;  /* 0x0005d8ee01007387 */ /* 0x000fe80000100a00 */
[----:B------:R-:W-:Y:S04]  /*2a470*/  LDS R236, [R0+0x2300] ;  /* 0x0023000000ec7984 */ /* 0x000fe80000000800 */
[----:B------:R-:W-:Y:S04]  /*2a480*/  LDS R238, [R0+0x3300] ;  /* 0x0033000000ee7984 */ /* 0x000fe80000000800 */
[----:B------:R-:W-:Y:S04]  /*2a490*/  LDS R237, [R252+0x2300] ;  /* 0x00230000fced7984 */ /* 0x000fe80000000800 */
[----:B------:R-:W1:Y:S01]  /*2a4a0*/  LDS R239, [R252+0x3300] ;  /* 0x00330000fcef7984 */ /* 0x000e620000000800 */
[C---:B--2---:R-:W-:Y:S11]  /*2a4b0*/  HMMA.1688.F32.TF32 R240, R232.reuse, R66, R240 ;  /* 0x00000042e8f0723c */ /* 0x044ff600000810f0 */
[----:B------:R-:W-:Y:S11]  /*2a4c0*/  @!UPT UIADD3 URZ, URZ, URZ, URZ ;  /* 0x0000003f3f3ff290 */ /* 0x000ff6000fffe03f */
[----:B------:R-:W-:Y:S01]  /*2a4d0*/  @!UPT UIADD3 URZ, URZ, URZ, URZ ;  /* 0x0000003f3f3ff290 */ /* 0x000fe2000fffe03f */
[----:B------:R-:W-:Y:S04]  /*2a4e0*/  STL.64 [R1+0x5c0], R240 ;  /* 0x0005c0f001007387 */ /* 0x000fe80000100a00 */
[----:B------:R-:W-:Y:S04]  /*2a4f0*/  STL.64 [R1+0x5c8], R242 ;  /* 0x0005c8f201007387 */ /* 0x000fe80000100a00 */
[----:B------:R-:W-:Y:S04]  /*2a500*/  STL.64 [R1+0x540], R72 ;  /* 0x0005404801007387 */ /* 0x000fe80000100a00 */
[----:B------:R2:W-:Y:S01]  /*2a510*/  STL.64 [R1+0x548], R74 ;  /* 0x0005484a01007387 */ /* 0x0005e20000100a00 */
[C---:B------:R-:W-:Y:S03]  /*2a520*/  HMMA.1688.F32.TF32 R80, R232.reuse, R34, R80 ;  /* 0x00000022e850723c */ /* 0x040fe60000081050 */
[----:B------:R-:W-:Y:S04]  /*2a530*/  LDS R240, [R0+0x2380] ;  /* 0x0023800000f07984 */ /* 0x000fe80000000800 */
[----:B------:R-:W-:Y:S04]  /*2a540*/  LDS R242, [R0+0x3380] ;  /* 0x0033800000f27984 */ /* 0x000fe80000000800 */
[----:B--2---:R-:W2:Y:S04]  /*2a550*/  LDL.LU.64 R74, [R1+0x3550] ;  /* 0x00355000014a7983 */ /* 0x004ea80000300a00 */
[----:B------:R-:W2:Y:S04]  /*2a560*/  LDL.LU.64 R72, [R1+0x3548] ;  /* 0x0035480001487983 */ /* 0x000ea80000300a00 */
[----:B------:R-:W-:Y:S04]  /*2a570*/  STL.64 [R1+0x530], R68 ;  /* 0x0005304401007387 */ /* 0x000fe80000100a00 */
[----:B------:R1:W-:Y:S01]  /*2a580*/  STL.64 [R1+0x538], R70 ;  /* 0x0005384601007387 */ /* 0x0003e20000100a00 */
[C---:B------:R-:W-:Y:S03]  /*2a590*/  HMMA.1688.F32.TF32 R84, R232.reuse, R30, R84 ;  /* 0x0000001ee854723c */ /* 0x040fe60000081054 */
[----:B------:R-:W-:Y:S04]  /*2a5a0*/  LDS R241, [R252+0x2380] ;  /* 0x00238000fcf17984 */ /* 0x000fe80000000800 */
[----:B------:R-:W2:Y:S04]  /*2a5b0*/  LDS R243, [R252+0x3380] ;  /* 0x00338000fcf37984 */ /* 0x000ea80000000800 */
[----:B-1----:R-:W3:Y:S04]  /*2a5c0*/  LDL.LU.64 R70, [R1+0x3540] ;  /* 0x0035400001467983 */ /* 0x002ee80000300a00 */
[----:B------:R-:W3:Y:S04]  /*2a5d0*/  LDL.LU.64 R68, [R1+0x3538] ;  /* 0x0035380001447983 */ /* 0x000ee80000300a00 */
[----:B------:R-:W-:Y:S04]  /*2a5e0*/  STL.64 [R1+0x520], R244 ;  /* 0x000520f401007387 */ /* 0x000fe80000100a00 */
[----:B------:R1:W-:Y:S04]  /*2a5f0*/  STL.64 [R1+0x528], R246 ;  /* 0x000528f601007387 */ /* 0x0003e80000100a00 */
[----:B-1----:R-:W3:Y:S04]  /*2a600*/  LDL.LU.64 R246, [R1+0x3530] ;  /* 0x0035300001f67983 */ /* 0x002ee80000300a00 */
[----:B------:R-:W3:Y:S04]  /*2a610*/  LDL.LU.64 R244, [R1+0x3528] ;  /* 0x0035280001f47983 */ /* 0x000ee80000300a00 */
[----:B------:R-:W-:Y:S04]  /*2a620*/  STL.64 [R1+0x510], R248 ;  /* 0x000510f801007387 */ /* 0x000fe80000100a00 */
[----:B------:R1:W-:Y:S04]  /*2a630*/  STL.64 [R1+0x518], R250 ;  /* 0x000518fa01007387 */ /* 0x0003e80000100a00 */
[----:B-1----:R-:W3:Y:S04]  /*2a640*/  LDL.LU.64 R250, [R1+0x3520] ;  /* 0x0035200001fa7983 */ /* 0x002ee80000300a00 */
[----:B------:R-:W3:Y:S01]  /*2a650*/  LDL.LU.64 R248, [R1+0x3518] ;  /* 0x0035180001f87983 */ /* 0x000ee20000300a00 */
[C---:B------:R-:W-:Y:S08]  /*2a660*/  HMMA.1688.F32.TF32 R100, R232.reuse, R14, R100 ;  /* 0x0000000ee864723c */ /* 0x040ff00000081064 */
[C---:B--2---:R-:W-:Y:S08]  /*2a670*/  HMMA.1688.F32.TF32 R72, R232.reuse, R42, R72 ;  /* 0x0000002ae848723c */ /* 0x044ff00000081048 */
[C---:B---3--:R-:W-:Y:S11]  /*2a680*/  HMMA.1688.F32.TF32 R248, R232.reuse, R54, R248 ;  /* 0x00000036e8f8723c */ /* 0x048ff600000810f8 */
[----:B------:R-:W-:Y:S11]  /*2a690*/  @!UPT UIADD3 URZ, URZ, URZ, URZ ;  /* 0x0000003f3f3ff290 */ /* 0x000ff6000fffe03f */
[----:B------:R-:W-:Y:S01]  /*2a6a0*/  @!UPT UIADD3 URZ, URZ, URZ, URZ ;  /* 0x0000003f3f3ff290 */ /* 0x000fe2000fffe03f */
[----:B------:R-:W-:Y:S04]  /*2a6b0*/  STL.64 [R1+0x500], R248 ;  /* 0x000500f801007387 */ /* 0x000fe80000100a00 */
[----:B------:R1:W-:Y:S02]  /*2a6c0*/  STL.64 [R1+0x508], R250 ;  /* 0x000508fa01007387 */ /* 0x0003e40000100a00 */
[C---:B-1----:R-:W-:Y:S08]  /*2a6d0*/  HMMA.1688.F32.TF32 R248, R232.reuse, R50, R244 ;  /* 0x00000032e8f8723c */ /* 0x042ff000000810f4 */
[C---:B------:R-:W-:Y:S08]  /*2a6e0*/  HMMA.1688.F32.TF32 R244, R232.reuse, R46, R68 ;  /* 0x0000002ee8f4723c */ /* 0x040ff00000081044 */
[C---:B------:R-:W-:Y:S07]  /*2a6f0*/  HMMA.1688.F32.TF32 R68, R232.reuse, R38, R76 ;  /* 0x00000026e844723c */ /* 0x040fee000008104c */
[----:B------:R-:W-:Y:S04]  /*2a700*/  STL.64 [R1+0x4f0], R248 ;  /* 0x0004f0f801007387 */ /* 0x000fe80000100a00 */
[----:B------:R-:W-:Y:S04]  /*2a710*/  STL.64 [R1+0x4f8], R250 ;  /* 0x0004f8fa01007387 */ /* 0x000fe80000100a00 */
[----:B------:R-:W-:Y:S04]  /*2a720*/  STL.64 [R1+0x4e0], R244 ;  /* 0x0004e0f401007387 */ /* 0x000fe80000100a00 */
[----:B------:R-:W-:Y:S04]  /*2a730*/  STL.64 [R1+0x4e8], R246 ;  /* 0x0004e8f601007387 */ /* 0x000fe80000100a00 */
[----:B------:R-:W-:Y:S04]  /*2a740*/  STL.64 [R1+0x5b0], R72 ;  /* 0x0005b04801007387 */ /* 0x000fe80000100a00 */
[----:B------:R1:W-:Y:S04]  /*2a750*/  STL.64 [R1+0x5b8], R74 ;  /* 0x0005b84a01007387 */ /* 0x0003e80000100a00 */
[----:B------:R-:W-:Y:S04]  /*2a760*/  STL [R1+0x34c0], R81 ;  /* 0x0034c05101007387 */ /* 0x000fe80000100800 */
[----:B------:R-:W-:Y:S04]  /*2a770*/  STL.64 [R1+0x5a0], R68 ;  /* 0x0005a04401007387 */ /* 0x000fe80000100a00 */
[----:B------:R2:W-:Y:S01]  /*2a780*/  STL.64 [R1+0x5a8], R70 ;  /* 0x0005a84601007387 */ /* 0x0005e20000100a00 */
[----:B-1----:R-:W-:Y:S01]  /*2a790*/  HMMA.1688.F32.TF32 R72, R232, R26, R88 ;  /* 0x0000001ae848723c */ /* 0x002fe20000081058 */
[----:B------:R-:W-:-:S02]  /*2a7a0*/  MOV R251, R4 ;  /* 0x0000000400fb7202 */ /* 0x000fc40000000f00 */
[----:B------:R-:W-:Y:S04]  /*2a7b0*/  LDS R244, [R0+0x4000] ;  /* 0x0040000000f47984 */ /* 0x000fe80000000800 */
[----:B------:R-:W-:Y:S01]  /*2a7c0*/  LDS R246, [R0+0x5000] ;  /* 0x0050000000f67984 */ /* 0x000fe20000000800 */
[C---:B--2---:R-:W-:Y:S03]  /*2a7d0*/  HMMA.1688.F32.TF32 R68, R232.reuse, R22, R92 ;  /* 0x00000016e844723c */ /* 0x044fe6000008105c */
[----:B------:R-:W-:Y:S04]  /*2a7e0*/  LDS R245, [R252+0x4000] ;  /* 0x00400000fcf57984 */ /* 0x000fe80000000800 */
[----:B------:R-:W-:Y:S01]  /*2a7f0*/  LDS R247, [R252+0x5000] ;  /* 0x00500000fcf77984 */ /* 0x000fe20000000800 */
[----:B------:R-:W-:Y:S03]  /*2a800*/  HMMA.1688.F32.TF32 R88, R232, R18, R96 ;  /* 0x00000012e858723c */ /* 0x000fe60000081060 */
[----:B------:R-:W-:Y:S04]  /*2a810*/  STL [R1+0x34bc], R82 ;  /* 0x0034bc5201007387 */ /* 0x000fe80000100800 */
[----:B------:R1:W-:Y:S01]  /*2a820*/  STL [R1+0x34b8], R83 ;  /* 0x0034b85301007387 */ /* 0x0003e20000100800 */
[C---:B------:R-:W-:Y:S03]  /*2a830*/  HMMA.1688.F32.TF32 R92, R236.reuse, R66, R104 ;  /* 0x00000042ec5c723c */ /* 0x040fe60000081068 */
[----:B------:R-:W-:Y:S05]  /*2a840*/  STL.64 [R1+0x34d0], R86 ;  /* 0x0034d05601007387 */ /* 0x000fea0000100a00 */
[----:B------:R-:W-:Y:S01]  /*2a850*/  IMAD.MOV.U32 R81, RZ, RZ, R68 ;  /* 0x000000ffff517224 */ /* 0x000fe200078e0044 */
[----:B-1----:R-:W-:Y:S01]  /*2a860*/  MOV R83, R70 ;  /* 0x0000004600537202 */ /* 0x002fe20000000f00 */
[----:B------:R-:W-:Y:S01]  /*2a870*/  IMAD.MOV.U32 R82, RZ, RZ, R69 ;  /* 0x000000ffff527224 */ /* 0x000fe200078e0045 */
[C---:B------:R-:W-:Y:S01]  /*2a880*/  HMMA.1688.F32.TF32 R96, R236.reuse, R10, R112 ;  /* 0x0000000aec60723c */ /* 0x040fe20000081070 */
[----:B------:R-:W-:Y:S01]  /*2a890*/  IMAD.MOV.U32 R2, RZ, RZ, R71 ;  /* 0x000000ffff027224 */ /* 0x000fe200078e0047 */
[----:B------:R-:W-:Y:S06]  /*2a8a0*/  STL.64 [R1+0x34c8], R84 ;  /* 0x0034c85401007387 */ /* 0x000fec0000100a00 */
[C---:B------:R-:W-:Y:S01]  /*2a8b0*/  HMMA.1688.F32.TF32 R68, R236.reuse, R62, R108 ;  /* 0x0000003eec44723c */ /* 0x040fe2000008106c */
[----:B------:R-:W-:Y:S04]  /*2a8c0*/  STL.64 [R1+0x660], R72 ;  /* 0x0006604801007387 */ /* 0x000fe80000100a00 */
[----:B------:R-:W-:Y:S04]  /*2a8d0*/  STL.64 [R1+0x668], R74 ;  /* 0x0006684a01007387 */ /* 0x000fe80000100a00 */
[----:B------:R-:W-:Y:S04]  /*2a8e0*/  STL.64 [R1+0x34e0], R82 ;  /* 0x0034e05201007387 */ /* 0x000fe80000100a00 */
[----:B------:R-:W-:Y:S04]  /*2a8f0*/  STL.64 [R1+0x34d8], R80 ;  /* 0x0034d85001007387 */ /* 0x000fe80000100a00 */
        /* <DEDUP_REMOVED lines=13> */
[----:B------:R-:W-:Y:S04]  /*2a9d0*/  STL.64 [R1+0x640], R68 ;  /* 0x0006404401007387 */ /* 0x000fe80000100a00 */
[----:B------:R1:W-:Y:S02]  /*2a9e0*/  STL.64 [R1+0x648], R70 ;  /* 0x0006484601007387 */ /* 0x0003e40000100a00 */
[C---:B-1----:R-:W-:Y:S08]  /*2a9f0*/  HMMA.1688.F32.TF32 R68, R236.reuse, R58, R120 ;  /* 0x0000003aec44723c */ /* 0x042ff00000081078 */
[C---:B------:R-:W-:Y:S11]  /*2aa00*/  HMMA.1688.F32.TF32 R72, R236.reuse, R6, R116 ;  /* 0x00000006ec48723c */ /* 0x040ff60000081074 */
[----:B------:R-:W-:Y:S05]  /*2aa10*/  @!UPT UIADD3 URZ, URZ, URZ, URZ ;  /* 0x0000003f3f3ff290 */ /* 0x000fea000fffe03f */
[----:B------:R-:W-:Y:S01]  /*2aa20*/  IMAD.MOV.U32 R92, RZ, RZ, R68 ;  /* 0x000000ffff5c7224 */ /* 0x000fe200078e0044 */
[----:B------:R-:W-:Y:S01]  /*2aa30*/  MOV R102, R71 ;  /* 0x0000004700667202 */ /* 0x000fe20000000f00 */
[----:B------:R-:W-:Y:S02]  /*2aa40*/  IMAD.MOV.U32 R100, RZ, RZ, R69 ;  /* 0x000000ffff647224 */ /* 0x000fe400078e0045 */
[----:B------:R-:W-:Y:S02]  /*2aa50*/  IMAD.MOV.U32 R101, RZ, RZ, R70 ;  /* 0x000000ffff657224 */ /* 0x000fe400078e0046 */
[C---:B----4-:R-:W-:Y:S08]  /*2aa60*/  HMMA.1688.F32.TF32 R68, R236.reuse, R54, R124 ;  /* 0x00000036ec44723c */ /* 0x050ff0000008107c */
[C---:B------:R-:W-:Y:S08]  /*2aa70*/  HMMA.1688.F32.TF32 R104, R236.reuse, R50, R128 ;  /* 0x00000032ec68723c */ /* 0x040ff00000081080 */
[C---:B------:R-:W-:Y:S08]  /*2aa80*/  HMMA.1688.F32.TF32 R108, R236.reuse, R42, R136 ;  /* 0x0000002aec6c723c */ /* 0x040ff00000081088 */
[----:B------:R-:W-:Y:S01]  /*2aa90*/  HMMA.1688.F32.TF32 R124, R236, R26, R152 ;  /* 0x0000001aec7c723c */ /* 0x000fe20000081098 */
[----:B------:R-:W-:-:S02]  /*2aaa0*/  IMAD.MOV.U32 R88, RZ, RZ, R68 ;  /* 0x000000ffff587224 */ /* 0x000fc400078e0044 */
[----:B------:R-:W-:Y:S02]  /*2aab0*/  IMAD.MOV.U32 R89, RZ, RZ, R69 ;  /* 0x000000ffff597224 */ /* 0x000fe400078e0045 */
[----:B------:R-:W-:-:S03]  /*2aac0*/  IMAD.MOV.U32 R90, RZ, RZ, R70 ;  /* 0x000000ffff5a7224 */ /* 0x000fc600078e0046 */
[C---:B------:R-:W-:Y:S01]  /*2aad0*/  HMMA.1688.F32.TF32 R128, R236.reuse, R22, R156 ;  /* 0x00000016ec80723c */ /* 0x040fe2000008109c */
[----:B------:R-:W-:Y:S01]  /*2aae0*/  IMAD.MOV.U32 R91, RZ, RZ, R71 ;  /* 0x000000ffff5b7224 */ /* 0x000fe200078e0047 */
[----:B------:R-:W-:Y:S04]  /*2aaf0*/  STL [R1+0x34a0], R97 ;  /* 0x0034a06101007387 */ /* 0x000fe80000100800 */
[----:B------:R-:W-:Y:S02]  /*2ab00*/  STL [R1+0x349c], R98 ;  /* 0x00349c6201007387 */ /* 0x000fe40000100800 */
[C---:B------:R-:W-:Y:S02]  /*2ab10*/  HMMA.1688.F32.TF32 R68, R236.reuse, R46, R132 ;  /* 0x0000002eec44723c */ /* 0x040fe40000081084 */
[----:B------:R-:W-:Y:S06]  /*2ab20*/  STL [R1+0x3498], R99 ;  /* 0x0034986301007387 */ /* 0x000fec0000100800 */
[C---:B------:R-:W-:Y:S01]  /*2ab30*/  HMMA.1688.F32.TF32 R132, R236.reuse, R18, R160 ;  /* 0x00000012ec84723c */ /* 0x040fe200000810a0 */
[----:B------:R-:W-:Y:S04]  /*2ab40*/  STL.64 [R1+0x630], R72 ;  /* 0x0006304801007387 */ /* 0x000fe80000100a00 */
[----:B------:R-:W-:Y:S03]  /*2ab50*/  STL.64 [R1+0x638], R74 ;  /* 0x0006384a01007387 */ /* 0x000fe60000100a00 */
[C---:B------:R-:W-:Y:S01]  /*2ab60*/  HMMA.1688.F32.TF32 R232, R236.reuse, R14, R164 ;  /* 0x0000000eece8723c */ /* 0x040fe200000810a4 */
[----:B------:R-:W-:Y:S04]  /*2ab70*/  STL [R1+0x34b4], R102 ;  /* 0x0034b46601007387 */ /* 0x000fe80000100800 */
[----:B------:R-:W-:Y:S03]  /*2ab80*/  STL [R1+0x34b0], R101 ;  /* 0x0034b06501007387 */ /* 0x000fe60000100800 */
[----:B------:R-:W-:Y:S01]  /*2ab90*/  HMMA.1688.F32.TF32 R116, R236, R34, R144 ;  /* 0x00000022ec74723c */ /* 0x000fe20000081090 */
[----:B------:R-:W-:Y:S04]  /*2aba0*/  STL [R1+0x34ac], R100 ;  /* 0x0034ac6401007387 */ /* 0x000fe80000100800 */
[----:B------:R-:W-:Y:S03]  /*2abb0*/  STL [R1+0x34a8], R92 ;  /* 0x0034a85c01007387 */ /* 0x000fe60000100800 */
[C---:B------:R-:W-:Y:S01]  /*2abc0*/  HMMA.1688.F32.TF32 R144, R240.reuse, R62, R172 ;  /* 0x0000003ef090723c */ /* 0x040fe200000810ac */
[----:B------:R-:W-:Y:S04]  /*2abd0*/  STL.64 [R1+0x34f0], R90 ;  /* 0x0034f05a01007387 */ /* 0x000fe80000100a00 */
[----:B------:R-:W-:Y:S03]  /*2abe0*/  STL.64 [R1+0x34e8], R88 ;  /* 0x0034e85801007387 */ /* 0x000fe60000100a00 */
[C---:B------:R-:W-:Y:S01]  /*2abf0*/  HMMA.1688.F32.TF32 R60, R240.reuse, R6, R180 ;  /* 0x00000006f03c723c */ /* 0x040fe200000810b4 */
[----:B------:R-:W-:Y:S04]  /*2ac00*/  STL.64 [R1+0x3500], R106 ;  /* 0x0035006a01007387 */ /* 0x000fe80000100a00 */
[----:B------:R-:W-:Y:S03]  /*2ac10*/  STL.64 [R1+0x34f8], R104 ;  /* 0x0034f86801007387 */ /* 0x000fe60000100a00 */
[----:B------:R-:W-:Y:S01]  /*2ac20*/  HMMA.1688.F32.TF32 R52, R240, R54, R188 ;  /* 0x00000036f034723c */ /* 0x000fe200000810bc */
[----:B------:R-:W-:Y:S01]  /*2ac30*/  STL.64 [R1+0x3510], R110 ;  /* 0x0035106e01007387 */ /* 0x000fe20000100a00 */
[----:B------:R-:W-:Y:S01]  /*2ac40*/  MOV R103, R68 ;  /* 0x0000004400677202 */ /* 0x000fe20000000f00 */
[----:B------:R-:W-:-:S02]  /*2ac50*/  IMAD.MOV.U32 R93, RZ, RZ, R69 ;  /* 0x000000ffff5d7224 */ /* 0x000fc400078e0045 */
[----:B------:R-:W-:Y:S02]  /*2ac60*/  IMAD.MOV.U32 R94, RZ, RZ, R70 ;  /* 0x000000ffff5e7224 */ /* 0x000fe400078e0046 */
[----:B------:R-:W-:Y:S01]  /*2ac70*/  IMAD.MOV.U32 R248, RZ, RZ, R33 ;  /* 0x000000fffff87224 */ /* 0x000fe200078e0021 */
[----:B------:R-:W-:Y:S01]  /*2ac80*/  HMMA.1688.F32.TF32 R188, R240, R26, R216 ;  /* 0x0000001af0bc723c */ /* 0x000fe200000810d8 */
[----:B------:R-:W-:Y:S04]  /*2ac90*/  STL.64 [R1+0x3508], R108 ;  /* 0x0035086c01007387 */ /* 0x000fe80000100a00 */
[----:B------:R1:W-:Y:S04]  /*2aca0*/  STL [R1+0x3444], R124 ;  /* 0x0034447c01007387 */ /* 0x0003e80000100800 */
[----:B------:R2:W-:Y:S04]  /*2acb0*/  STL [R1+0x3440], R125 ;  /* 0x0034407d01007387 */ /* 0x0005e80000100800 */
[----:B------:R3:W-:Y:S04]  /*2acc0*/  STL [R1+0x343c], R126 ;  /* 0x00343c7e01007387 */ /* 0x0007e80000100800 */
[----:B------:R2:W-:Y:S04]  /*2acd0*/  STL [R1+0x3438], R127 ;  /* 0x0034387f01007387 */ /* 0x0005e80000100800 */
[----:B------:R-:W-:Y:S04]  /*2ace0*/  STL [R1+0x3450], R128 ;  /* 0x0034508001007387 */ /* 0x000fe80000100800 */
[----:B------:R-:W-:Y:S04]  /*2acf0*/  STL [R1+0x344c], R129 ;  /* 0x00344c8101007387 */ /* 0x000fe80000100800 */
[----:B------:R-:W-:Y:S04]  /*2ad00*/  STL [R1+0x3448], R130 ;  /* 0x0034488201007387 */ /* 0x000fe80000100800 */
[----:B------:R1:W-:Y:S04]  /*2ad10*/  STL [R1+0x3434], R131 ;  /* 0x0034348301007387 */ /* 0x0003e80000100800 */
[----:B------:R-:W-:Y:S04]  /*2ad20*/  STL [R1+0x3458], R132 ;  /* 0x0034588401007387 */ /* 0x000fe80000100800 */
[----:B------:R-:W-:Y:S04]  /*2ad30*/  STL [R1+0x3454], R133 ;  /* 0x0034548501007387 */ /* 0x000fe80000100800 */
[----:B------:R1:W-:Y:S04]  /*2ad40*/  STL [R1+0x3430], R134 ;  /* 0x0034308601007387 */ /* 0x0003e80000100800 */
[----:B------:R1:W-:Y:S04]  /*2ad50*/  STL [R1+0x342c], R135 ;  /* 0x00342c8701007387 */ /* 0x0003e80000100800 */
[----:B------:R-:W-:Y:S04]  /*2ad60*/  STL [R1+0x3464], R232 ;  /* 0x003464e801007387 */ /* 0x000fe80000100800 */
[----:B------:R-:W-:Y:S04]  /*2ad70*/  STL [R1+0x3460], R233 ;  /* 0x003460e901007387 */ /* 0x000fe80000100800 */
[----:B------:R-:W-:Y:S04]  /*2ad80*/  STL [R1+0x345c], R234 ;  /* 0x00345cea01007387 */ /* 0x000fe80000100800 */
[----:B------:R1:W-:Y:S04]  /*2ad90*/  STL [R1+0x3428], R235 ;  /* 0x003428eb01007387 */ /* 0x0003e80000100800 */
[----:B------:R-:W-:Y:S04]  /*2ada0*/  STL.64 [R1+0x590], R60 ;  /* 0x0005903c01007387 */ /* 0x000fe80000100a00 */
[----:B------:R-:W-:Y:S04]  /*2adb0*/  STL.64 [R1+0x598], R62 ;  /* 0x0005983e01007387 */ /* 0x000fe80000100a00 */
[----:B------:R-:W-:Y:S04]  /*2adc0*/  STL [R1+0x3418], R188 ;  /* 0x003418bc01007387 */ /* 0x000fe80000100800 */
[----:B------:R-:W-:Y:S04]  /*2add0*/  STL [R1+0x3414], R189 ;  /* 0x003414bd01007387 */ /* 0x000fe80000100800 */
[----:B------:R-:W-:Y:S04]  /*2ade0*/  STL [R1+0x3410], R190 ;  /* 0x003410be01007387 */ /* 0x000fe80000100800 */
[----:B------:R-:W-:Y:S04]  /*2adf0*/  STL [R1+0x340c], R191 ;  /* 0x00340cbf01007387 */ /* 0x000fe80000100800 */
[----:B------:R-:W4:Y:S01]  /*2ae00*/  LDL R4, [R1+0x1a64] ;  /* 0x001a640001047983 */ /* 0x000f220000100800 */
[----:B------:R-:W-:-:S02]  /*2ae10*/  IMAD.MOV.U32 R95, RZ, RZ, R71 ;  /* 0x000000ffff5f7224 */ /* 0x000fc400078e0047 */
[-C--:B------:R-:W-:Y:S01]  /*2ae20*/  HMMA.1688.F32.TF32 R68, R236, R38.reuse, R140 ;  /* 0x00000026ec44723c */ /* 0x080fe2000008108c */
[----:B------:R-:W-:Y:S02]  /*2ae30*/  IMAD.MOV.U32 R249, RZ, RZ, R32 ;  /* 0x000000fffff97224 */ /* 0x000fe400078e0020 */
[----:B------:R-:W-:Y:S01]  /*2ae40*/  IMAD.MOV.U32 R250, RZ, RZ, R29 ;  /* 0x000000fffffa7224 */ /* 0x000fe200078e001d */
[----:B------:R-:W-:Y:S01]  /*2ae50*/  MOV R76, R20 ;  /* 0x00000014004c7202 */ /* 0x000fe20000000f00 */
[----:B------:R-:W-:Y:S02]  /*2ae60*/  IMAD.MOV.U32 R77, RZ, RZ, R17 ;  /* 0x000000ffff4d7224 */ /* 0x000fe400078e0011 */
[----:B------:R-:W-:Y:S01]  /*2ae70*/  IMAD.MOV.U32 R78, RZ, RZ, R16 ;  /* 0x000000ffff4e7224 */ /* 0x000fe200078e0010 */
[C---:B------:R-:W-:Y:S01]  /*2ae80*/  HMMA.1688.F32.TF32 R36, R240.reuse, R38, R204 ;  /* 0x00000026f024723c */ /* 0x040fe200000810cc */
[----:B------:R-:W-:Y:S02]  /*2ae90*/  IMAD.MOV.U32 R79, RZ, RZ, R13 ;  /* 0x000000ffff4f7224 */ /* 0x000fe400078e000d */
[----:B------:R-:W-:Y:S01]  /*2aea0*/  IMAD.MOV.U32 R84, RZ, RZ, R12 ;  /* 0x000000ffff547224 */ /* 0x000fe200078e000c */
[----:B------:R-:W-:Y:S01]  /*2aeb0*/  MOV R85, R9 ;  /* 0x0000000900557202 */ /* 0x000fe20000000f00 */
[----:B------:R-:W-:Y:S01]  /*2aec0*/  IMAD.MOV.U32 R86, RZ, RZ, R8 ;  /* 0x000000ffff567224 */ /* 0x000fe200078e0008 */
[----:B------:R-:W-:Y:S02]  /*2aed0*/  LDS R72, [R0+0x4080] ;  /* 0x0040800000487984 */ /* 0x000fe40000000800 */
[C---:B------:R-:W-:Y:S01]  /*2aee0*/  HMMA.1688.F32.TF32 R44, R240.reuse, R46, R196 ;  /* 0x0000002ef02c723c */ /* 0x040fe200000810c4 */
[----:B------:R-:W-:Y:S01]  /*2aef0*/  IMAD.MOV.U32 R87, RZ, RZ, R5 ;  /* 0x000000ffff577224 */ /* 0x000fe200078e0005 */
[----:B------:R-:W-:Y:S04]  /*2af00*/  LDS R74, [R0+0x5080] ;  /* 0x00508000004a7984 */ /* 0x000fe80000000800 */
[----:B------:R-:W-:Y:S02]  /*2af10*/  LDS R73, [R252+0x4080] ;  /* 0x00408000fc497984 */ /* 0x000fe40000000800 */
[----:B------:R-:W-:Y:S02]  /*2af20*/  HMMA.1688.F32.TF32 R156, R240, R58, R184 ;  /* 0x0000003af09c723c */ /* 0x000fe400000810b8 */
[----:B------:R-:W-:Y:S06]  /*2af30*/  LDS R75, [R252+0x5080] ;  /* 0x00508000fc4b7984 */ /* 0x000fec0000000800 */
[----:B-1----:R-:W-:Y:S01]  /*2af40*/  MOV R124, R36 ;  /* 0x00000024007c7202 */ /* 0x002fe20000000f00 */
[----:B--2---:R-:W-:-:S02]  /*2af50*/  IMAD.MOV.U32 R125, RZ, RZ, R37 ;  /* 0x000000ffff7d7224 */ /* 0x004fc400078e0025 */
[----:B---3--:R-:W-:Y:S02]  /*2af60*/  IMAD.MOV.U32 R126, RZ, RZ, R38 ;  /* 0x000000ffff7e7224 */ /* 0x008fe400078e0026 */
[----:B------:R-:W-:Y:S02]  /*2af70*/  IMAD.MOV.U32 R127, RZ, RZ, R39 ;  /* 0x000000ffff7f7224 */ /* 0x000fe400078e0027 */
[----:B------:R-:W-:Y:S01]  /*2af80*/  HMMA.1688.F32.TF32 R36, R240, R30, R212 ;  /* 0x0000001ef024723c */ /* 0x000fe200000810d4 */
[----:B------:R-:W-:Y:S01]  /*2af90*/  IMAD.MOV.U32 R96, RZ, RZ, R68 ;  /* 0x000000ffff607224 */ /* 0x000fe200078e0044 */
[----:B------:R-:W-:Y:S01]  /*2afa0*/  MOV R97, R69 ;  /* 0x0000004500617202 */ /* 0x000fe20000000f00 */
[----:B------:R-:W-:Y:S02]  /*2afb0*/  IMAD.MOV.U32 R98, RZ, RZ, R70 ;  /* 0x000000ffff627224 */ /* 0x000fe400078e0046 */
[----:B------:R-:W-:-:S03]  /*2afc0*/  IMAD.MOV.U32 R99, RZ, RZ, R71 ;  /* 0x000000ffff637224 */ /* 0x000fc600078e0047 */
[----:B------:R-:W-:Y:S11]  /*2afd0*/  HMMA.1688.F32.TF32 R68, R236, R30, R148 ;  /* 0x0000001eec44723c */ /* 0x000ff60000081094 */
[----:B------:R-:W-:Y:S05]  /*2afe0*/  @!UPT UIADD3 URZ, URZ, URZ, URZ ;  /* 0x0000003f3f3ff290 */ /* 0x000fea000fffe03f */
[----:B------:R-:W-:Y:S01]  /*2aff0*/  IMAD.MOV.U32 R131, RZ, RZ, R36 ;  /* 0x000000ffff837224 */ /* 0x000fe200078e0024 */
[----:B------:R-:W-:Y:S01]  /*2b000*/  MOV R134, R37 ;  /* 0x0000002500867202 */ /* 0x000fe20000000f00 */
[----:B------:R-:W-:Y:S02]  /*2b010*/  IMAD.MOV.U32 R135, RZ, RZ, R38 ;  /* 0x000000ffff877224 */ /* 0x000fe400078e0026 */
[----:B------:R-:W-:Y:S02]  /*2b020*/  IMAD.MOV.U32 R235, RZ, RZ, R39 ;  /* 0x000000ffffeb7224 */ /* 0x000fe400078e0027 */
[----:B------:R-:W-:Y:S01]  /*2b030*/  HMMA.1688.F32.TF32 R36, R240, R22, R220 ;  /* 0x00000016f024723c */ /* 0x000fe200000810dc */
[----:B------:R-:W-:Y:S01]  /*2b040*/  IMAD.MOV.U32 R133, RZ, RZ, R52 ;  /* 0x000000ffff857224 */ /* 0x000fe200078e0034 */
[----:B------:R-:W-:-:S06]  /*2b050*/  MOV R130, R55 ;  /* 0x0000003700827202 */ /* 0x000fcc0000000f00 */
[----:B------:R-:W-:Y:S01]  /*2b060*/  HMMA.1688.F32.TF32 R140, R240, R66, R168 ;  /* 0x00000042f08c723c */ /* 0x000fe200000810a8 */
[----:B------:R-:W-:Y:S02]  /*2b070*/  IMAD.MOV.U32 R128, RZ, RZ, R53 ;  /* 0x000000ffff807224 */ /* 0x000fe400078e0035 */
[----:B------:R-:W-:-:S05]  /*2b080*/  IMAD.MOV.U32 R129, RZ, RZ, R54 ;  /* 0x000000ffff817224 */ /* 0x000fca00078e0036 */
[----:B------:R-:W-:Y:S01]  /*2b090*/  HMMA.1688.F32.TF32 R172, R240, R42, R200 ;  /* 0x0000002af0ac723c */ /* 0x000fe200000810c8 */
[----:B------:R-:W-:Y:S01]  /*2b0a0*/  IMAD.MOV.U32 R102, RZ, RZ, R68 ;  /* 0x000000ffff667224 */ /* 0x000fe200078e0044 */
[----:B------:R-:W-:Y:S01]  /*2b0b0*/  MOV R100, R70 ;  /* 0x0000004600647202 */ /* 0x000fe20000000f00 */
[----:B------:R-:W-:-:S05]  /*2b0c0*/  IMAD.MOV.U32 R68, RZ, RZ, R28 ;  /* 0x000000ffff447224 */ /* 0x000fca00078e001c */
[----:B------:R-:W-:Y:S01]  /*2b0d0*/  IMAD.MOV.U32 R203, RZ, RZ, R36 ;  /* 0x000000ffffcb7224 */ /* 0x000fe200078e0024 */
[----:B------:R-:W-:Y:S01]  /*2b0e0*/  MOV R201, R38 ;  /* 0x0000002600c97202 */ /* 0x000fe20000000f00 */
[----:B------:R-:W-:Y:S01]  /*2b0f0*/  IMAD.MOV.U32 R202, RZ, RZ, R37 ;  /* 0x000000ffffca7224 */ /* 0x000fe200078e0025 */
[----:B------:R-:W-:Y:S01]  /*2b100*/  HMMA.1688.F32.TF32 R196, R240, R18, R224 ;  /* 0x00000012f0c4723c */ /* 0x000fe200000810e0 */
[----:B------:R-:W-:Y:S02]  /*2b110*/  IMAD.MOV.U32 R200, RZ, RZ, R39 ;  /* 0x000000ffffc87224 */ /* 0x000fe400078e0027 */
[----:B------:R-:W-:-:S05]  /*2b120*/  IMAD.MOV.U32 R101, RZ, RZ, R69 ;  /* 0x000000ffff657224 */ /* 0x000fca00078e0045 */
[----:B------:R-:W-:Y:S01]  /*2b130*/  HMMA.1688.F32.TF32 R180, R240, R34, R208 ;  /* 0x00000022f0b4723c */ /* 0x000fe200000810d0 */
[----:B------:R-:W-:Y:S02]  /*2b140*/  IMAD.MOV.U32 R69, RZ, RZ, R25 ;  /* 0x000000ffff457224 */ /* 0x000fe400078e0019 */
[----:B------:R-:W-:-:S05]  /*2b150*/  IMAD.MOV.U32 R70, RZ, RZ, R24 ;  /* 0x000000ffff467224 */ /* 0x000fca00078e0018 */
[----:B------:R-:W-:Y:S01]  /*2b160*/  HMMA.1688.F32.TF32 R148, R240, R10, R176 ;  /* 0x0000000af094723c */ /* 0x000fe200000810b0 */
[----:B------:R-:W-:Y:S02]  /*2b170*/  IMAD.MOV.U32 R92, RZ, RZ, R71 ;  /* 0x000000ffff5c7224 */ /* 0x000fe400078e0047 */
[----:B------:R-:W-:-:S05]  /*2b180*/  IMAD.MOV.U32 R71, RZ, RZ, R21 ;  /* 0x000000ffff477224 */ /* 0x000fca00078e0015 */
[C---:B------:R-:W-:Y:S08]  /*2b190*/  HMMA.1688.F32.TF32 R164, R240.reuse, R50, R192 ;  /* 0x00000032f0a4723c */ /* 0x040ff000000810c0 */
[----:B------:R-:W-:Y:S01]  /*2b1a0*/  HMMA.1688.F32.TF32 R240, R240, R14, R228 ;  /* 0x0000000ef0f0723c */ /* 0x000fe200000810e4 */
[----:B------:R-:W-:Y:S02]  /*2b1b0*/  IMAD.MOV.U32 R232, RZ, RZ, R44 ;  /* 0x000000ffffe87224 */ /* 0x000fe400078e002c */
[----:B------:R-:W-:-:S02]  /*2b1c0*/  IMAD.MOV.U32 R233, RZ, RZ, R45 ;  /* 0x000000ffffe97224 */ /* 0x000fc400078e002d */
[----:B------:R-:W-:Y:S02]  /*2b1d0*/  IMAD.MOV.U32 R234, RZ, RZ, R46 ;  /* 0x000000ffffea7224 */ /* 0x000fe400078e002e */
[----:B------:R-:W-:Y:S01]  /*2b1e0*/  IMAD.MOV.U32 R132, RZ, RZ, R47 ;  /* 0x000000ffff847224 */ /* 0x000fe200078e002f */
        /* <DEDUP_REMOVED lines=8> */
[----:B----4-:R-:W1:Y:S04]  /*2b270*/  LDSM.16.M88.4 R64, [R4+0x20000] ;  /* 0x020000000440783b */ /* 0x010e680000000200 */
[----:B------:R-:W2:Y:S04]  /*2b280*/  LDSM.16.M88.4 R60, [R4+0x22000] ;  /* 0x02200000043c783b */ /* 0x000ea80000000200 */
[----:B------:R-:W3:Y:S04]  /*2b290*/  LDSM.16.M88.4 R56, [R4+0x24000] ;  /* 0x024000000438783b */ /* 0x000ee80000000200 */
[----:B------:R-:W4:Y:S04]  /*2b2a0*/  LDSM.16.M88.4 R52, [R4+0x26000] ;  /* 0x026000000434783b */ /* 0x000f280000000200 */
[----:B------:R-:W1:Y:S04]  /*2b2b0*/  LDSM.16.M88.4 R40, [R4+0x2c000] ;  /* 0x02c000000428783b */ /* 0x000e680000000200 */
[----:B------:R-:W1:Y:S04]  /*2b2c0*/  LDSM.16.M88.4 R36, [R4+0x2e000] ;  /* 0x02e000000424783b */ /* 0x000e680000000200 */
[----:B------:R-:W1:Y:S04]  /*2b2d0*/  LDSM.16.M88.4 R32, [R4+0x30000] ;  /* 0x030000000420783b */ /* 0x000e680000000200 */
[----:B------:R-:W2:Y:S04]  /*2b2e0*/  LDSM.16.M88.4 R28, [R4+0x32000] ;  /* 0x03200000041c783b */ /* 0x000ea80000000200 */
[----:B------:R-:W2:Y:S04]  /*2b2f0*/  LDSM.16.M88.4 R24, [R4+0x34000] ;  /* 0x034000000418783b */ /* 0x000ea80000000200 */
[----:B------:R-:W3:Y:S04]  /*2b300*/  LDSM.16.M88.4 R20, [R4+0x36000] ;  /* 0x036000000414783b */ /* 0x000ee80000000200 */
[----:B------:R-:W3:Y:S04]  /*2b310*/  LDSM.16.M88.4 R16, [R4+0x38000] ;  /* 0x038000000410783b */ /* 0x000ee80000000200 */
[----:B------:R-:W4:Y:S04]  /*2b320*/  LDSM.16.M88.4 R12, [R4+0x3a000] ;  /* 0x03a00000040c783b */ /* 0x000f280000000200 */
[----:B------:R-:W4:Y:S04]  /*2b330*/  LDSM.16.M88.4 R8, [R4+0x3c000] ;  /* 0x03c000000408783b */ /* 0x000f280000000200 */
[----:B------:R-:W-:Y:S04]  /*2b340*/  LDSM.16.M88.4 R48, [R4+0x28000] ;  /* 0x028000000430783b */ /* 0x000fe80000000200 */
[----:B------:R-:W-:Y:S04]  /*2b350*/  LDSM.16.M88.4 R44, [R4+0x2a000] ;  /* 0x02a00000042c783b */ /* 0x000fe80000000200 */
[----:B------:R-:W4:Y:S04]  /*2b360*/  LDSM.16.M88.4 R4, [R4+0x3e000] ;  /* 0x03e000000404783b */ /* 0x000f280000000200 */
[----:B-1----:R-:W-:Y:S04]  /*2b370*/  STL [R1+0x33e4], R66 ;  /* 0x0033e44201007387 */ /* 0x002fe80000100800 */
[----:B------:R-:W-:Y:S01]  /*2b380*/  STL [R1+0x33e0], R67 ;  /* 0x0033e04301007387 */ /* 0x000fe20000100800 */
[C---:B------:R-:W-:Y:S03]  /*2b390*/  HMMA.1688.F32.TF32 R80, R244.reuse, R64, R84 ;  /* 0x00000040f450723c */ /* 0x040fe60000081054 */
[----:B--2---:R-:W-:Y:S04]  /*2b3a0*/  STL [R1+0x33dc], R62 ;  /* 0x0033dc3e01007387 */ /* 0x004fe80000100800 */
[----:B------:R-:W-:Y:S04]  /*2b3b0*/  STL [R1+0x33d8], R63 ;  /* 0x0033d83f01007387 */ /* 0x000fe80000100800 */
[----:B---3--:R-:W-:Y:S04]  /*2b3c0*/  STL [R1+0x341c], R58 ;  /* 0x00341c3a01007387 */ /* 0x008fe80000100800 */
[----:B------:R-:W-:Y:S04]  /*2b3d0*/  STL [R1+0x33e8], R59 ;  /* 0x0033e83b01007387 */ /* 0x000fe80000100800 */
[----:B----4-:R-:W-:Y:S04]  /*2b3e0*/  STL [R1+0x3424], R54 ;  /* 0x0034243601007387 */ /* 0x010fe80000100800 */
        /* <DEDUP_REMOVED lines=21> */
[----:B------:R1:W-:Y:S04]  /*2b540*/  STL.64 [R1+0xd0], R80 ;  /* 0x0000d05001007387 */ /* 0x0003e80000100a00 */
[----:B------:R2:W-:Y:S04]  /*2b550*/  STL.64 [R1+0xd8], R82 ;  /* 0x0000d85201007387 */ /* 0x0005e80000100a00 */
        /* <DEDUP_REMOVED lines=28> */
[C---:B------:R-:W-:Y:S03]  /*2b720*/  HMMA.1688.F32.TF32 R68, R244.reuse, R56, R68 ;  /* 0x00000038f444723c */ /* 0x040fe60000081044 */
[----:B------:R-:W4:Y:S04]  /*2b730*/  LDL.LU R120, [R1+0x840] ;  /* 0x0008400001787983 */ /* 0x000f280000300800 */
[----:B------:R-:W4:Y:S04]  /*2b740*/  LDL.LU R121, [R1+0x844] ;  /* 0x0008440001797983 */ /* 0x000f280000300800 */
[----:B------:R-:W4:Y:S04]  /*2b750*/  LDL.LU R122, [R1+0x848] ;  /* 0x00084800017a7983 */ /* 0x000f280000300800 */
[----:B------:R-:W4:Y:S01]  /*2b760*/  LDL.LU R123, [R1+0x84c] ;  /* 0x00084c00017b7983 */ /* 0x000f220000300800 */
[----:B------:R-:W-:Y:S03]  /*2b770*/  HMMA.1688.F32.TF32 R76, R244, R60, R76 ;  /* 0x0000003cf44c723c */ /* 0x000fe6000008104c */
[----:B-1----:R-:W4:Y:S04]  /*2b780*/  LDL.LU R80, [R1+0x820] ;  /* 0x0008200001507983 */ /* 0x002f280000300800 */
[----:B------:R-:W4:Y:S01]  /*2b790*/  LDL.LU R81, [R1+0x824] ;  /* 0x0008240001517983 */ /* 0x000f220000300800 */
[----:B------:R-:W-:Y:S01]  /*2b7a0*/  IMAD.MOV.U32 R189, RZ, RZ, R68 ;  /* 0x000000ffffbd7224 */ /* 0x000fe200078e0044 */
[----:B------:R-:W-:Y:S01]  /*2b7b0*/  MOV R240, R71 ;  /* 0x0000004700f07202 */ /* 0x000fe20000000f00 */
[----:B------:R-:W-:Y:S01]  /*2b7c0*/  IMAD.MOV.U32 R190, RZ, RZ, R69 ;  /* 0x000000ffffbe7224 */ /* 0x000fe200078e0045 */
[----:B--2---:R-:W2:Y:S01]  /*2b7d0*/  LDL.LU R82, [R1+0x828] ;  /* 0x0008280001527983 */ /* 0x004ea20000300800 */
[----:B------:R-:W-:-:S02]  /*2b7e0*/  IMAD.MOV.U32 R191, RZ, RZ, R70 ;  /* 0x000000ffffbf7224 */ /* 0x000fc400078e0046 */
[----:B------:R-:W-:Y:S01]  /*2b7f0*/  HMMA.1688.F32.TF32 R68, R244, R52, R248 ;  /* 0x00000034f444723c */ /* 0x000fe200000810f8 */
[----:B------:R-:W2:Y:S09]  /*2b800*/  LDL.LU R83, [R1+0x82c] ;  /* 0x00082c0001537983 */ /* 0x000eb20000300800 */
[----:B------:R-:W-:Y:S01]  /*2b810*/  IMAD.MOV.U32 R54, RZ, RZ, R76 ;  /* 0x000000ffff367224 */ /* 0x000fe200078e004c */
[----:B------:R-:W-:Y:S01]  /*2b820*/  MOV R58, R78 ;  /* 0x0000004e003a7202 */ /* 0x000fe20000000f00 */
[----:B------:R-:W-:-:S02]  /*2b830*/  IMAD.MOV.U32 R55, RZ, RZ, R77 ;  /* 0x000000ffff377224 */ /* 0x000fc400078e004d */
[----:B------:R-:W-:-:S10]  /*2b840*/  IMAD.MOV.U32 R188, RZ, RZ, R79 ;  /* 0x000000ffffbc7224 */ /* 0x000fd400078e004f */
[----:B------:R-:W-:Y:S02]  /*2b850*/  IMAD.MOV.U32 R241, RZ, RZ, R68 ;  /* 0x000000fffff17224 */ /* 0x000fe400078e0044 */
[----:B------:R-:W-:Y:S01]  /*2b860*/  IMAD.MOV.U32 R242, RZ, RZ, R69 ;  /* 0x000000fffff27224 */ /* 0x000fe200078e0045 */
[----:B------:R-:W2:Y:S01]  /*2b870*/  LDL.LU R68, [R1+0x4a0] ;  /* 0x0004a00001447983 */ /* 0x000ea20000300800 */
[----:B------:R-:W-:Y:S02]  /*2b880*/  IMAD.MOV.U32 R243, RZ, RZ, R70 ;  /* 0x000000fffff37224 */ /* 0x000fe400078e0046 */
        /* <DEDUP_REMOVED lines=12> */
[C---:B---3--:R-:W-:Y:S08]  /*2b950*/  HMMA.1688.F32.TF32 R88, R244.reuse, R32, R88 ;  /* 0x00000020f458723c */ /* 0x048ff00000081058 */
[C---:B----4-:R-:W-:Y:S08]  /*2b960*/  HMMA.1688.F32.TF32 R108, R244.reuse, R44, R108 ;  /* 0x0000002cf46c723c */ /* 0x050ff0000008106c */
[C---:B------:R-:W-:Y:S11]  /*2b970*/  HMMA.1688.F32.TF32 R104, R244.reuse, R36, R104 ;  /* 0x00000024f468723c */ /* 0x040ff60000081068 */
[----:B------:R-:W-:Y:S05]  /*2b980*/  @!UPT UIADD3 URZ, URZ, URZ, URZ ;  /* 0x0000003f3f3ff290 */ /* 0x000fea000fffe03f */
[----:B------:R-:W-:Y:S01]  /*2b990*/  IMAD.MOV.U32 R66, RZ, RZ, R108 ;  /* 0x000000ffff427224 */ /* 0x000fe200078e006c */
[----:B------:R-:W-:Y:S01]  /*2b9a0*/  MOV R67, R109 ;  /* 0x0000006d00437202 */ /* 0x000fe20000000f00 */
[----:B------:R-:W-:Y:S02]  /*2b9b0*/  IMAD.MOV.U32 R62, RZ, RZ, R110 ;  /* 0x000000ffff3e7224 */ /* 0x000fe400078e006e */
[----:B------:R-:W-:Y:S02]  /*2b9c0*/  IMAD.MOV.U32 R63, RZ, RZ, R111 ;  /* 0x000000ffff3f7224 */ /* 0x000fe400078e006f */
[C---:B------:R-:W-:Y:S01]  /*2b9d0*/  HMMA.1688.F32.TF32 R108, R244.reuse, R40, R136 ;  /* 0x00000028f46c723c */ /* 0x040fe20000081088 */
[----:B------:R-:W-:Y:S11]  /*2b9e0*/  IMAD.MOV.U32 R6, RZ, RZ, R91 ;  /* 0x000000ffff067224 */ /* 0x000ff600078e005b */
[----:B------:R-:W-:Y:S11]  /*2b9f0*/  @!UPT UIADD3 URZ, URZ, URZ, URZ ;  /* 0x0000003f3f3ff290 */ /* 0x000ff6000fffe03f */
[----:B------:R-:W-:Y:S04]  /*2ba00*/  STL.64 [R1+0x70], R108 ;  /* 0x0000706c01007387 */ /* 0x000fe80000100a00 */
[----:B------:R-:W-:Y:S04]  /*2ba10*/  STL.64 [R1+0x78], R110 ;  /* 0x0000786e01007387 */ /* 0x000fe80000100a00 */
[----:B------:R-:W-:Y:S04]  /*2ba20*/  STL.64 [R1+0x50], R88 ;  /* 0x0000505801007387 */ /* 0x000fe80000100a00 */
[----:B------:R-:W-:Y:S04]  /*2ba30*/  STL.64 [R1+0x60], R104 ;  /* 0x0000606801007387 */ /* 0x000fe80000100a00 */
[----:B------:R1:W-:Y:S04]  /*2ba40*/  STL.64 [R1+0x68], R106 ;  /* 0x0000686a01007387 */ /* 0x0003e80000100a00 */
[----:B------:R3:W-:Y:S01]  /*2ba50*/  STL [R1+0x58], R90 ;  /* 0x0000585a01007387 */ /* 0x0007e20000100800 */
[C---:B-1----:R-:W-:Y:S08]  /*2ba60*/  HMMA.1688.F32.TF32 R104, R244.reuse, R28, R120 ;  /* 0x0000001cf468723c */ /* 0x042ff00000081078 */
[----:B---3--:R-:W-:Y:S01]  /*2ba70*/  HMMA.1688.F32.TF32 R88, R244, R24, R112 ;  /* 0x00000018f458723c */ /* 0x008fe20000081070 */
[----:B------:R1:W-:Y:S11]  /*2ba80*/  STL [R1+0x33c0], R6 ;  /* 0x0033c00601007387 */ /* 0x0003f60000100800 */
[----:B------:R-:W-:Y:S11]  /*2ba90*/  @!UPT UIADD3 URZ, URZ, URZ, URZ ;  /* 0x0000003f3f3ff290 */ /* 0x000ff6000fffe03f */
[----:B------:R-:W-:Y:S01]  /*2baa0*/  STL.64 [R1+0x30], R88 ;  /* 0x0000305801007387 */ /* 0x000fe20000100a00 */
[----:B-1----:R-:W-:-:S03]  /*2bab0*/  IMAD.MOV.U32 R6, RZ, RZ, R91 ;  /* 0x000000ffff067224 */ /* 0x002fc600078e005b */
[----:B------:R-:W-:Y:S04]  /*2bac0*/  STL.64 [R1+0x40], R104 ;  /* 0x0000406801007387 */ /* 0x000fe80000100a00 */
[----:B------:R-:W-:Y:S04]  /*2bad0*/  STL.64 [R1+0x48], R106 ;  /* 0x0000486a01007387 */ /* 0x000fe80000100a00 */
[----:B------:R2:W-:Y:S02]  /*2bae0*/  STL [R1+0x38], R90 ;  /* 0x0000385a01007387 */ /* 0x0005e40000100800 */
[C---:B--2---:R-:W-:Y:S08]  /*2baf0*/  HMMA.1688.F32.TF32 R88, R244.reuse, R20, R80 ;  /* 0x00000014f458723c */ /* 0x044ff00000081050 */
[C---:B------:R-:W-:Y:S08]  /*2bb00*/  HMMA.1688.F32.TF32 R80, R244.reuse, R16, R84 ;  /* 0x00000010f450723c */ /* 0x040ff00000081054 */
[C---:B------:R-:W-:Y:S01]  /*2bb10*/  HMMA.1688.F32.TF32 R76, R244.reuse, R12, R76 ;  /* 0x0000000cf44c723c */ /* 0x040fe2000008104c */
[----:B------:R-:W-:Y:S06]  /*2bb20*/  STL [R1+0x33c4], R6 ;  /* 0x0033c40601007387 */ /* 0x000fec0000100800 */
[----:B------:R1:W-:Y:S01]  /*2bb30*/  STL.64 [R1+0x20], R88 ;  /* 0x0000205801007387 */ /* 0x0003e20000100a00 */
[----:B------:R-:W-:Y:S03]  /*2bb40*/  HMMA.1688.F32.TF32 R152, R244, R48, R152 ;  /* 0x00000030f498723c */ /* 0x000fe60000081098 */
[----:B------:R2:W-:Y:S05]  /*2bb50*/  STL.64 [R1+0x28], R90 ;  /* 0x0000285a01007387 */ /* 0x0005ea0000100a00 */
[----:B------:R-:W-:-:S02]  /*2bb60*/  IMAD.MOV.U32 R14, RZ, RZ, R83 ;  /* 0x000000ffff0e7224 */ /* 0x000fc400078e0053 */
[----:B------:R-:W-:Y:S01]  /*2bb70*/  IMAD.MOV.U32 R11, RZ, RZ, R82 ;  /* 0x000000ffff0b7224 */ /* 0x000fe200078e0052 */
[----:B------:R-:W-:Y:S01]  /*2bb80*/  MOV R7, R80 ;  /* 0x0000005000077202 */ /* 0x000fe20000000f00 */
[----:B------:R-:W-:Y:S01]  /*2bb90*/  IMAD.MOV.U32 R10, RZ, RZ, R81 ;  /* 0x000000ffff0a7224 */ /* 0x000fe200078e0051 */
[----:B------:R-:W-:Y:S01]  /*2bba0*/  STL [R1+0x33d4], R14 ;  /* 0x0033d40e01007387 */ /* 0x000fe20000100800 */
[C---:B------:R-:W-:Y:S03]  /*2bbb0*/  HMMA.1688.F32.TF32 R248, R244.reuse, R8, R248 ;  /* 0x00000008f4f8723c */ /* 0x040fe600000810f8 */
[----:B------:R-:W-:Y:S04]  /*2bbc0*/  STL [R1+0x33d0], R11 ;  /* 0x0033d00b01007387 */ /* 0x000fe80000100800 */
[----:B------:R-:W-:Y:S01]  /*2bbd0*/  STL [R1+0x33cc], R10 ;  /* 0x0033cc0a01007387 */ /* 0x000fe20000100800 */
[----:B------:R-:W-:Y:S03]  /*2bbe0*/  HMMA.1688.F32.TF32 R244, R244, R4, R68 ;  /* 0x00000004f4f4723c */ /* 0x000fe60000081044 */
[----:B------:R-:W-:Y:S04]  /*2bbf0*/  STL [R1+0x33c8], R7 ;  /* 0x0033c80701007387 */ /* 0x000fe80000100800 */
[----:B------:R3:W-:Y:S04]  /*2bc00*/  STL.64 [R1], R76 ;  /* 0x0000004c01007387 */ /* 0x0007e80000100a00 */
[----:B------:R2:W-:Y:S04]  /*2bc10*/  STL [R1+0x8], R78 ;  /* 0x0000084e01007387 */ /* 0x0005e80000100800 */
        /* <DEDUP_REMOVED lines=12> */
[----:B------:R-:W-:-:S03]  /*2bce0*/  MOV R197, R152 ;  /* 0x0000009800c57202 */ /* 0x000fc60000000f00 */
[----:B------:R-:W4:Y:S01]  /*2bcf0*/  LDL.LU R160, [R1+0x490] ;  /* 0x0004900001a07983 */ /* 0x000f220000300800 */
[----:B------:R-:W-:-:S03]  /*2bd00*/  IMAD.MOV.U32 R198, RZ, RZ, R153 ;  /* 0x000000ffffc67224 */ /* 0x000fc600078e0099 */
[----:B------:R-:W4:Y:S01]  /*2bd10*/  LDL.LU R161, [R1+0x494] ;  /* 0x0004940001a17983 */ /* 0x000f220000300800 */
[----:B------:R-:W-:-:S03]  /*2bd20*/  IMAD.MOV.U32 R199, RZ, RZ, R154 ;  /* 0x000000ffffc77224 */ /* 0x000fc600078e009a */
[----:B------:R-:W4:Y:S01]  /*2bd30*/  LDL.LU R162, [R1+0x498] ;  /* 0x0004980001a27983 */ /* 0x000f220000300800 */
[----:B------:R-:W-:-:S03]  /*2bd40*/  IMAD.MOV.U32 R59, RZ, RZ, R155 ;  /* 0x000000ffff3b7224 */ /* 0x000fc600078e009b */
        /* <DEDUP_REMOVED lines=21> */
[----:B-1----:R-:W4:Y:S04]  /*2bea0*/  LDL.LU R88, [R1+0x420] ;  /* 0x0004200001587983 */ /* 0x002f280000300800 */
[----:B------:R-:W4:Y:S04]  /*2beb0*/  LDL.LU R89, [R1+0x424] ;  /* 0x0004240001597983 */ /* 0x000f280000300800 */
[----:B--2---:R-:W2:Y:S04]  /*2bec0*/  LDL.LU R90, [R1+0x428] ;  /* 0x00042800015a7983 */ /* 0x004ea80000300800 */
[----:B------:R-:W2:Y:S04]  /*2bed0*/  LDL.LU R91, [R1+0x42c] ;  /* 0x00042c00015b7983 */ /* 0x000ea80000300800 */
[----:B------:R-:W2:Y:S04]  /*2bee0*/  LDL.LU R120, [R1+0x400] ;  /* 0x0004000001787983 */ /* 0x000ea80000300800 */
[----:B------:R-:W2:Y:S04]  /*2bef0*/  LDL.LU R121, [R1+0x404] ;  /* 0x0004040001797983 */ /* 0x000ea80000300800 */
[----:B------:R-:W2:Y:S04]  /*2bf00*/  LDL.LU R122, [R1+0x408] ;  /* 0x00040800017a7983 */ /* 0x000ea80000300800 */
[----:B------:R-:W2:Y:S04]  /*2bf10*/  LDL.LU R123, [R1+0x40c] ;  /* 0x00040c00017b7983 */ /* 0x000ea80000300800 */
[----:B---3--:R-:W3:Y:S04]  /*2bf20*/  LDL.LU R76, [R1+0x3a0] ;  /* 0x0003a000014c7983 */ /* 0x008ee80000300800 */
[----:B------:R-:W3:Y:S04]  /*2bf30*/  LDL.LU R77, [R1+0x3a4] ;  /* 0x0003a400014d7983 */ /* 0x000ee80000300800 */
[----:B------:R-:W3:Y:S01]  /*2bf40*/  LDL.LU R78, [R1+0x3a8] ;  /* 0x0003a800014e7983 */ /* 0x000ee20000300800 */
[----:B------:R-:W-:Y:S01]  /*2bf50*/  IMAD.MOV.U32 R6, RZ, RZ, R79 ;  /* 0x000000ffff067224 */ /* 0x000fe200078e004f */
[----:B------:R-:W-:Y:S01]  /*2bf60*/  MOV R79, R3 ;  /* 0x00000003004f7202 */ /* 0x000fe20000000f00 */
[C---:B----4-:R-:W-:Y:S08]  /*2bf70*/  HMMA.1688.F32.TF32 R68, R72.reuse, R20, R68 ;  /* 0x000000144844723c */ /* 0x050ff00000081044 */
[C---:B------:R-:W-:Y:S11]  /*2bf80*/  HMMA.1688.F32.TF32 R108, R72.reuse, R56, R108 ;  /* 0x00000038486c723c */ /* 0x040ff6000008106c */
[----:B------:R-:W-:Y:S11]  /*2bf90*/  @!UPT UIADD3 URZ, URZ, URZ, URZ ;  /* 0x0000003f3f3ff290 */ /* 0x000ff6000fffe03f */
[----:B------:R-:W-:Y:S02]  /*2bfa0*/  @!UPT UIADD3 URZ, URZ, URZ, URZ ;  /* 0x0000003f3f3ff290 */ /* 0x000fe4000fffe03f */
[----:B------:R-:W-:Y:S01]  /*2bfb0*/  IMAD.MOV.U32 R23, RZ, RZ, R108 ;  /* 0x000000ffff177224 */ /* 0x000fe200078e006c */
[----:B------:R-:W-:Y:S01]  /*2bfc0*/  MOV R26, R109 ;  /* 0x0000006d001a7202 */ /* 0x000fe20000000f00 */
[----:B------:R-:W-:Y:S02]  /*2bfd0*/  IMAD.MOV.U32 R27, RZ, RZ, R110 ;  /* 0x000000ffff1b7224 */ /* 0x000fe400078e006e */
[----:B------:R-:W-:Y:S02]  /*2bfe0*/  IMAD.MOV.U32 R30, RZ, RZ, R111 ;  /* 0x000000ffff1e7224 */ /* 0x000fe400078e006f */
[C---:B------:R-:W-:Y:S08]  /*2bff0*/  HMMA.1688.F32.TF32 R108, R72.reuse, R52, R136 ;  /* 0x00000034486c723c */ /* 0x040ff00000081088 */
[C---:B------:R-:W-:Y:S08]  /*2c000*/  HMMA.1688.F32.TF32 R104, R72.reuse, R48, R104 ;  /* 0x000000304868723c */ /* 0x040ff00000081068 */
[----:B--2---:R-:W-:Y:S08]  /*2c010*/  HMMA.1688.F32.TF32 R88, R72, R44, R88 ;  /* 0x0000002c4858723c */ /* 0x004ff00000081058 */
[----:B------:R-:W-:Y:S01]  /*2c020*/  IMAD.MOV.U32 R15, RZ, RZ, R108 ;  /* 0x000000ffff0f7224 */ /* 0x000fe200078e006c */
[----:B------:R-:W-:Y:S01]  /*2c030*/  MOV R19, R110 ;  /* 0x0000006e00137202 */ /* 0x000fe20000000f00 */
[----:B------:R-:W-:-:S02]  /*2c040*/  IMAD.MOV.U32 R18, RZ, RZ, R109 ;  /* 0x000000ffff127224 */ /* 0x000fc400078e006d */
[----:B------:R-:W-:-:S04]  /*2c050*/  IMAD.MOV.U32 R22, RZ, RZ, R111 ;  /* 0x000000ffff167224 */ /* 0x000fc800078e006f */
[----:B------:R-:W-:Y:S01]  /*2c060*/  IMAD.MOV.U32 R14, RZ, RZ, R104 ;  /* 0x000000ffff0e7224 */ /* 0x000fe200078e0068 */
[----:B------:R-:W-:Y:S01]  /*2c070*/  MOV R7, R107 ;  /* 0x0000006b00077202 */ /* 0x000fe20000000f00 */
[C---:B------:R-:W-:Y:S01]  /*2c080*/  HMMA.1688.F32.TF32 R108, R72.reuse, R40, R120 ;  /* 0x00000028486c723c */ /* 0x040fe20000081078 */
[----:B------:R-:W-:Y:S02]  /*2c090*/  IMAD.MOV.U32 R11, RZ, RZ, R105 ;  /* 0x000000ffff0b7224 */ /* 0x000fe400078e0069 */
[----:B------:R-:W-:Y:S02]  /*2c0a0*/  IMAD.MOV.U32 R10, RZ, RZ, R106 ;  /* 0x000000ffff0a7224 */ /* 0x000fe400078e006a */
[----:B------:R-:W-:Y:S03]  /*2c0b0*/  STL.64 [R1+0x180], R88 ;  /* 0x0001805801007387 */ /* 0x000fe60000100a00 */
[C---:B------:R-:W-:Y:S01]  /*2c0c0*/  HMMA.1688.F32.TF32 R104, R72.reuse, R36, R112 ;  /* 0x000000244868723c */ /* 0x040fe20000081070 */
[----:B------:R1:W-:Y:S07]  /*2c0d0*/  STL.64 [R1+0x188], R90 ;  /* 0x0001885a01007387 */ /* 0x0003ee0000100a00 */
[C---:B---3--:R-:W-:Y:S08]  /*2c0e0*/  HMMA.1688.F32.TF32 R76, R72.reuse, R24, R76 ;  /* 0x00000018484c723c */ /* 0x048ff0000008104c */
[C---:B-1----:R-:W-:Y:S08]  /*2c0f0*/  HMMA.1688.F32.TF32 R88, R72.reuse, R32, R80 ;  /* 0x000000204858723c */ /* 0x042ff00000081050 */
[C---:B------:R-:W-:Y:S01]  /*2c100*/  HMMA.1688.F32.TF32 R80, R72.reuse, R28, R84 ;  /* 0x0000001c4850723c */ /* 0x040fe20000081054 */
[----:B------:R-:W-:Y:S04]  /*2c110*/  STL.64 [R1+0x170], R108 ;  /* 0x0001706c01007387 */ /* 0x000fe80000100a00 */
[----:B------:R-:W-:Y:S04]  /*2c120*/  STL.64 [R1+0x178], R110 ;  /* 0x0001786e01007387 */ /* 0x000fe80000100a00 */
[----:B------:R-:W-:Y:S04]  /*2c130*/  STL.64 [R1+0x160], R104 ;  /* 0x0001606801007387 */ /* 0x000fe80000100a00 */
[----:B------:R-:W-:Y:S04]  /*2c140*/  STL.64 [R1+0x168], R106 ;  /* 0x0001686a01007387 */ /* 0x000fe80000100a00 */
[----:B------:R-:W-:Y:S04]  /*2c150*/  STL.64 [R1+0x150], R88 ;  /* 0x0001505801007387 */ /* 0x000fe80000100a00 */
[----:B------:R-:W-:Y:S04]  /*2c160*/  STL.64 [R1+0x158], R90 ;  /* 0x0001585a01007387 */ /* 0x000fe80000100a00 */
[----:B------:R1:W-:Y:S04]  /*2c170*/  STL.64 [R1+0x140], R80 ;  /* 0x0001405001007387 */ /* 0x0003e80000100a00 */
[----:B------:R2:W-:Y:S01]  /*2c180*/  STL.64 [R1+0x148], R82 ;  /* 0x0001485201007387 */ /* 0x0005e20000100a00 */
[----:B------:R-:W-:Y:S03]  /*2c190*/  HMMA.1688.F32.TF32 R160, R72, R64, R160 ;  /* 0x0000004048a0723c */ /* 0x000fe600000810a0 */
[----:B------:R-:W3:Y:S04]  /*2c1a0*/  LDL.LU R84, [R1+0x320] ;  /* 0x0003200001547983 */ /* 0x000ee80000300800 */
[----:B------:R4:W-:Y:S04]  /*2c1b0*/  STL.64 [R1+0x130], R76 ;  /* 0x0001304c01007387 */ /* 0x0009e80000100a00 */
[----:B------:R1:W-:Y:S04]  /*2c1c0*/  STL.64 [R1+0x138], R78 ;  /* 0x0001384e01007387 */ /* 0x0003e80000100a00 */
[----:B------:R-:W-:Y:S04]  /*2c1d0*/  STL.64 [R1+0x120], R68 ;  /* 0x0001204401007387 */ /* 0x000fe80000100a00 */
[----:B------:R-:W-:Y:S04]  /*2c1e0*/  STL.64 [R1+0x128], R70 ;  /* 0x0001284601007387 */ /* 0x000fe80000100a00 */
[----:B------:R-:W3:Y:S04]  /*2c1f0*/  LDL.LU R85, [R1+0x324] ;  /* 0x0003240001557983 */ /* 0x000ee80000300800 */
[----:B------:R-:W3:Y:S04]  /*2c200*/  LDL.LU R86, [R1+0x328] ;  /* 0x0003280001567983 */ /* 0x000ee80000300800 */
[----:B------:R-:W3:Y:S04]  /*2c210*/  LDL.LU R87, [R1+0x32c] ;  /* 0x00032c0001577983 */ /* 0x000ee80000300800 */
[----:B-1----:R-:W3:Y:S04]  /*2c220*/  LDL.LU R80, [R1+0x330] ;  /* 0x0003300001507983 */ /* 0x002ee80000300800 */
[----:B------:R-:W3:Y:S04]  /*2c230*/  LDL.LU R81, [R1+0x334] ;  /* 0x0003340001517983 */ /* 0x000ee80000300800 */
[----:B--2---:R-:W3:Y:S04]  /*2c240*/  LDL.LU R82, [R1+0x338] ;  /* 0x0003380001527983 */ /* 0x004ee80000300800 */
[----:B------:R-:W3:Y:S04]  /*2c250*/  LDL.LU R83, [R1+0x33c] ;  /* 0x00033c0001537983 */ /* 0x000ee80000300800 */
        /* <DEDUP_REMOVED lines=16> */
[----:B------:R-:W-:-:S03]  /*2c360*/  IMAD.MOV.U32 R31, RZ, RZ, R162 ;  /* 0x000000ffff1f7224 */ /* 0x000fc600078e00a2 */
        /* <DEDUP_REMOVED lines=46> */
[----:B------:R-:W3:Y:S01]  /*2c650*/  LDL.LU R227, [R1+0x7cc] ;  /* 0x0007cc0001e37983 */ /* 0x000ee20000300800 */
[----:B------:R-:W-:Y:S03]  /*2c660*/  HMMA.1688.F32.TF32 R152, R72, R60, R152 ;  /* 0x0000003c4898723c */ /* 0x000fe60000081098 */
        /* <DEDUP_REMOVED lines=12> */
[----:B------:R-:W-:Y:S01]  /*2c730*/  MOV R39, R152 ;  /* 0x0000009800277202 */ /* 0x000fe20000000f00 */
[----:B------:R-:W-:-:S02]  /*2c740*/  IMAD.MOV.U32 R34, RZ, RZ, R153 ;  /* 0x000000ffff227224 */ /* 0x000fc400078e0099 */
[----:B------:R-:W3:Y:S01]  /*2c750*/  LDL.LU R152, [R1+0x750] ;  /* 0x0007500001987983 */ /* 0x000ee20000300800 */
[----:B------:R-:W-:Y:S02]  /*2c760*/  IMAD.MOV.U32 R35, RZ, RZ, R154 ;  /* 0x000000ffff237224 */ /* 0x000fe400078e009a */
[----:B------:R-:W-:Y:S01]  /*2c770*/  IMAD.MOV.U32 R3, RZ, RZ, R155 ;  /* 0x000000ffff037224 */ /* 0x000fe200078e009b */
[----:B------:R-:W3:Y:S04]  /*2c780*/  LDL.LU R153, [R1+0x754] ;  /* 0x0007540001997983 */ /* 0x000ee80000300800 */
[----:B------:R-:W3:Y:S04]  /*2c790*/  LDL.LU R154, [R1+0x758] ;  /* 0x00075800019a7983 */ /* 0x000ee80000300800 */
[----:B------:R-:W3:Y:S04]  /*2c7a0*/  LDL.LU R155, [R1+0x75c] ;  /* 0x00075c00019b7983 */ /* 0x000ee80000300800 */
[----:B------:R-:W3:Y:S04]  /*2c7b0*/  LDL.LU R120, [R1+0x3d0] ;  /* 0x0003d00001787983 */ /* 0x000ee80000300800 */
[----:B------:R-:W3:Y:S04]  /*2c7c0*/  LDL.LU R121, [R1+0x3d4] ;  /* 0x0003d40001797983 */ /* 0x000ee80000300800 */
[----:B------:R-:W3:Y:S04]  /*2c7d0*/  LDL.LU R122, [R1+0x3d8] ;  /* 0x0003d800017a7983 */ /* 0x000ee80000300800 */
[----:B------:R-:W3:Y:S04]  /*2c7e0*/  LDL.LU R123, [R1+0x3dc] ;  /* 0x0003dc00017b7983 */ /* 0x000ee80000300800 */
[----:B----4-:R-:W4:Y:S04]  /*2c7f0*/  LDL.LU R76, [R1+0x310] ;  /* 0x00031000014c7983 */ /* 0x010f280000300800 */
[----:B------:R-:W4:Y:S04]  /*2c800*/  LDL.LU R77, [R1+0x314] ;  /* 0x00031400014d7983 */ /* 0x000f280000300800 */
[----:B------:R-:W4:Y:S04]  /*2c810*/  LDL.LU R78, [R1+0x318] ;  /* 0x00031800014e7983 */ /* 0x000f280000300800 */
[----:B------:R-:W4:Y:S04]  /*2c820*/  LDL.LU R79, [R1+0x31c] ;  /* 0x00031c00014f7983 */ /* 0x000f280000300800 */
[----:B------:R-:W-:Y:S04]  /*2c830*/  LDS R68, [R0+0x4100] ;  /* 0x0041000000447984 */ /* 0x000fe80000000800 */
[----:B------:R-:W-:Y:S04]  /*2c840*/  LDS R70, [R0+0x5100] ;  /* 0x0051000000467984 */ /* 0x000fe80000000800 */
[----:B------:R-:W-:Y:S04]  /*2c850*/  LDS R69, [R252+0x4100] ;  /* 0x00410000fc457984 */ /* 0x000fe80000000800 */
[----:B------:R-:W2:Y:S02]  /*2c860*/  LDS R71, [R252+0x5100] ;  /* 0x00510000fc477984 */ /* 0x000ea40000000800 */
[----:B--2---:R-:W-:Y:S08]  /*2c870*/  HMMA.1688.F32.TF32 R88, R68, R12, R88 ;  /* 0x0000000c4458723c */ /* 0x004ff00000081058 */
[C---:B---3--:R-:W-:Y:S08]  /*2c880*/  HMMA.1688.F32.TF32 R220, R72.reuse, R4, R220 ;  /* 0x0000000448dc723c */ /* 0x048ff000000810dc */
[C---:B------:R-:W-:Y:S08]  /*2c890*/  HMMA.1688.F32.TF32 R228, R72.reuse, R12, R228 ;  /* 0x0000000c48e4723c */ /* 0x040ff000000810e4 */
[C---:B------:R-:W-:Y:S08]  /*2c8a0*/  HMMA.1688.F32.TF32 R108, R72.reuse, R16, R108 ;  /* 0x00000010486c723c */ /* 0x040ff0000008106c */
[----:B------:R-:W-:Y:S01]  /*2c8b0*/  HMMA.1688.F32.TF32 R224, R72, R8, R224 ;  /* 0x0000000848e0723c */ /* 0x000fe200000810e0 */
[----:B------:R-:W-:Y:S04]  /*2c8c0*/  LDS R72, [R0+0x4180] ;  /* 0x0041800000487984 */ /* 0x000fe80000000800 */
[----:B------:R-:W-:Y:S10]  /*2c8d0*/  LDS R74, [R0+0x5180] ;  /* 0x00518000004a7984 */ /* 0x000ff40000000800 */
[----:B------:R-:W-:Y:S04]  /*2c8e0*/  STL.64 [R1+0x110], R108 ;  /* 0x0001106c01007387 */ /* 0x000fe80000100a00 */
[----:B------:R1:W-:Y:S04]  /*2c8f0*/  STL.64 [R1+0x118], R110 ;  /* 0x0001186e01007387 */ /* 0x0003e80000100a00 */
[----:B------:R-:W-:Y:S04]  /*2c900*/  LDS R73, [R252+0x4180] ;  /* 0x00418000fc497984 */ /* 0x000fe80000000800 */
[----:B------:R-:W2:Y:S04]  /*2c910*/  LDS R75, [R252+0x5180] ;  /* 0x00518000fc4b7984 */ /* 0x000ea80000000800 */
[----:B-1----:R-:W3:Y:S04]  /*2c920*/  LDL.LU.64 R110, [R1+0x3510] ;  /* 0x00351000016e7983 */ /* 0x002ee80000300a00 */
[----:B------:R-:W3:Y:S04]  /*2c930*/  LDL.LU.64 R108, [R1+0x3508] ;  /* 0x00350800016c7983 */ /* 0x000ee80000300a00 */
[----:B------:R-:W-:Y:S04]  /*2c940*/  STL.64 [R1+0x100], R228 ;  /* 0x000100e401007387 */ /* 0x000fe80000100a00 */
[----:B------:R-:W-:Y:S04]  /*2c950*/  STL.64 [R1+0x108], R230 ;  /* 0x000108e601007387 */ /* 0x000fe80000100a00 */
[----:B------:R-:W-:Y:S04]  /*2c960*/  STL.64 [R1+0xf0], R224 ;  /* 0x0000f0e001007387 */ /* 0x000fe80000100a00 */
[----:B------:R1:W-:Y:S04]  /*2c970*/  STL.64 [R1+0xf8], R226 ;  /* 0x0000f8e201007387 */ /* 0x0003e80000100a00 */
[----:B------:R-:W-:Y:S04]  /*2c980*/  STL.64 [R1+0xe0], R220 ;  /* 0x0000e0dc01007387 */ /* 0x000fe80000100a00 */
[----:B------:R2:W-:Y:S01]  /*2c990*/  STL.64 [R1+0xe8], R222 ;  /* 0x0000e8de01007387 */ /* 0x0005e20000100a00 */
[C---:B-1----:R-:W-:Y:S08]  /*2c9a0*/  HMMA.1688.F32.TF32 R224, R68.reuse, R64, R216 ;  /* 0x0000004044e0723c */ /* 0x042ff000000810d8 */
        /* <DEDUP_REMOVED lines=43> */
[----:B------:R-:W-:Y:S01]  /*2cc60*/  STL.64 [R1+0x208], R106 ;  /* 0x0002086a01007387 */ /* 0x000fe20000100a00 */
[C---:B-1----:R-:W-:Y:S03]  /*2cc70*/  HMMA.1688.F32.TF32 R88, R72.reuse, R64, R80 ;  /* 0x000000404858723c */ /* 0x042fe60000081050 */
[----:B------:R-:W-:Y:S04]  /*2cc80*/  STL.64 [R1+0x1f0], R68 ;  /* 0x0001f04401007387 */ /* 0x000fe80000100a00 */
[----:B------:R4:W-:Y:S01]  /*2cc90*/  STL.64 [R1+0x1f8], R70 ;  /* 0x0001f84601007387 */ /* 0x0009e20000100a00 */
[C---:B------:R-:W-:Y:S08]  /*2cca0*/  HMMA.1688.F32.TF32 R80, R72.reuse, R60, R84 ;  /* 0x0000003c4850723c */ /* 0x040ff00000081054 */
[C---:B----4-:R-:W-:Y:S07]  /*2ccb0*/  HMMA.1688.F32.TF32 R68, R72.reuse, R56, R76 ;  /* 0x000000384844723c */ /* 0x050fee000008104c */
[----:B------:R-:W-:Y:S04]  /*2ccc0*/  STL.64 [R1+0x450], R88 ;  /* 0x0004505801007387 */ /* 0x000fe80000100a00 */
[----:B------:R-:W-:Y:S04]  /*2ccd0*/  STL.64 [R1+0x458], R90 ;  /* 0x0004585a01007387 */ /* 0x000fe80000100a00 */
[----:B------:R-:W2:Y:S04]  /*2cce0*/  LDL.LU R112, [R1+0x6d0] ;  /* 0x0006d00001707983 */ /* 0x000ea80000300800 */
[----:B------:R-:W-:Y:S04]  /*2ccf0*/  STL.64 [R1+0x440], R80 ;  /* 0x0004405001007387 */ /* 0x000fe80000100a00 */
[----:B------:R-:W-:Y:S04]  /*2cd00*/  STL.64 [R1+0x448], R82 ;  /* 0x0004485201007387 */ /* 0x000fe80000100a00 */
[----:B------:R1:W-:Y:S04]  /*2cd10*/  STL.64 [R1+0x430], R68 ;  /* 0x0004304401007387 */ /* 0x0003e80000100a00 */
[----:B------:R4:W-:Y:S04]  /*2cd20*/  STL.64 [R1+0x438], R70 ;  /* 0x0004384601007387 */ /* 0x0009e80000100a00 */
        /* <DEDUP_REMOVED lines=43> */
[----:B-1----:R-:W3:Y:S04]  /*2cfe0*/  LDL.LU R68, [R1+0x2c0] ;  /* 0x0002c00001447983 */ /* 0x002ee80000300800 */
[----:B------:R-:W3:Y:S04]  /*2cff0*/  LDL.LU R69, [R1+0x2c4] ;  /* 0x0002c40001457983 */ /* 0x000ee80000300800 */
[----:B----4-:R-:W3:Y:S04]  /*2d000*/  LDL.LU R70, [R1+0x2c8] ;  /* 0x0002c80001467983 */ /* 0x010ee80000300800 */
        /* <DEDUP_REMOVED lines=50> */
[C---:B------:R-:W-:Y:S11]  /*2d330*/  HMMA.1688.F32.TF32 R80, R72.reuse, R44, R80 ;  /* 0x0000002c4850723c */ /* 0x040ff60000081050 */
[----:B------:R-:W-:Y:S04]  /*2d340*/  @!UPT UIADD3 URZ, URZ, URZ, URZ ;  /* 0x0000003f3f3ff290 */ /* 0x000fe8000fffe03f */
[----:B------:R-:W-:Y:S04]  /*2d350*/  STL.64 [R1+0x420], R104 ;  /* 0x0004206801007387 */ /* 0x000fe80000100a00 */
[----:B------:R1:W-:Y:S04]  /*2d360*/  STL.64 [R1+0x428], R106 ;  /* 0x0004286a01007387 */ /* 0x0003e80000100a00 */
[----:B-1----:R-:W2:Y:S04]  /*2d370*/  LDL.LU.64 R106, [R1+0x3500] ;  /* 0x00350000016a7983 */ /* 0x002ea80000300a00 */
[----:B------:R-:W2:Y:S04]  /*2d380*/  LDL.LU.64 R104, [R1+0x34f8] ;  /* 0x0034f80001687983 */ /* 0x000ea80000300a00 */
[----:B------:R-:W-:Y:S04]  /*2d390*/  STL.64 [R1+0x410], R88 ;  /* 0x0004105801007387 */ /* 0x000fe80000100a00 */
[----:B------:R1:W-:Y:S01]  /*2d3a0*/  STL.64 [R1+0x418], R90 ;  /* 0x0004185a01007387 */ /* 0x0003e20000100a00 */
[C---:B------:R-:W-:Y:S03]  /*2d3b0*/  HMMA.1688.F32.TF32 R228, R72.reuse, R32, R228 ;  /* 0x0000002048e4723c */ /* 0x040fe600000810e4 */
[----:B-1----:R-:W3:Y:S04]  /*2d3c0*/  LDL.LU.64 R90, [R1+0x34f0] ;  /* 0x0034f000015a7983 */ /* 0x002ee80000300a00 */
        /* <DEDUP_REMOVED lines=10> */
[----:B------:R1:W-:Y:S02]  /*2d470*/  STL.64 [R1+0x3e8], R70 ;  /* 0x0003e84601007387 */ /* 0x0003e40000100a00 */
[C---:B-1----:R-:W-:Y:S02]  /*2d480*/  HMMA.1688.F32.TF32 R68, R72.reuse, R28, R224 ;  /* 0x0000001c4844723c */ /* 0x042fe400000810e0 */
[----:B------:R-:W-:Y:S04]  /*2d490*/  STL.64 [R1+0x3d0], R228 ;  /* 0x0003d0e401007387 */ /* 0x000fe80000100a00 */
[----:B------:R-:W-:Y:S02]  /*2d4a0*/  STL.64 [R1+0x3d8], R230 ;  /* 0x0003d8e601007387 */ /* 0x000fe40000100a00 */
[C---:B------:R-:W-:Y:S11]  /*2d4b0*/  HMMA.1688.F32.TF32 R220, R72.reuse, R24, R220 ;  /* 0x0000001848dc723c */ /* 0x040ff600000810dc */
[----:B------:R-:W-:Y:S04]  /*2d4c0*/  @!UPT UIADD3 URZ, URZ, URZ, URZ ;  /* 0x0000003f3f3ff290 */ /* 0x000fe8000fffe03f */
[----:B------:R-:W-:Y:S04]  /*2d4d0*/  STL.64 [R1+0x3c0], R68 ;  /* 0x0003c04401007387 */ /* 0x000fe80000100a00 */
[----:B------:R-:W-:Y:S04]  /*2d4e0*/  STL.64 [R1+0x3c8], R70 ;  /* 0x0003c84601007387 */ /* 0x000fe80000100a00 */
[----:B------:R-:W-:Y:S04]  /*2d4f0*/  LDS R68, [R0+0x4200] ;  /* 0x0042000000447984 */ /* 0x000fe80000000800 */
[----:B------:R-:W-:Y:S04]  /*2d500*/  LDS R70, [R0+0x5200] ;  /* 0x0052000000467984 */ /* 0x000fe80000000800 */
[----:B------:R-:W-:Y:S04]  /*2d510*/  LDS R69, [R252+0x4200] ;  /* 0x00420000fc457984 */ /* 0x000fe80000000800 */
[----:B------:R-:W1:Y:S01]  /*2d520*/  LDS R71, [R252+0x5200] ;  /* 0x00520000fc477984 */ /* 0x000e620000000800 */
[C---:B------:R-:W-:Y:S08]  /*2d530*/  HMMA.1688.F32.TF32 R216, R72.reuse, R20, R216 ;  /* 0x0000001448d8723c */ /* 0x040ff000000810d8 */
        /* <DEDUP_REMOVED lines=14> */
[----:B------:R1:W-:Y:S02]  /*2d620*/  STL.64 [R1+0x268], R74 ;  /* 0x0002684a01007387 */ /* 0x0003e40000100a00 */
[C---:B-1----:R-:W-:Y:S02]  /*2d630*/  HMMA.1688.F32.TF32 R184, R68.reuse, R60, R184 ;  /* 0x0000003c44b8723c */ /* 0x042fe400000810b8 */
[----:B------:R-:W-:Y:S04]  /*2d640*/  LDS R120, [R0+0x4280] ;  /* 0x0042800000787984 */ /* 0x000fe80000000800 */
[----:B------:R-:W-:Y:S02]  /*2d650*/  LDS R122, [R0+0x5280] ;  /* 0x00528000007a7984 */ /* 0x000fe40000000800 */
[C---:B------:R-:W-:Y:S02]  /*2d660*/  HMMA.1688.F32.TF32 R72, R68.reuse, R64, R192 ;  /* 0x000000404448723c */ /* 0x040fe400000810c0 */
[----:B------:R-:W-:Y:S04]  /*2d670*/  LDS R121, [R252+0x4280] ;  /* 0x00428000fc797984 */ /* 0x000fe80000000800 */
[----:B------:R-:W1:Y:S02]  /*2d680*/  LDS R123, [R252+0x5280] ;  /* 0x00528000fc7b7984 */ /* 0x000e640000000800 */
[C---:B------:R-:W-:Y:S11]  /*2d690*/  HMMA.1688.F32.TF32 R176, R68.reuse, R56, R176 ;  /* 0x0000003844b0723c */ /* 0x040ff600000810b0 */
[----:B------:R-:W-:Y:S04]  /*2d6a0*/  @!UPT UIADD3 URZ, URZ, URZ, URZ ;  /* 0x0000003f3f3ff290 */ /* 0x000fe8000fffe03f */
[----:B------:R-:W-:Y:S04]  /*2d6b0*/  STL.64 [R1+0x360], R72 ;  /* 0x0003604801007387 */ /* 0x000fe80000100a00 */
[----:B------:R1:W-:Y:S02]  /*2d6c0*/  STL.64 [R1+0x368], R74 ;  /* 0x0003684a01007387 */ /* 0x0003e40000100a00 */
[C---:B-1----:R-:W-:Y:S02]  /*2d6d0*/  HMMA.1688.F32.TF32 R72, R68.reuse, R52, R168 ;  /* 0x000000344448723c */ /* 0x042fe400000810a8 */
[----:B------:R-:W-:Y:S04]  /*2d6e0*/  STL.64 [R1+0x350], R184 ;  /* 0x000350b801007387 */ /* 0x000fe80000100a00 */
[----:B------:R-:W-:Y:S02]  /*2d6f0*/  STL.64 [R1+0x358], R186 ;  /* 0x000358ba01007387 */ /* 0x000fe40000100a00 */
[C---:B------:R-:W-:Y:S02]  /*2d700*/  HMMA.1688.F32.TF32 R168, R68.reuse, R48, R236 ;  /* 0x0000003044a8723c */ /* 0x040fe400000810ec */
[----:B------:R-:W-:Y:S04]  /*2d710*/  STL.64 [R1+0x340], R176 ;  /* 0x000340b001007387 */ /* 0x000fe80000100a00 */
[----:B------:R-:W-:Y:S02]  /*2d720*/  STL.64 [R1+0x348], R178 ;  /* 0x000348b201007387 */ /* 0x000fe40000100a00 */
[C---:B------:R-:W-:Y:S07]  /*2d730*/  HMMA.1688.F32.TF32 R160, R68.reuse, R44, R160 ;  /* 0x0000002c44a0723c */ /* 0x040fee00000810a0 */
        /* <DEDUP_REMOVED lines=13> */
[----:B------:R-:W-:Y:S04]  /*2d810*/  STL.64 [R1+0x2f8], R138 ;  /* 0x0002f88a01007387 */ /* 0x000fe80000100a00 */
[----:B------:R-:W2:Y:S04]  /*2d820*/  LDL.LU R76, [R1+0x5b0] ;  /* 0x0005b000014c7983 */ /* 0x000ea80000300800 */
[----:B------:R1:W-:Y:S04]  /*2d830*/  STL.64 [R1+0x2e0], R112 ;  /* 0x0002e07001007387 */ /* 0x0003e80000100a00 */
[----:B------:R1:W-:Y:S05]  /*2d840*/  STL.64 [R1+0x2e8], R114 ;  /* 0x0002e87201007387 */ /* 0x0003ea0000100a00 */
[----:B------:R-:W-:Y:S04]  /*2d850*/  STL.64 [R1+0x2d0], R72 ;  /* 0x0002d04801007387 */ /* 0x000fe80000100a00 */
        /* <DEDUP_REMOVED lines=12> */
[----:B-1----:R-:W2:Y:S04]  /*2d920*/  LDL.LU R112, [R1+0x5d0] ;  /* 0x0005d00001707983 */ /* 0x002ea80000300800 */
        /* <DEDUP_REMOVED lines=53> */
[C---:B------:R-:W-:Y:S08]  /*2dc80*/  HMMA.1688.F32.TF32 R212, R68.reuse, R12, R212 ;  /* 0x0000000c44d4723c */ /* 0x040ff000000810d4 */
[C---:B----4-:R-:W-:Y:S07]  /*2dc90*/  HMMA.1688.F32.TF32 R216, R68.reuse, R16, R216 ;  /* 0x0000001044d8723c */ /* 0x050fee00000810d8 */
[----:B------:R-:W-:Y:S04]  /*2dca0*/  STL.64 [R1+0x2c0], R224 ;  /* 0x0002c0e001007387 */ /* 0x000fe80000100a00 */
[----:B------:R-:W-:Y:S04]  /*2dcb0*/  STL.64 [R1+0x2c8], R226 ;  /* 0x0002c8e201007387 */ /* 0x000fe80000100a00 */
[----:B------:R-:W-:Y:S04]  /*2dcc0*/  STL.64 [R1+0x2b0], R72 ;  /* 0x0002b04801007387 */ /* 0x000fe80000100a00 */
[----:B------:R1:W-:Y:S02]  /*2dcd0*/  STL.64 [R1+0x2b8], R74 ;  /* 0x0002b84a01007387 */ /* 0x0003e40000100a00 */
[C---:B-1----:R-:W-:Y:S02]  /*2dce0*/  HMMA.1688.F32.TF32 R72, R68.reuse, R8, R152 ;  /* 0x000000084448723c */ /* 0x042fe40000081098 */
[----:B------:R-:W-:Y:S04]  /*2dcf0*/  STL.64 [R1+0x2a0], R216 ;  /* 0x0002a0d801007387 */ /* 0x000fe80000100a00 */
[----:B------:R-:W-:Y:S04]  /*2dd00*/  STL.64 [R1+0x2a8], R218 ;  /* 0x0002a8da01007387 */ /* 0x000fe80000100a00 */
[----:B------:R-:W-:Y:S04]  /*2dd10*/  STL.64 [R1+0x290], R212 ;  /* 0x000290d401007387 */ /* 0x000fe80000100a00 */
[----:B------:R-:W-:Y:S04]  /*2dd20*/  STL.64 [R1+0x298], R214 ;  /* 0x000298d601007387 */ /* 0x000fe80000100a00 */
[----:B------:R-:W2:Y:S01]  /*2dd30*/  LDL.LU R152, [R1+0x660] ;  /* 0x0006600001987983 */ /* 0x000ea20000300800 */
[----:B------:R-:W-:Y:S04]  /*2dd40*/  HMMA.1688.F32.TF32 R68, R68, R4, R112 ;  /* 0x000000044444723c */ /* 0x000fe80000081070 */
[----:B------:R-:W-:Y:S04]  /*2dd50*/  STL.64 [R1+0x280], R72 ;  /* 0x0002804801007387 */ /* 0x000fe80000100a00 */
[----:B------:R1:W-:Y:S01]  /*2dd60*/  STL.64 [R1+0x288], R74 ;  /* 0x0002884a01007387 */ /* 0x0003e20000100a00 */
[----:B------:R-:W-:-:S03]  /*2dd70*/  IMAD.MOV.U32 R112, RZ, RZ, R81 ;  /* 0x000000ffff707224 */ /* 0x000fc600078e0051 */
[----:B------:R-:W2:Y:S01]  /*2dd80*/  LDL.LU R153, [R1+0x664] ;  /* 0x0006640001997983 */ /* 0x000ea20000300800 */
[----:B------:R-:W-:-:S03]  /*2dd90*/  IMAD.MOV.U32 R113, RZ, RZ, R82 ;  /* 0x000000ffff717224 */ /* 0x000fc600078e0052 */
[----:B------:R-:W2:Y:S01]  /*2dda0*/  LDL.LU R154, [R1+0x668] ;  /* 0x00066800019a7983 */ /* 0x000ea20000300800 */
[----:B------:R-:W-:-:S03]  /*2ddb0*/  IMAD.MOV.U32 R114, RZ, RZ, R83 ;  /* 0x000000ffff727224 */ /* 0x000fc600078e0053 */
[----:B------:R-:W2:Y:S04]  /*2ddc0*/  LDL.LU R155, [R1+0x66c] ;  /* 0x00066c00019b7983 */ /* 0x000ea80000300800 */
[----:B------:R-:W3:Y:S04]  /*2ddd0*/  LDL.LU R81, [R1+0x34c0] ;  /* 0x0034c00001517983 */ /* 0x000ee80000300800 */
[----:B------:R-:W3:Y:S04]  /*2dde0*/  LDL.LU R82, [R1+0x34bc] ;  /* 0x0034bc0001527983 */ /* 0x000ee80000300800 */
[----:B------:R-:W3:Y:S01]  /*2ddf0*/  LDL.LU R83, [R1+0x34b8] ;  /* 0x0034b80001537983 */ /* 0x000ee20000300800 */
[C---:B-1----:R-:W-:Y:S03]  /*2de00*/  HMMA.1688.F32.TF32 R72, R120.reuse, R64, R208 ;  /* 0x000000407848723c */ /* 0x042fe600000810d0 */
[----:B------:R-:W-:Y:S04]  /*2de10*/  STL.64 [R1+0x3228], R70 ;  /* 0x0032284601007387 */ /* 0x000fe80000100a00 */
[----:B------:R1:W-:Y:S01]  /*2de20*/  STL.64 [R1+0x3220], R68 ;  /* 0x0032204401007387 */ /* 0x0003e20000100a00 */
[C---:B------:R-:W-:Y:S08]  /*2de30*/  HMMA.1688.F32.TF32 R204, R120.reuse, R60, R204 ;  /* 0x0000003c78cc723c */ /* 0x040ff000000810cc */
[C---:B-1----:R-:W-:Y:S07]  /*2de40*/  HMMA.1688.F32.TF32 R68, R120.reuse, R52, R184 ;  /* 0x000000347844723c */ /* 0x042fee00000810b8 */
        /* <DEDUP_REMOVED lines=8> */
[----:B------:R1:W-:Y:S04]  /*2ded0*/  STL.64 [R1+0x538], R74 ;  /* 0x0005384a01007387 */ /* 0x0003e80000100a00 */
[----:B------:R-:W-:Y:S04]  /*2dee0*/  STL.64 [R1+0x520], R68 ;  /* 0x0005204401007387 */ /* 0x000fe80000100a00 */
[----:B------:R4:W-:Y:S01]  /*2def0*/  STL.64 [R1+0x528], R70 ;  /* 0x0005284601007387 */ /* 0x0009e20000100a00 */
[C---:B-1----:R-:W-:Y:S08]  /*2df00*/  HMMA.1688.F32.TF32 R72, R120.reuse, R44, R168 ;  /* 0x0000002c7848723c */ /* 0x042ff000000810a8 */
[----:B----4-:R-:W-:Y:S01]  /*2df10*/  HMMA.1688.F32.TF32 R68, R120, R40, R236 ;  /* 0x000000287844723c */ /* 0x010fe200000810ec */
[----:B------:R-:W-:Y:S01]  /*2df20*/  STL.64 [R1+0x510], R176 ;  /* 0x000510b001007387 */ /* 0x000fe20000100a00 */
[----:B------:R-:W-:-:S03]  /*2df30*/  IMAD.MOV.U32 R115, RZ, RZ, R2 ;  /* 0x000000ffff737224 */ /* 0x000fc600078e0002 */
[----:B------:R-:W-:Y:S03]  /*2df40*/  STL.64 [R1+0x518], R178 ;  /* 0x000518b201007387 */ /* 0x000fe60000100a00 */
[C---:B------:R-:W-:Y:S08]  /*2df50*/  HMMA.1688.F32.TF32 R76, R120.reuse, R32, R76 ;  /* 0x00000020784c723c */ /* 0x040ff0000008104c */
[C---:B------:R-:W-:Y:S08]  /*2df60*/  HMMA.1688.F32.TF32 R212, R120.reuse, R28, R136 ;  /* 0x0000001c78d4723c */ /* 0x040ff00000081088 */
[----:B------:R-:W-:Y:S01]  /*2df70*/  HMMA.1688.F32.TF32 R220, R120, R20, R84 ;  /* 0x0000001478dc723c */ /* 0x000fe20000081054 */
[----:B------:R-:W-:Y:S01]  /*2df80*/  STL.64 [R1+0x4f0], R68 ;  /* 0x0004f04401007387 */ /* 0x000fe20000100a00 */
[----:B------:R-:W-:-:S03]  /*2df90*/  MOV R2, R71 ;  /* 0x0000004700027202 */ /* 0x000fc60000000f00 */
[----:B------:R-:W-:Y:S04]  /*2dfa0*/  STL.64 [R1+0x500], R72 ;  /* 0x0005004801007387 */ /* 0x000fe80000100a00 */
[----:B------:R-:W-:Y:S04]  /*2dfb0*/  STL.64 [R1+0x508], R74 ;  /* 0x0005084a01007387 */ /* 0x000fe80000100a00 */
[----:B------:R1:W-:Y:S01]  /*2dfc0*/  STL [R1+0x4f8], R70 ;  /* 0x0004f84601007387 */ /* 0x0003e20000100800 */
[----:B------:R-:W-:Y:S02]  /*2dfd0*/  IMAD.MOV.U32 R192, RZ, RZ, R102 ;  /* 0x000000ffffc07224 */ /* 0x000fe400078e0066 */
[----:B------:R-:W-:-:S02]  /*2dfe0*/  IMAD.MOV.U32 R193, RZ, RZ, R101 ;  /* 0x000000ffffc17224 */ /* 0x000fc400078e0065 */
[----:B------:R-:W-:Y:S02]  /*2dff0*/  IMAD.MOV.U32 R194, RZ, RZ, R100 ;  /* 0x000000ffffc27224 */ /* 0x000fe400078e0064 */
[----:B------:R-:W-:Y:S01]  /*2e000*/  IMAD.MOV.U32 R195, RZ, RZ, R92 ;  /* 0x000000ffffc37224 */ /* 0x000fe200078e005c */
[C---:B---3--:R-:W-:Y:S01]  /*2e010*/  HMMA.1688.F32.TF32 R80, R120.reuse, R24, R80 ;  /* 0x000000187850723c */ /* 0x048fe20000081050 */
[----:B------:R-:W-:Y:S01]  /*2e020*/  MOV R184, R96 ;  /* 0x0000006000b87202 */ /* 0x000fe20000000f00 */
[----:B------:R-:W-:Y:S02]  /*2e030*/  IMAD.MOV.U32 R185, RZ, RZ, R97 ;  /* 0x000000ffffb97224 */ /* 0x000fe400078e0061 */
[----:B------:R-:W-:Y:S02]  /*2e040*/  IMAD.MOV.U32 R186, RZ, RZ, R98 ;  /* 0x000000ffffba7224 */ /* 0x000fe400078e0062 */
[----:B------:R-:W-:Y:S02]  /*2e050*/  IMAD.MOV.U32 R187, RZ, RZ, R99 ;  /* 0x000000ffffbb7224 */ /* 0x000fe400078e0063 */
[----:B------:R-:W-:Y:S01]  /*2e060*/  IMAD.MOV.U32 R168, RZ, RZ, R88 ;  /* 0x000000ffffa87224 */ /* 0x000fe200078e0058 */
[----:B-1----:R-:W-:Y:S01]  /*2e070*/  HMMA.1688.F32.TF32 R68, R120, R36, R160 ;  /* 0x000000247844723c */ /* 0x002fe200000810a0 */
[----:B------:R-:W-:Y:S01]  /*2e080*/  IMAD.MOV.U32 R169, RZ, RZ, R89 ;  /* 0x000000ffffa97224 */ /* 0x000fe200078e0059 */
[----:B------:R-:W-:Y:S01]  /*2e090*/  MOV R170, R90 ;  /* 0x0000005a00aa7202 */ /* 0x000fe20000000f00 */
[----:B------:R-:W-:Y:S01]  /*2e0a0*/  IMAD.MOV.U32 R171, RZ, RZ, R91 ;  /* 0x000000ffffab7224 */ /* 0x000fe200078e005b */
[----:B------:R-:W-:Y:S01]  /*2e0b0*/  MOV R208, R232 ;  /* 0x000000e800d07202 */ /* 0x000fe20000000f00 */
[----:B------:R-:W-:-:S02]  /*2e0c0*/  IMAD.MOV.U32 R176, RZ, RZ, R103 ;  /* 0x000000ffffb07224 */ /* 0x000fc400078e0067 */
[----:B------:R-:W-:Y:S01]  /*2e0d0*/  IMAD.MOV.U32 R231, RZ, RZ, R200 ;  /* 0x000000ffffe77224 */ /* 0x000fe200078e00c8 */
[----:B--2---:R-:W-:Y:S01]  /*2e0e0*/  HMMA.1688.F32.TF32 R84, R120, R16, R152 ;  /* 0x000000107854723c */ /* 0x004fe20000081098 */
[----:B------:R-:W-:Y:S01]  /*2e0f0*/  STL.64 [R1+0x31d8], R78 ;  /* 0x0031d84e01007387 */ /* 0x000fe20000100a00 */
[----:B------:R-:W-:Y:S01]  /*2e100*/  IMAD.MOV.U32 R177, RZ, RZ, R93 ;  /* 0x000000ffffb17224 */ /* 0x000fe200078e005d */
[----:B------:R-:W-:Y:S01]  /*2e110*/  MOV R179, R95 ;  /* 0x0000005f00b37202 */ /* 0x000fe20000000f00 */
[----:B------:R-:W-:Y:S01]  /*2e120*/  IMAD.MOV.U32 R178, RZ, RZ, R94 ;  /* 0x000000ffffb27224 */ /* 0x000fe200078e005e */
[----:B------:R-:W-:Y:S04]  /*2e130*/  LDS R136, [R0+0x4300] ;  /* 0x0043000000887984 */ /* 0x000fe80000000800 */
        /* <DEDUP_REMOVED lines=13> */
[----:B------:R-:W2:Y:S04]  /*2e210*/  LDL.LU R102, [R1+0x34b4] ;  /* 0x0034b40001667983 */ /* 0x000ea80000300800 */
        /* <DEDUP_REMOVED lines=15> */
[----:B------:R-:W1:Y:S01]  /*2e310*/  LDS R139, [R252+0x5300] ;  /* 0x00530000fc8b7984 */ /* 0x000e620000000800 */
[----:B------:R-:W-:-:S02]  /*2e320*/  IMAD.MOV.U32 R209, RZ, RZ, R233 ;  /* 0x000000ffffd17224 */ /* 0x000fc400078e00e9 */
[----:B------:R-:W-:Y:S02]  /*2e330*/  IMAD.MOV.U32 R210, RZ, RZ, R234 ;  /* 0x000000ffffd27224 */ /* 0x000fe400078e00ea */
        /* <DEDUP_REMOVED lines=8> */
[----:B------:R-:W-:Y:S01]  /*2e3c0*/  IMAD.MOV.U32 R226, RZ, RZ, R135 ;  /* 0x000000ffffe27224 */ /* 0x000fe200078e0087 */
[----:B------:R-:W-:Y:S01]  /*2e3d0*/  MOV R227, R235 ;  /* 0x000000eb00e37202 */ /* 0x000fe20000000f00 */
[----:B------:R-:W-:Y:S01]  /*2e3e0*/  IMAD.MOV.U32 R217, RZ, RZ, R125 ;  /* 0x000000ffffd97224 */ /* 0x000fe200078e007d */
[----:B------:R-:W-:Y:S01]  /*2e3f0*/  LDS R236, [R0+0x4380] ;  /* 0x0043800000ec7984 */ /* 0x000fe20000000800 */
[----:B------:R-:W-:-:S03]  /*2e400*/  IMAD.MOV.U32 R219, RZ, RZ, R127 ;  /* 0x000000ffffdb7224 */ /* 0x000fc600078e007f */
[----:B------:R-:W-:Y:S04]  /*2e410*/  LDS R238, [R0+0x5380] ;  /* 0x0053800000ee7984 */ /* 0x000fe80000000800 */
[----:B------:R-:W-:Y:S04]  /*2e420*/  LDS R237, [R252+0x4380] ;  /* 0x00438000fced7984 */ /* 0x000fe80000000800 */
[----:B------:R-:W1:Y:S01]  /*2e430*/  LDS R239, [R252+0x5380] ;  /* 0x00538000fcef7984 */ /* 0x000e620000000800 */
[----:B--2---:R-:W-:Y:S02]  /*2e440*/  IMAD.MOV.U32 R207, RZ, RZ, R102 ;  /* 0x000000ffffcf7224 */ /* 0x004fe400078e0066 */
[----:B---3--:R-:W-:Y:S01]  /*2e450*/  IMAD.MOV.U32 R206, RZ, RZ, R101 ;  /* 0x000000ffffce7224 */ /* 0x008fe200078e0065 */
[----:B----4-:R-:W-:Y:S01]  /*2e460*/  MOV R205, R100 ;  /* 0x0000006400cd7202 */ /* 0x010fe20000000f00 */
[----:B------:R-:W-:-:S02]  /*2e470*/  IMAD.MOV.U32 R204, RZ, RZ, R92 ;  /* 0x000000ffffcc7224 */ /* 0x000fc400078e005c */
[----:B------:R-:W2:Y:S04]  /*2e480*/  LDL.LU R92, [R1+0x3494] ;  /* 0x00349400015c7983 */ /* 0x000ea80000300800 */
        /* <DEDUP_REMOVED lines=8> */
[----:B------:R-:W2:Y:S04]  /*2e510*/  LDL.LU R93, [R1+0x3470] ;  /* 0x00347000015d7983 */ /* 0x000ea80000300800 */
[----:B------:R-:W2:Y:S04]  /*2e520*/  LDL.LU R94, [R1+0x346c] ;  /* 0x00346c00015e7983 */ /* 0x000ea80000300800 */
[----:B------:R-:W2:Y:S01]  /*2e530*/  LDL.LU R95, [R1+0x3468] ;  /* 0x00346800015f7983 */ /* 0x000ea20000300800 */
[----:B------:R-:W-:Y:S08]  /*2e540*/  HMMA.1688.F32.TF32 R112, R120, R12, R112 ;  /* 0x0000000c7870723c */ /* 0x000ff00000081070 */
[C---:B-1----:R-:W-:Y:S08]  /*2e550*/  HMMA.1688.F32.TF32 R152, R136.reuse, R60, R152 ;  /* 0x0000003c8898723c */ /* 0x042ff00000081098 */
[C---:B------:R-:W-:Y:S08]  /*2e560*/  HMMA.1688.F32.TF32 R96, R136.reuse, R56, R96 ;  /* 0x000000388860723c */ /* 0x040ff00000081060 */
[C---:B------:R-:W-:Y:S01]  /*2e570*/  HMMA.1688.F32.TF32 R160, R136.reuse, R52, R160 ;  /* 0x0000003488a0723c */ /* 0x040fe200000810a0 */
[----:B------:R-:W-:Y:S07]  /*2e580*/  STL.64 [R1+0x3248], R114 ;  /* 0x0032487201007387 */ /* 0x000fee0000100a00 */
[C---:B------:R-:W-:Y:S01]  /*2e590*/  HMMA.1688.F32.TF32 R168, R136.reuse, R44, R168 ;  /* 0x0000002c88a8723c */ /* 0x040fe200000810a8 */
[----:B------:R-:W-:Y:S07]  /*2e5a0*/  STL.64 [R1+0x3240], R112 ;  /* 0x0032407001007387 */ /* 0x000fee0000100a00 */
[C---:B------:R-:W-:Y:S08]  /*2e5b0*/  HMMA.1688.F32.TF32 R104, R136.reuse, R40, R104 ;  /* 0x000000288868723c */ /* 0x040ff00000081068 */
[C---:B------:R-:W-:Y:S08]  /*2e5c0*/  HMMA.1688.F32.TF32 R176, R136.reuse, R36, R176 ;  /* 0x0000002488b0723c */ /* 0x040ff000000810b0 */
[C---:B------:R-:W-:Y:S08]  /*2e5d0*/  HMMA.1688.F32.TF32 R108, R136.reuse, R32, R108 ;  /* 0x00000020886c723c */ /* 0x040ff0000008106c */
[C---:B------:R-:W-:Y:S08]  /*2e5e0*/  HMMA.1688.F32.TF32 R184, R136.reuse, R28, R184 ;  /* 0x0000001c88b8723c */ /* 0x040ff000000810b8 */
[----:B------:R-:W-:Y:S08]  /*2e5f0*/  HMMA.1688.F32.TF32 R116, R136, R24, R116 ;  /* 0x000000188874723c */ /* 0x000ff00000081074 */
[C---:B----4-:R-:W-:Y:S08]  /*2e600*/  HMMA.1688.F32.TF32 R88, R120.reuse, R8, R88 ;  /* 0x000000087858723c */ /* 0x050ff00000081058 */
[----:B---3--:R-:W-:Y:S08]  /*2e610*/  HMMA.1688.F32.TF32 R120, R120, R4, R100 ;  /* 0x000000047878723c */ /* 0x008ff00000081064 */
[C---:B--2---:R-:W-:Y:S08]  /*2e620*/  HMMA.1688.F32.TF32 R92, R136.reuse, R64, R92 ;  /* 0x00000040885c723c */ /* 0x044ff0000008105c */
        /* <DEDUP_REMOVED lines=28> */
[----:B------:R-:W2:Y:S04]  /*2e7f0*/  LDL.LU R233, [R1+0x3460] ;  /* 0x0034600001e97983 */ /* 0x000ea80000300800 */
[----:B------:R-:W2:Y:S04]  /*2e800*/  LDL.LU R234, [R1+0x345c] ;  /* 0x00345c0001ea7983 */ /* 0x000ea80000300800 */
[----:B------:R-:W3:Y:S01]  /*2e810*/  LDL.LU R132, [R1+0x3458] ;  /* 0x0034580001847983 */ /* 0x000ee20000300800 */
[----:B------:R-:W-:-:S03]  /*2e820*/  IMAD.MOV.U32 R204, RZ, RZ, R133 ;  /* 0x000000ffffcc7224 */ /* 0x000fc600078e0085 */
[----:B------:R-:W4:Y:S01]  /*2e830*/  LDL.LU R200, [R1+0x590] ;  /* 0x0005900001c87983 */ /* 0x000f220000300800 */
[----:B------:R-:W-:-:S03]  /*2e840*/  MOV R205, R128 ;  /* 0x0000008000cd7202 */ /* 0x000fc60000000f00 */
[----:B------:R-:W4:Y:S01]  /*2e850*/  LDL.LU R201, [R1+0x594] ;  /* 0x0005940001c97983 */ /* 0x000f220000300800 */
[----:B------:R-:W-:-:S03]  /*2e860*/  IMAD.MOV.U32 R206, RZ, RZ, R129 ;  /* 0x000000ffffce7224 */ /* 0x000fc600078e0081 */
[----:B------:R-:W4:Y:S01]  /*2e870*/  LDL.LU R202, [R1+0x598] ;  /* 0x0005980001ca7983 */ /* 0x000f220000300800 */
[----:B------:R-:W-:-:S03]  /*2e880*/  IMAD.MOV.U32 R207, RZ, RZ, R130 ;  /* 0x000000ffffcf7224 */ /* 0x000fc600078e0082 */
[----:B------:R-:W4:Y:S04]  /*2e890*/  LDL.LU R203, [R1+0x59c] ;  /* 0x00059c0001cb7983 */ /* 0x000f280000300800 */
        /* <DEDUP_REMOVED lines=10> */
[----:B------:R-:W4:Y:S04]  /*2e940*/  LDL.LU R135, [R1+0x342c] ;  /* 0x00342c0001877983 */ /* 0x000f280000300800 */
[----:B------:R-:W4:Y:S01]  /*2e950*/  LDL.LU R235, [R1+0x3428] ;  /* 0x0034280001eb7983 */ /* 0x000f220000300800 */
[----:B------:R-:W-:Y:S01]  /*2e960*/  HMMA.1688.F32.TF32 R192, R136, R20, R192 ;  /* 0x0000001488c0723c */ /* 0x000fe200000810c0 */
[----:B------:R-:W-:-:S02]  /*2e970*/  IMAD.MOV.U32 R80, RZ, RZ, R54 ;  /* 0x000000ffff507224 */ /* 0x000fc400078e0036 */
[----:B------:R-:W-:Y:S02]  /*2e980*/  IMAD.MOV.U32 R81, RZ, RZ, R55 ;  /* 0x000000ffff517224 */ /* 0x000fe400078e0037 */
[----:B------:R-:W-:Y:S01]  /*2e990*/  IMAD.MOV.U32 R82, RZ, RZ, R58 ;  /* 0x000000ffff527224 */ /* 0x000fe200078e003a */
[----:B------:R-:W-:Y:S01]  /*2e9a0*/  MOV R212, R189 ;  /* 0x000000bd00d47202 */ /* 0x000fe20000000f00 */
[----:B------:R-:W-:Y:S11]  /*2e9b0*/  IMAD.MOV.U32 R83, RZ, RZ, R188 ;  /* 0x000000ffff537224 */ /* 0x000ff600078e00bc */
[----:B------:R-:W-:Y:S05]  /*2e9c0*/  @!UPT UIADD3 URZ, URZ, URZ, URZ ;  /* 0x0000003f3f3ff290 */ /* 0x000fea000fffe03f */
[----:B------:R-:W-:Y:S04]  /*2e9d0*/  STL.64 [R1+0x3328], R194 ;  /* 0x003328c201007387 */ /* 0x000fe80000100a00 */
[----:B------:R-:W-:Y:S01]  /*2e9e0*/  STL.64 [R1+0x3320], R192 ;  /* 0x003320c001007387 */ /* 0x000fe20000100a00 */
[----:B------:R-:W-:Y:S02]  /*2e9f0*/  IMAD.MOV.U32 R213, RZ, RZ, R190 ;  /* 0x000000ffffd57224 */ /* 0x000fe400078e00be */
[----:B------:R-:W-:Y:S01]  /*2ea00*/  IMAD.MOV.U32 R214, RZ, RZ, R191 ;  /* 0x000000ffffd67224 */ /* 0x000fe200078e00bf */
[C---:B--2---:R-:W-:Y:S08]  /*2ea10*/  HMMA.1688.F32.TF32 R124, R136.reuse, R16, R124 ;  /* 0x00000010887c723c */ /* 0x044ff0000008107c */
[C---:B---3--:R-:W-:Y:S08]  /*2ea20*/  HMMA.1688.F32.TF32 R128, R136.reuse, R12, R128 ;  /* 0x0000000c8880723c */ /* 0x048ff00000081080 */
[C---:B----4-:R-:W-:Y:S08]  /*2ea30*/  HMMA.1688.F32.TF32 R132, R136.reuse, R8, R132 ;  /* 0x000000088884723c */ /* 0x050ff00000081084 */
        /* <DEDUP_REMOVED lines=12> */
[----:B------:R-:W2:Y:S04]  /*2eb00*/  LDL.LU R223, [R1+0xdc] ;  /* 0x0000dc0001df7983 */ /* 0x000ea80000300800 */
[----:B------:R-:W3:Y:S04]  /*2eb10*/  LDL.LU R54, [R1+0x3424] ;  /* 0x0034240001367983 */ /* 0x000ee80000300800 */
[----:B------:R-:W3:Y:S04]  /*2eb20*/  LDL.LU R55, [R1+0x3420] ;  /* 0x0034200001377983 */ /* 0x000ee80000300800 */
[----:B------:R-:W4:Y:S04]  /*2eb30*/  LDL.LU R58, [R1+0x341c] ;  /* 0x00341c00013a7983 */ /* 0x000f280000300800 */
[----:B------:R-:W2:Y:S04]  /*2eb40*/  LDL.LU R188, [R1+0x3418] ;  /* 0x0034180001bc7983 */ /* 0x000ea80000300800 */
[----:B------:R-:W2:Y:S04]  /*2eb50*/  LDL.LU R189, [R1+0x3414] ;  /* 0x0034140001bd7983 */ /* 0x000ea80000300800 */
[----:B------:R-:W2:Y:S04]  /*2eb60*/  LDL.LU R190, [R1+0x3410] ;  /* 0x0034100001be7983 */ /* 0x000ea80000300800 */
[----:B------:R-:W2:Y:S01]  /*2eb70*/  LDL.LU R191, [R1+0x340c] ;  /* 0x00340c0001bf7983 */ /* 0x000ea20000300800 */
[----:B------:R-:W-:Y:S01]  /*2eb80*/  IMAD.MOV.U32 R215, RZ, RZ, R240 ;  /* 0x000000ffffd77224 */ /* 0x000fe200078e00f0 */
[----:B------:R-:W-:Y:S01]  /*2eb90*/  MOV R77, R242 ;  /* 0x000000f2004d7202 */ /* 0x000fe20000000f00 */
[----:B------:R-:W-:Y:S01]  /*2eba0*/  IMAD.MOV.U32 R76, RZ, RZ, R241 ;  /* 0x000000ffff4c7224 */ /* 0x000fe200078e00f1 */
        /* <DEDUP_REMOVED lines=9> */
[----:B------:R-:W-:Y:S01]  /*2ec40*/  MOV R74, R199 ;  /* 0x000000c7004a7202 */ /* 0x000fe20000000f00 */
[----:B------:R-:W-:Y:S02]  /*2ec50*/  IMAD.MOV.U32 R75, RZ, RZ, R59 ;  /* 0x000000ffff4b7224 */ /* 0x000fe400078e003b */
[----:B------:R-:W-:Y:S01]  /*2ec60*/  IMAD.MOV.U32 R68, RZ, RZ, R66 ;  /* 0x000000ffff447224 */ /* 0x000fe200078e0042 */
[----:B------:R-:W-:Y:S01]  /*2ec70*/  LDS R232, [R0+0x6000] ;  /* 0x0060000000e87984 */ /* 0x000fe20000000800 */
[----:B------:R-:W-:-:S03]  /*2ec80*/  IMAD.MOV.U32 R69, RZ, RZ, R67 ;  /* 0x000000ffff457224 */ /* 0x000fc600078e0043 */
[----:B------:R-:W-:Y:S04]  /*2ec90*/  LDS R234, [R0+0x7000] ;  /* 0x0070000000ea7984 */ /* 0x000fe80000000800 */
[----:B------:R-:W-:Y:S04]  /*2eca0*/  LDS R233, [R252+0x6000] ;  /* 0x00600000fce97984 */ /* 0x000fe80000000800 */
[----:B------:R-:W1:Y:S01]  /*2ecb0*/  LDS R235, [R252+0x7000] ;  /* 0x00700000fceb7984 */ /* 0x000e620000000800 */
[C---:B--2---:R-:W-:Y:S11]  /*2ecc0*/  HMMA.1688.F32.TF32 R188, R236.reuse, R16, R188 ;  /* 0x00000010ecbc723c */ /* 0x044ff600000810bc */
[----:B------:R-:W-:Y:S11]  /*2ecd0*/  @!UPT UIADD3 URZ, URZ, URZ, URZ ;  /* 0x0000003f3f3ff290 */ /* 0x000ff6000fffe03f */
[----:B------:R-:W-:Y:S01]  /*2ece0*/  @!UPT UIADD3 URZ, URZ, URZ, URZ ;  /* 0x0000003f3f3ff290 */ /* 0x000fe2000fffe03f */
[----:B------:R-:W-:Y:S04]  /*2ecf0*/  STL [R1+0x31cc], R191 ;  /* 0x0031ccbf01007387 */ /* 0x000fe80000100800 */
[----:B------:R-:W2:Y:S04]  /*2ed00*/  LDL.LU R197, [R1+0x33f4] ;  /* 0x0033f40001c57983 */ /* 0x000ea80000300800 */
[----:B------:R-:W2:Y:S04]  /*2ed10*/  LDL.LU R198, [R1+0x33f0] ;  /* 0x0033f00001c67983 */ /* 0x000ea80000300800 */
[----:B------:R-:W2:Y:S04]  /*2ed20*/  LDL.LU R199, [R1+0x33ec] ;  /* 0x0033ec0001c77983 */ /* 0x000ea80000300800 */
[----:B------:R-:W4:Y:S04]  /*2ed30*/  LDL.LU R59, [R1+0x33e8] ;  /* 0x0033e800013b7983 */ /* 0x000f280000300800 */
[----:B------:R-:W2:Y:S04]  /*2ed40*/  LDL.LU R66, [R1+0x33e4] ;  /* 0x0033e40001427983 */ /* 0x000ea80000300800 */
[----:B------:R-:W2:Y:S01]  /*2ed50*/  LDL.LU R67, [R1+0x33e0] ;  /* 0x0033e00001437983 */ /* 0x000ea20000300800 */
[----:B------:R-:W-:Y:S01]  /*2ed60*/  IMAD.MOV.U32 R70, RZ, RZ, R62 ;  /* 0x000000ffff467224 */ /* 0x000fe200078e003e */
[----:B------:R-:W-:Y:S01]  /*2ed70*/  MOV R71, R63 ;  /* 0x0000003f00477202 */ /* 0x000fe20000000f00 */
[----:B------:R-:W-:Y:S01]  /*2ed80*/  HMMA.1688.F32.TF32 R156, R236, R48, R156 ;  /* 0x00000030ec9c723c */ /* 0x000fe2000008109c */
[----:B------:R-:W3:Y:S04]  /*2ed90*/  LDL.LU R62, [R1+0x33dc] ;  /* 0x0033dc00013e7983 */ /* 0x000ee80000300800 */
[----:B------:R-:W3:Y:S03]  /*2eda0*/  LDL.LU R63, [R1+0x33d8] ;  /* 0x0033d800013f7983 */ /* 0x000ee60000300800 */
[----:B-1----:R-:W-:Y:S08]  /*2edb0*/  HMMA.1688.F32.TF32 R68, R232, R46, R68 ;  /* 0x0000002ee844723c */ /* 0x002ff00000081044 */
[----:B------:R-:W-:Y:S11]  /*2edc0*/  HMMA.1688.F32.TF32 R204, R236, R44, R204 ;  /* 0x0000002ceccc723c */ /* 0x000ff600000810cc */
[----:B------:R-:W-:Y:S05]  /*2edd0*/  @!UPT UIADD3 URZ, URZ, URZ, URZ ;  /* 0x0000003f3f3ff290 */ /* 0x000fea000fffe03f */
[----:B------:R-:W-:Y:S01]  /*2ede0*/  IMAD.MOV.U32 R49, RZ, RZ, R68 ;  /* 0x000000ffff317224 */ /* 0x000fe200078e0044 */
[----:B------:R-:W-:Y:S01]  /*2edf0*/  MOV R68, R14 ;  /* 0x0000000e00447202 */ /* 0x000fe20000000f00 */
[----:B------:R-:W-:Y:S01]  /*2ee00*/  IMAD.MOV.U32 R48, RZ, RZ, R69 ;  /* 0x000000ffff307224 */ /* 0x000fe200078e0045 */
[----:B------:R-:W3:Y:S01]  /*2ee10*/  LDL.LU R14, [R1+0x33d4] ;  /* 0x0033d400010e7983 */ /* 0x000ee20000300800 */
[----:B------:R-:W-:Y:S02]  /*2ee20*/  IMAD.MOV.U32 R45, RZ, RZ, R70 ;  /* 0x000000ffff2d7224 */ /* 0x000fe400078e0046 */
[----:B------:R-:W-:Y:S02]  /*2ee30*/  IMAD.MOV.U32 R69, RZ, RZ, R11 ;  /* 0x000000ffff457224 */ /* 0x000fe400078e000b */
[----:B------:R-:W-:Y:S01]  /*2ee40*/  IMAD.MOV.U32 R44, RZ, RZ, R71 ;  /* 0x000000ffff2c7224 */ /* 0x000fe200078e0047 */
[----:B------:R-:W4:Y:S01]  /*2ee50*/  LDL.LU R11, [R1+0x33d0] ;  /* 0x0033d000010b7983 */ /* 0x000f220000300800 */
[----:B------:R-:W-:-:S02]  /*2ee60*/  IMAD.MOV.U32 R70, RZ, RZ, R10 ;  /* 0x000000ffff467224 */ /* 0x000fc400078e000a */
[----:B------:R-:W-:Y:S01]  /*2ee70*/  IMAD.MOV.U32 R71, RZ, RZ, R7 ;  /* 0x000000ffff477224 */ /* 0x000fe200078e0007 */
[----:B------:R-:W4:Y:S04]  /*2ee80*/  LDL.LU R10, [R1+0x33cc] ;  /* 0x0033cc00010a7983 */ /* 0x000f280000300800 */
[----:B------:R-:W4:Y:S01]  /*2ee90*/  LDL.LU R7, [R1+0x33c8] ;  /* 0x0033c80001077983 */ /* 0x000f220000300800 */
[----:B--2---:R-:W-:Y:S03]  /*2eea0*/  HMMA.1688.F32.TF32 R84, R232, R66, R220 ;  /* 0x00000042e854723c */ /* 0x004fe600000810dc */
[----:B------:R-:W2:Y:S04]  /*2eeb0*/  LDL.LU R220, [R1] ;  /* 0x0000000001dc7983 */ /* 0x000ea80000300800 */
[----:B------:R-:W2:Y:S01]  /*2eec0*/  LDL.LU R221, [R1+0x4] ;  /* 0x0000040001dd7983 */ /* 0x000ea20000300800 */
[----:B------:R-:W-:-:S03]  /*2eed0*/  IMAD.MOV.U32 R223, RZ, RZ, R6 ;  /* 0x000000ffffdf7224 */ /* 0x000fc600078e0006 */
        /* <DEDUP_REMOVED lines=8> */
[----:B------:R-:W4:Y:S01]  /*2ef60*/  LDL.LU R90, [R1+0x38] ;  /* 0x00003800015a7983 */ /* 0x000f220000300800 */
[----:B---3--:R-:W-:Y:S01]  /*2ef70*/  HMMA.1688.F32.TF32 R80, R232, R62, R80 ;  /* 0x0000003ee850723c */ /* 0x008fe20000081050 */
[----:B--2---:R-:W-:-:S02]  /*2ef80*/  MOV R91, R6 ;  /* 0x00000006005b7202 */ /* 0x004fc40000000f00 */
[----:B------:R-:W2:Y:S05]  /*2ef90*/  LDL.LU R6, [R1+0x33c0] ;  /* 0x0033c00001067983 */ /* 0x000eaa0000300800 */
[C---:B------:R-:W-:Y:S11]  /*2efa0*/  HMMA.1688.F32.TF32 R72, R232.reuse, R50, R72 ;  /* 0x00000032e848723c */ /* 0x040ff60000081048 */
[----:B------:R-:W-:Y:S05]  /*2efb0*/  @!UPT UIADD3 URZ, URZ, URZ, URZ ;  /* 0x0000003f3f3ff290 */ /* 0x000fea000fffe03f */
[----:B------:R-:W-:Y:S01]  /*2efc0*/  MOV R17, R80 ;  /* 0x0000005000117202 */ /* 0x000fe20000000f00 */
[----:B------:R-:W-:Y:S01]  /*2efd0*/  IMAD.MOV.U32 R16, RZ, RZ, R81 ;  /* 0x000000ffff107224 */ /* 0x000fe200078e0051 */
[----:B------:R-:W3:Y:S04]  /*2efe0*/  LDL.LU R96, [R1+0x70] ;  /* 0x0000700001607983 */ /* 0x000ee80000300800 */
[----:B------:R-:W3:Y:S01]  /*2eff0*/  LDL.LU R97, [R1+0x74] ;  /* 0x0000740001617983 */ /* 0x000ee20000300800 */
[----:B------:R-:W-:Y:S03]  /*2f000*/  HMMA.1688.F32.TF32 R76, R232, R54, R76 ;  /* 0x00000036e84c723c */ /* 0x000fe6000008104c */
[----:B------:R-:W3:Y:S04]  /*2f010*/  LDL.LU R98, [R1+0x78] ;  /* 0x0000780001627983 */ /* 0x000ee80000300800 */
[----:B------:R-:W3:Y:S01]  /*2f020*/  LDL.LU R99, [R1+0x7c] ;  /* 0x00007c0001637983 */ /* 0x000ee20000300800 */
[----:B------:R-:W-:Y:S03]  /*2f030*/  HMMA.1688.F32.TF32 R228, R236, R12, R228 ;  /* 0x0000000cece4723c */ /* 0x000fe600000810e4 */
[----:B------:R-:W3:Y:S04]  /*2f040*/  LDL.LU R152, [R1+0x60] ;  /* 0x0000600001987983 */ /* 0x000ee80000300800 */
[----:B------:R-:W-:Y:S01]  /*2f050*/  IMAD.MOV.U32 R13, RZ, RZ, R82 ;  /* 0x000000ffff0d7224 */ /* 0x000fe200078e0052 */
[----:B------:R-:W3:Y:S01]  /*2f060*/  LDL.LU R153, [R1+0x64] ;  /* 0x0000640001997983 */ /* 0x000ee20000300800 */
[----:B------:R-:W-:-:S02]  /*2f070*/  IMAD.MOV.U32 R12, RZ, RZ, R83 ;  /* 0x000000ffff0c7224 */ /* 0x000fc400078e0053 */
[----:B----4-:R-:W-:Y:S01]  /*2f080*/  HMMA.1688.F32.TF32 R80, R232, R58, R212 ;  /* 0x0000003ae850723c */ /* 0x010fe200000810d4 */
[----:B------:R-:W4:Y:S04]  /*2f090*/  LDL.LU R154, [R1+0x68] ;  /* 0x00006800019a7983 */ /* 0x000f280000300800 */
[----:B------:R-:W4:Y:S04]  /*2f0a0*/  LDL.LU R155, [R1+0x6c] ;  /* 0x00006c00019b7983 */ /* 0x000f280000300800 */
[----:B------:R-:W3:Y:S04]  /*2f0b0*/  LDL.LU R120, [R1+0x40] ;  /* 0x0000400001787983 */ /* 0x000ee80000300800 */
[----:B------:R-:W3:Y:S01]  /*2f0c0*/  LDL.LU R121, [R1+0x44] ;  /* 0x0000440001797983 */ /* 0x000ee20000300800 */
[----:B------:R-:W-:Y:S03]  /*2f0d0*/  HMMA.1688.F32.TF32 R196, R236, R8, R196 ;  /* 0x00000008ecc4723c */ /* 0x000fe600000810c4 */
[----:B------:R-:W3:Y:S04]  /*2f0e0*/  LDL.LU R122, [R1+0x48] ;  /* 0x00004800017a7983 */ /* 0x000ee80000300800 */
[----:B------:R-:W3:Y:S01]  /*2f0f0*/  LDL.LU R123, [R1+0x4c] ;  /* 0x00004c00017b7983 */ /* 0x000ee20000300800 */
[----:B------:R-:W-:-:S03]  /*2f100*/  IMAD.MOV.U32 R9, RZ, RZ, R84 ;  /* 0x000000ffff097224 */ /* 0x000fc600078e0054 */
[----:B------:R-:W3:Y:S01]  /*2f110*/  LDL.LU R92, [R1+0x50] ;  /* 0x00005000015c7983 */ /* 0x000ee20000300800 */
[----:B------:R-:W-:Y:S01]  /*2f120*/  HMMA.1688.F32.TF32 R240, R236, R4, R240 ;  /* 0x00000004ecf0723c */ /* 0x000fe200000810f0 */
[----:B------:R-:W-:Y:S02]  /*2f130*/  IMAD.MOV.U32 R8, RZ, RZ, R85 ;  /* 0x000000ffff087224 */ /* 0x000fe400078e0055 */
[----:B------:R-:W3:Y:S01]  /*2f140*/  LDL.LU R93, [R1+0x54] ;  /* 0x00005400015d7983 */ /* 0x000ee20000300800 */
[----:B------:R-:W-:-:S03]  /*2f150*/  IMAD.MOV.U32 R84, RZ, RZ, R7 ;  /* 0x000000ffff547224 */ /* 0x000fc600078e0007 */
[----:B------:R-:W3:Y:S01]  /*2f160*/  LDL.LU R94, [R1+0x58] ;  /* 0x00005800015e7983 */ /* 0x000ee20000300800 */
[----:B------:R-:W-:Y:S01]  /*2f170*/  IMAD.MOV.U32 R5, RZ, RZ, R86 ;  /* 0x000000ffff057224 */ /* 0x000fe200078e0056 */
[C---:B------:R-:W-:Y:S01]  /*2f180*/  HMMA.1688.F32.TF32 R164, R236.reuse, R40, R164 ;  /* 0x00000028eca4723c */ /* 0x040fe200000810a4 */
[----:B------:R-:W-:Y:S02]  /*2f190*/  IMAD.MOV.U32 R85, RZ, RZ, R10 ;  /* 0x000000ffff557224 */ /* 0x000fe400078e000a */
[----:B------:R-:W-:Y:S01]  /*2f1a0*/  IMAD.MOV.U32 R4, RZ, RZ, R87 ;  /* 0x000000ffff047224 */ /* 0x000fe200078e0057 */
[----:B------:R-:W-:Y:S01]  /*2f1b0*/  MOV R87, R14 ;  /* 0x0000000e00577202 */ /* 0x000fe20000000f00 */
[----:B------:R-:W-:Y:S02]  /*2f1c0*/  IMAD.MOV.U32 R86, RZ, RZ, R11 ;  /* 0x000000ffff567224 */ /* 0x000fe400078e000b */
[----:B------:R-:W-:Y:S01]  /*2f1d0*/  IMAD.MOV.U32 R41, RZ, RZ, R72 ;  /* 0x000000ffff297224 */ /* 0x000fe200078e0048 */
[----:B------:R-:W-:Y:S01]  /*2f1e0*/  HMMA.1688.F32.TF32 R208, R236, R36, R208 ;  /* 0x00000024ecd0723c */ /* 0x000fe200000810d0 */
[----:B------:R-:W-:-:S02]  /*2f1f0*/  IMAD.MOV.U32 R40, RZ, RZ, R73 ;  /* 0x000000ffff287224 */ /* 0x000fc400078e0049 */
[----:B------:R-:W-:Y:S02]  /*2f200*/  IMAD.MOV.U32 R72, RZ, RZ, R15 ;  /* 0x000000ffff487224 */ /* 0x000fe400078e000f */
[----:B------:R-:W-:Y:S02]  /*2f210*/  IMAD.MOV.U32 R73, RZ, RZ, R18 ;  /* 0x000000ffff497224 */ /* 0x000fe400078e0012 */
[----:B------:R-:W-:Y:S01]  /*2f220*/  IMAD.MOV.U32 R37, RZ, RZ, R74 ;  /* 0x000000ffff257224 */ /* 0x000fe200078e004a */
[----:B------:R-:W-:Y:S01]  /*2f230*/  HMMA.1688.F32.TF32 R172, R236, R32, R172 ;  /* 0x00000020ecac723c */ /* 0x000fe200000810ac */
[----:B------:R-:W-:Y:S01]  /*2f240*/  MOV R36, R75 ;  /* 0x0000004b00247202 */ /* 0x000fe20000000f00 */
[----:B------:R-:W-:Y:S02]  /*2f250*/  IMAD.MOV.U32 R74, RZ, RZ, R19 ;  /* 0x000000ffff4a7224 */ /* 0x000fe400078e0013 */
[----:B------:R-:W-:-:S03]  /*2f260*/  IMAD.MOV.U32 R75, RZ, RZ, R22 ;  /* 0x000000ffff4b7224 */ /* 0x000fc600078e0016 */
[----:B------:R-:W-:Y:S01]  /*2f270*/  IMAD.MOV.U32 R33, RZ, RZ, R76 ;  /* 0x000000ffff217224 */ /* 0x000fe200078e004c */
[----:B------:R-:W-:Y:S01]  /*2f280*/  HMMA.1688.F32.TF32 R216, R236, R28, R216 ;  /* 0x0000001cecd8723c */ /* 0x000fe200000810d8 */
[----:B------:R-:W-:Y:S01]  /*2f290*/  IMAD.MOV.U32 R32, RZ, RZ, R77 ;  /* 0x000000ffff207224 */ /* 0x000fe200078e004d */
[----:B------:R-:W-:Y:S01]  /*2f2a0*/  MOV R76, R23 ;  /* 0x00000017004c7202 */ /* 0x000fe20000000f00 */
[----:B------:R-:W-:-:S04]  /*2f2b0*/  IMAD.MOV.U32 R77, RZ, RZ, R26 ;  /* 0x000000ffff4d7224 */ /* 0x000fc800078e001a */
[----:B------:R-:W-:Y:S01]  /*2f2c0*/  MOV R29, R78 ;  /* 0x0000004e001d7202 */ /* 0x000fe20000000f00 */
[C---:B------:R-:W-:Y:S01]  /*2f2d0*/  HMMA.1688.F32.TF32 R180, R236.reuse, R24, R180 ;  /* 0x00000018ecb4723c */ /* 0x040fe200000810b4 */
[----:B------:R-:W-:Y:S02]  /*2f2e0*/  IMAD.MOV.U32 R28, RZ, RZ, R79 ;  /* 0x000000ffff1c7224 */ /* 0x000fe400078e004f */
[----:B------:R-:W-:Y:S02]  /*2f2f0*/  IMAD.MOV.U32 R78, RZ, RZ, R27 ;  /* 0x000000ffff4e7224 */ /* 0x000fe400078e001b */
[----:B------:R-:W-:Y:S02]  /*2f300*/  IMAD.MOV.U32 R79, RZ, RZ, R30 ;  /* 0x000000ffff4f7224 */ /* 0x000fe400078e001e */
[----:B------:R-:W-:Y:S01]  /*2f310*/  IMAD.MOV.U32 R25, RZ, RZ, R80 ;  /* 0x000000ffff197224 */ /* 0x000fe200078e0050 */
[----:B------:R-:W-:Y:S01]  /*2f320*/  MOV R24, R81 ;  /* 0x0000005100187202 */ /* 0x000fe20000000f00 */
[----:B------:R-:W-:Y:S01]  /*2f330*/  IMAD.MOV.U32 R80, RZ, RZ, R42 ;  /* 0x000000ffff507224 */ /* 0x000fe200078e002a */
[----:B------:R-:W-:Y:S01]  /*2f340*/  MOV R81, R43 ;  /* 0x0000002b00517202 */ /* 0x000fe20000000f00 */
[----:B------:R-:W-:Y:S01]  /*2f350*/  HMMA.1688.F32.TF32 R224, R236, R20, R224 ;  /* 0x00000014ece0723c */ /* 0x000fe200000810e0 */
[----:B------:R-:W-:Y:S01]  /*2f360*/  IMAD.MOV.U32 R212, RZ, RZ, R39 ;  /* 0x000000ffffd47224 */ /* 0x000fe200078e0027 */
[----:B------:R-:W-:Y:S01]  /*2f370*/  MOV R214, R35 ;  /* 0x0000002300d67202 */ /* 0x000fe20000000f00 */
[----:B------:R-:W-:-:S04]  /*2f380*/  IMAD.MOV.U32 R213, RZ, RZ, R34 ;  /* 0x000000ffffd57224 */ /* 0x000fc800078e0022 */
[----:B------:R-:W-:Y:S02]  /*2f390*/  IMAD.MOV.U32 R21, RZ, RZ, R82 ;  /* 0x000000ffff157224 */ /* 0x000fe400078e0052 */
[----:B------:R-:W-:Y:S02]  /*2f3a0*/  IMAD.MOV.U32 R20, RZ, RZ, R83 ;  /* 0x000000ffff147224 */ /* 0x000fe400078e0053 */
[----:B------:R-:W-:Y:S02]  /*2f3b0*/  IMAD.MOV.U32 R82, RZ, RZ, R31 ;  /* 0x000000ffff527224 */ /* 0x000fe400078e001f */
[----:B------:R-:W-:Y:S02]  /*2f3c0*/  IMAD.MOV.U32 R83, RZ, RZ, R38 ;  /* 0x000000ffff537224 */ /* 0x000fe400078e0026 */
[----:B--2---:R-:W-:Y:S02]  /*2f3d0*/  IMAD.MOV.U32 R95, RZ, RZ, R6 ;  /* 0x000000ffff5f7224 */ /* 0x004fe400078e0006 */
        /* <DEDUP_REMOVED lines=15> */
[----:B------:R-:W2:Y:S04]  /*2f4d0*/  LDL.LU R31, [R1+0x3380] ;  /* 0x00338000011f7983 */ /* 0x000ea80000300800 */
[----:B------:R-:W4:Y:S04]  /*2f4e0*/  LDL.LU R38, [R1+0x337c] ;  /* 0x00337c0001267983 */ /* 0x000f280000300800 */
[----:B------:R-:W4:Y:S04]  /*2f4f0*/  LDL.LU R39, [R1+0x3378] ;  /* 0x0033780001277983 */ /* 0x000f280000300800 */
[----:B------:R-:W2:Y:S04]  /*2f500*/  LDL.LU R34, [R1+0x3374] ;  /* 0x0033740001227983 */ /* 0x000ea80000300800 */
[----:B------:R-:W2:Y:S01]  /*2f510*/  LDL.LU R35, [R1+0x3370] ;  /* 0x0033700001237983 */ /* 0x000ea20000300800 */
[C---:B------:R-:W-:Y:S08]  /*2f520*/  HMMA.1688.F32.TF32 R148, R236.reuse, R56, R148 ;  /* 0x00000038ec94723c */ /* 0x040ff00000081094 */
[----:B------:R-:W-:Y:S01]  /*2f530*/  HMMA.1688.F32.TF32 R200, R236, R52, R200 ;  /* 0x00000034ecc8723c */ /* 0x000fe200000810c8 */
[----:B------:R-:W-:-:S07]  /*2f540*/  IMAD.MOV.U32 R215, RZ, RZ, R3 ;  /* 0x000000ffffd77224 */ /* 0x000fce00078e0003 */
[C---:B------:R-:W-:Y:S08]  /*2f550*/  HMMA.1688.F32.TF32 R140, R236.reuse, R64, R140 ;  /* 0x00000040ec8c723c */ /* 0x040ff0000008108c */
[----:B------:R-:W-:Y:S01]  /*2f560*/  HMMA.1688.F32.TF32 R144, R236, R60, R144 ;  /* 0x0000003cec90723c */ /* 0x000fe20000081090 */
[----:B------:R-:W-:Y:S04]  /*2f570*/  LDS R236, [R0+0x6080] ;  /* 0x0060800000ec7984 */ /* 0x000fe80000000800 */
[----:B------:R-:W-:Y:S04]  /*2f580*/  LDS R238, [R0+0x7080] ;  /* 0x0070800000ee7984 */ /* 0x000fe80000000800 */
[----:B------:R-:W-:Y:S04]  /*2f590*/  LDS R237, [R252+0x6080] ;  /* 0x00608000fced7984 */ /* 0x000fe80000000800 */
[----:B------:R-:W1:Y:S02]  /*2f5a0*/  LDS R239, [R252+0x7080] ;  /* 0x00708000fcef7984 */ /* 0x000e640000000800 */
[C---:B-1----:R-:W-:Y:S08]  /*2f5b0*/  HMMA.1688.F32.TF32 R80, R236.reuse, R66, R80 ;  /* 0x00000042ec50723c */ /* 0x042ff00000081050 */
[----:B------:R-:W-:Y:S08]  /*2f5c0*/  HMMA.1688.F32.TF32 R68, R236, R50, R68 ;  /* 0x00000032ec44723c */ /* 0x000ff00000081044 */
[C---:B---3--:R-:W-:Y:S08]  /*2f5d0*/  HMMA.1688.F32.TF32 R96, R232.reuse, R42, R96 ;  /* 0x0000002ae860723c */ /* 0x048ff00000081060 */
[C---:B--2---:R-:W-:Y:S11]  /*2f5e0*/  HMMA.1688.F32.TF32 R92, R232.reuse, R34, R92 ;  /* 0x00000022e85c723c */ /* 0x044ff6000008105c */
[----:B------:R-:W-:Y:S05]  /*2f5f0*/  @!UPT UIADD3 URZ, URZ, URZ, URZ ;  /* 0x0000003f3f3ff290 */ /* 0x000fea000fffe03f */
[----:B------:R-:W-:Y:S01]  /*2f600*/  IMAD.MOV.U32 R57, RZ, RZ, R96 ;  /* 0x000000ffff397224 */ /* 0x000fe200078e0060 */
[----:B------:R-:W-:Y:S01]  /*2f610*/  MOV R52, R99 ;  /* 0x0000006300347202 */ /* 0x000fe20000000f00 */
[----:B------:R-:W-:Y:S02]  /*2f620*/  IMAD.MOV.U32 R56, RZ, RZ, R97 ;  /* 0x000000ffff387224 */ /* 0x000fe400078e0061 */
[----:B------:R-:W-:Y:S02]  /*2f630*/  IMAD.MOV.U32 R53, RZ, RZ, R98 ;  /* 0x000000ffff357224 */ /* 0x000fe400078e0062 */
[C---:B----4-:R-:W-:Y:S08]  /*2f640*/  HMMA.1688.F32.TF32 R96, R232.reuse, R38, R152 ;  /* 0x00000026e860723c */ /* 0x050ff00000081098 */
[----:B------:R-:W-:Y:S01]  /*2f650*/  HMMA.1688.F32.TF32 R100, R232, R30, R120 ;  /* 0x0000001ee864723c */ /* 0x000fe20000081078 */
[----:B------:R-:W-:Y:S04]  /*2f660*/  STL.64 [R1+0x50], R92 ;  /* 0x0000505c01007387 */ /* 0x000fe80000100a00 */
[----:B------:R1:W-:Y:S11]  /*2f670*/  STL.64 [R1+0x58], R94 ;  /* 0x0000585e01007387 */ /* 0x0003f60000100a00 */
[----:B------:R-:W-:-:S02]  /*2f680*/  IMAD.MOV.U32 R191, RZ, RZ, R96 ;  /* 0x000000ffffbf7224 */ /* 0x000fc400078e0060 */
[----:B------:R-:W-:Y:S02]  /*2f690*/  IMAD.MOV.U32 R3, RZ, RZ, R97 ;  /* 0x000000ffff037224 */ /* 0x000fe400078e0061 */
[----:B------:R-:W-:Y:S02]  /*2f6a0*/  IMAD.MOV.U32 R65, RZ, RZ, R98 ;  /* 0x000000ffff417224 */ /* 0x000fe400078e0062 */
[----:B------:R-:W-:Y:S02]  /*2f6b0*/  IMAD.MOV.U32 R64, RZ, RZ, R99 ;  /* 0x000000ffff407224 */ /* 0x000fe400078e0063 */
[C---:B------:R-:W-:Y:S08]  /*2f6c0*/  HMMA.1688.F32.TF32 R96, R232.reuse, R26, R88 ;  /* 0x0000001ae860723c */ /* 0x040ff00000081058 */
[C---:B-1----:R-:W-:Y:S08]  /*2f6d0*/  HMMA.1688.F32.TF32 R92, R232.reuse, R22, R112 ;  /* 0x00000016e85c723c */ /* 0x042ff00000081070 */
[C---:B------:R-:W-:Y:S08]  /*2f6e0*/  HMMA.1688.F32.TF32 R88, R232.reuse, R18, R84 ;  /* 0x00000012e858723c */ /* 0x040ff00000081054 */
        /* <DEDUP_REMOVED lines=11> */
[----:B------:R-:W-:Y:S04]  /*2f7a0*/  STL.64 [R1], R84 ;  /* 0x0000005401007387 */ /* 0x000fe80000100a00 */
[----:B------:R1:W-:Y:S02]  /*2f7b0*/  STL.64 [R1+0x8], R86 ;  /* 0x0000085601007387 */ /* 0x0003e40000100a00 */
[----:B-1----:R-:W-:Y:S02]  /*2f7c0*/  HMMA.1688.F32.TF32 R84, R232, R6, R244 ;  /* 0x00000006e854723c */ /* 0x002fe400000810f4 */
[----:B------:R1:W-:Y:S04]  /*2f7d0*/  STL [R1+0x31c0], R249 ;  /* 0x0031c0f901007387 */ /* 0x0003e80000100800 */
[----:B------:R2:W-:Y:S04]  /*2f7e0*/  STL [R1+0x31bc], R250 ;  /* 0x0031bcfa01007387 */ /* 0x0005e80000100800 */
[----:B------:R3:W-:Y:S01]  /*2f7f0*/  STL [R1+0x31b8], R251 ;  /* 0x0031b8fb01007387 */ /* 0x0007e20000100800 */
[----:B------:R-:W-:Y:S01]  /*2f800*/  MOV R248, R80 ;  /* 0x0000005000f87202 */ /* 0x000fe20000000f00 */
[----:B-1----:R-:W-:-:S02]  /*2f810*/  IMAD.MOV.U32 R249, RZ, RZ, R81 ;  /* 0x000000fffff97224 */ /* 0x002fc400078e0051 */
[----:B------:R-:W-:Y:S01]  /*2f820*/  LDS R232, [R0+0x6100] ;  /* 0x0061000000e87984 */ /* 0x000fe20000000800 */
[----:B--2---:R-:W-:-:S03]  /*2f830*/  IMAD.MOV.U32 R250, RZ, RZ, R82 ;  /* 0x000000fffffa7224 */ /* 0x004fc600078e0052 */
[----:B------:R-:W-:Y:S01]  /*2f840*/  LDS R234, [R0+0x7100] ;  /* 0x0071000000ea7984 */ /* 0x000fe20000000800 */
[----:B---3--:R-:W-:-:S03]  /*2f850*/  IMAD.MOV.U32 R251, RZ, RZ, R83 ;  /* 0x000000fffffb7224 */ /* 0x008fc600078e0053 */
[----:B------:R-:W-:Y:S04]  /*2f860*/  LDS R233, [R252+0x6100] ;  /* 0x00610000fce97984 */ /* 0x000fe80000000800 */
[----:B------:R-:W-:Y:S01]  /*2f870*/  STL.64 [R1+0x6b0], R84 ;  /* 0x0006b05401007387 */ /* 0x000fe20000100a00 */
[C---:B------:R-:W-:Y:S03]  /*2f880*/  HMMA.1688.F32.TF32 R80, R236.reuse, R58, R76 ;  /* 0x0000003aec50723c */ /* 0x040fe6000008104c */
[----:B------:R1:W-:Y:S04]  /*2f890*/  STL.64 [R1+0x6b8], R86 ;  /* 0x0006b85601007387 */ /* 0x0003e80000100a00 */
[----:B------:R-:W2:Y:S01]  /*2f8a0*/  LDS R235, [R252+0x7100] ;  /* 0x00710000fceb7984 */ /* 0x000ea20000000800 */
[C---:B------:R-:W-:Y:S08]  /*2f8b0*/  HMMA.1688.F32.TF32 R76, R236.reuse, R54, R72 ;  /* 0x00000036ec4c723c */ /* 0x040ff00000081048 */
[C---:B-1----:R-:W-:Y:S11]  /*2f8c0*/  HMMA.1688.F32.TF32 R84, R236.reuse, R62, R212 ;  /* 0x0000003eec54723c */ /* 0x042ff600000810d4 */
[----:B------:R-:W-:Y:S11]  /*2f8d0*/  @!UPT UIADD3 URZ, URZ, URZ, URZ ;  /* 0x0000003f3f3ff290 */ /* 0x000ff6000fffe03f */
[----:B------:R-:W-:Y:S01]  /*2f8e0*/  @!UPT UIADD3 URZ, URZ, URZ, URZ ;  /* 0x0000003f3f3ff290 */ /* 0x000fe2000fffe03f */
[----:B------:R-:W-:Y:S04]  /*2f8f0*/  STL.64 [R1+0x1c0], R84 ;  /* 0x0001c05401007387 */ /* 0x000fe80000100a00 */
[----:B------:R-:W-:Y:S04]  /*2f900*/  STL.64 [R1+0x1c8], R86 ;  /* 0x0001c85601007387 */ /* 0x000fe80000100a00 */
[----:B------:R-:W-:Y:S04]  /*2f910*/  STL.64 [R1+0x1b0], R80 ;  /* 0x0001b05001007387 */ /* 0x000fe80000100a00 */
[----:B------:R-:W-:Y:S04]  /*2f920*/  STL.64 [R1+0x1b8], R82 ;  /* 0x0001b85201007387 */ /* 0x000fe80000100a00 */
[----:B------:R-:W3:Y:S04]  /*2f930*/  LDL.LU R72, [R1+0x200] ;  /* 0x0002000001487983 */ /* 0x000ee80000300800 */
[----:B------:R1:W-:Y:S04]  /*2f940*/  STL.64 [R1+0x1a0], R76 ;  /* 0x0001a04c01007387 */ /* 0x0003e80000100a00 */
[----:B------:R4:W-:Y:S04]  /*2f950*/  STL.64 [R1+0x1a8], R78 ;  /* 0x0001a84e01007387 */ /* 0x0009e80000100a00 */
        /* <DEDUP_REMOVED lines=126> */
[----:B------:R-:W-:Y:S03]  /*30140*/  HMMA.1688.F32.TF32 R104, R236, R6, R104 ;  /* 0x00000006ec68723c */ /* 0x000fe60000081068 */
[----:B------:R-:W-:Y:S04]  /*30150*/  LDS R236, [R0+0x6180] ;  /* 0x0061800000ec7984 */ /* 0x000fe80000000800 */
[----:B------:R-:W-:Y:S04]  /*30160*/  LDS R238, [R0+0x7180] ;  /* 0x0071800000ee7984 */ /* 0x000fe80000000800 */
[----:B-1----:R-:W3:Y:S04]  /*30170*/  LDL.LU.64 R134, [R1+0x3358] ;  /* 0x0033580001867983 */ /* 0x002ee80000300a00 */
[----:B------:R-:W3:Y:S04]  /*30180*/  LDL.LU.64 R132, [R1+0x3350] ;  /* 0x0033500001847983 */ /* 0x000ee80000300a00 */
[----:B------:R-:W-:Y:S04]  /*30190*/  STL.64 [R1+0x160], R128 ;  /* 0x0001608001007387 */ /* 0x000fe80000100a00 */
[----:B------:R1:W-:Y:S01]  /*301a0*/  STL.64 [R1+0x168], R130 ;  /* 0x0001688201007387 */ /* 0x0003e20000100a00 */
[C---:B------:R-:W-:Y:S03]  /*301b0*/  HMMA.1688.F32.TF32 R100, R232.reuse, R62, R100 ;  /* 0x0000003ee864723c */ /* 0x040fe60000081064 */
[----:B------:R-:W-:Y:S04]  /*301c0*/  LDS R237, [R252+0x6180] ;  /* 0x00618000fced7984 */ /* 0x000fe80000000800 */
[----:B------:R-:W4:Y:S04]  /*301d0*/  LDS R239, [R252+0x7180] ;  /* 0x00718000fcef7984 */ /* 0x000f280000000800 */
        /* <DEDUP_REMOVED lines=23> */
[----:B------:R-:W-:Y:S04]  /*30350*/  STL.64 [R1+0x108], R246 ;  /* 0x000108f601007387 */ /* 0x000fe80000100a00 */
[----:B------:R-:W-:Y:S04]  /*30360*/  STL.64 [R1+0xf0], R176 ;  /* 0x0000f0b001007387 */ /* 0x000fe80000100a00 */
[----:B------:R-:W-:Y:S04]  /*30370*/  STL.64 [R1+0xf8], R178 ;  /* 0x0000f8b201007387 */ /* 0x000fe80000100a00 */
[----:B------:R-:W-:Y:S04]  /*30380*/  STL.64 [R1+0xe0], R104 ;  /* 0x0000e06801007387 */ /* 0x000fe80000100a00 */
[----:B------:R1:W-:Y:S02]  /*30390*/  STL.64 [R1+0xe8], R106 ;  /* 0x0000e86a01007387 */ /* 0x0003e40000100a00 */
[C---:B-1----:R-:W-:Y:S08]  /*303a0*/  HMMA.1688.F32.TF32 R104, R232.reuse, R66, R168 ;  /* 0x00000042e868723c */ /* 0x042ff000000810a8 */
[C---:B------:R-:W-:Y:S11]  /*303b0*/  HMMA.1688.F32.TF32 R160, R232.reuse, R58, R160 ;  /* 0x0000003ae8a0723c */ /* 0x040ff600000810a0 */
[----:B------:R-:W-:Y:S04]  /*303c0*/  @!UPT UIADD3 URZ, URZ, URZ, URZ ;  /* 0x0000003f3f3ff290 */ /* 0x000fe8000fffe03f */
[----:B------:R-:W-:Y:S04]  /*303d0*/  STL.64 [R1+0x940], R104 ;  /* 0x0009406801007387 */ /* 0x000fe80000100a00 */
[----:B------:R1:W-:Y:S04]  /*303e0*/  STL.64 [R1+0x948], R106 ;  /* 0x0009486a01007387 */ /* 0x0003e80000100a00 */
[----:B------:R-:W-:Y:S04]  /*303f0*/  STL.64 [R1+0x930], R100 ;  /* 0x0009306401007387 */ /* 0x000fe80000100a00 */
[----:B------:R4:W-:Y:S01]  /*30400*/  STL.64 [R1+0x938], R102 ;  /* 0x0009386601007387 */ /* 0x0009e20000100a00 */
[C---:B-1----:R-:W-:Y:S08]  /*30410*/  HMMA.1688.F32.TF32 R104, R232.reuse, R54, R96 ;  /* 0x00000036e868723c */ /* 0x042ff00000081060 */
[C---:B----4-:R-:W-:Y:S08]  /*30420*/  HMMA.1688.F32.TF32 R100, R232.reuse, R50, R152 ;  /* 0x00000032e864723c */ /* 0x050ff00000081098 */
        /* <DEDUP_REMOVED lines=16> */
[C---:B----4-:R-:W-:Y:S08]  /*30530*/  HMMA.1688.F32.TF32 R92, R232.reuse, R30, R84 ;  /* 0x0000001ee85c723c */ /* 0x050ff00000081054 */
[C---:B-1----:R-:W-:Y:S08]  /*30540*/  HMMA.1688.F32.TF32 R88, R232.reuse, R26, R220 ;  /* 0x0000001ae858723c */ /* 0x042ff000000810dc */
[C---:B------:R-:W-:Y:S08]  /*30550*/  HMMA.1688.F32.TF32 R84, R232.reuse, R22, R80 ;  /* 0x00000016e854723c */ /* 0x040ff00000081050 */
        /* <DEDUP_REMOVED lines=24> */
[----:B-1----:R-:W2:Y:S04]  /*306e0*/  LDL.LU R80, [R1+0x370] ;  /* 0x0003700001507983 */ /* 0x002ea80000300800 */
[----:B------:R-:W2:Y:S04]  /*306f0*/  LDL.LU R81, [R1+0x374] ;  /* 0x0003740001517983 */ /* 0x000ea80000300800 */
[----:B----4-:R-:W2:Y:S04]  /*30700*/  LDL.LU R82, [R1+0x378] ;  /* 0x0003780001527983 */ /* 0x010ea80000300800 */
[----:B------:R-:W2:Y:S04]  /*30710*/  LDL.LU R83, [R1+0x37c] ;  /* 0x00037c0001537983 */ /* 0x000ea80000300800 */
[----:B------:R-:W4:Y:S04]  /*30720*/  LDL.LU R220, [R1+0x380] ;  /* 0x0003800001dc7983 */ /* 0x000f280000300800 */
[----:B------:R-:W4:Y:S04]  /*30730*/  LDL.LU R221, [R1+0x384] ;  /* 0x0003840001dd7983 */ /* 0x000f280000300800 */
[----:B------:R-:W4:Y:S04]  /*30740*/  LDL.LU R222, [R1+0x388] ;  /* 0x0003880001de7983 */ /* 0x000f280000300800 */
        /* <DEDUP_REMOVED lines=65> */
[----:B------:R-:W-:Y:S04]  /*30b60*/  LDS R232, [R0+0x6200] ;  /* 0x0062000000e87984 */ /* 0x000fe80000000800 */
[----:B------:R-:W-:Y:S04]  /*30b70*/  LDS R234, [R0+0x7200] ;  /* 0x0072000000ea7984 */ /* 0x000fe80000000800 */
[----:B------:R-:W-:Y:S04]  /*30b80*/  LDS R233, [R252+0x6200] ;  /* 0x00620000fce97984 */ /* 0x000fe80000000800 */
[----:B------:R-:W1:Y:S01]  /*30b90*/  LDS R235, [R252+0x7200] ;  /* 0x00720000fceb7984 */ /* 0x000e620000000800 */
[C---:B--2---:R-:W-:Y:S08]  /*30ba0*/  HMMA.1688.F32.TF32 R88, R236.reuse, R26, R88 ;  /* 0x0000001aec58723c */ /* 0x044ff00000081058 */
[C---:B---3--:R-:W-:Y:S08]  /*30bb0*/  HMMA.1688.F32.TF32 R244, R236.reuse, R62, R244 ;  /* 0x0000003eecf4723c */ /* 0x048ff000000810f4 */
[C---:B----4-:R-:W-:Y:S08]  /*30bc0*/  HMMA.1688.F32.TF32 R176, R236.reuse, R66, R176 ;  /* 0x00000042ecb0723c */ /* 0x050ff000000810b0 */
[C---:B------:R-:W-:Y:S11]  /*30bd0*/  HMMA.1688.F32.TF32 R104, R236.reuse, R58, R104 ;  /* 0x0000003aec68723c */ /* 0x040ff60000081068 */
[----:B------:R-:W-:Y:S04]  /*30be0*/  @!UPT UIADD3 URZ, URZ, URZ, URZ ;  /* 0x0000003f3f3ff290 */ /* 0x000fe8000fffe03f */
[----:B------:R-:W-:Y:S04]  /*30bf0*/  STL.64 [R1+0x6a0], R176 ;  /* 0x0006a0b001007387 */ /* 0x000fe80000100a00 */
[----:B------:R2:W-:Y:S01]  /*30c00*/  STL.64 [R1+0x6a8], R178 ;  /* 0x0006a8b201007387 */ /* 0x0005e20000100a00 */
[----:B------:R-:W-:Y:S03]  /*30c10*/  HMMA.1688.F32.TF32 R100, R236, R50, R100 ;  /* 0x00000032ec64723c */ /* 0x000fe60000081064 */
[----:B--2---:R-:W2:Y:S01]  /*30c20*/  LDL.LU.64 R178, [R1+0x32e8] ;  /* 0x0032e80001b27983 */ /* 0x004ea20000300a00 */
[----:B------:R-:W-:-:S03]  /*30c30*/  IMAD.MOV.U32 R61, RZ, RZ, R106 ;  /* 0x000000ffff3d7224 */ /* 0x000fc600078e006a */
[----:B------:R-:W2:Y:S01]  /*30c40*/  LDL.LU.64 R176, [R1+0x32e0] ;  /* 0x0032e00001b07983 */ /* 0x000ea20000300a00 */
[----:B------:R-:W-:-:S03]  /*30c50*/  MOV R60, R107 ;  /* 0x0000006b003c7202 */ /* 0x000fc60000000f00 */
[----:B------:R-:W-:Y:S04]  /*30c60*/  STL.64 [R1+0x690], R244 ;  /* 0x000690f401007387 */ /* 0x000fe80000100a00 */
[----:B------:R-:W-:Y:S04]  /*30c70*/  STL.64 [R1+0x698], R246 ;  /* 0x000698f601007387 */ /* 0x000fe80000100a00 */
[----:B------:R3:W-:Y:S02]  /*30c80*/  STL.64 [R1+0x680], R104 ;  /* 0x0006806801007387 */ /* 0x0007e40000100a00 */
[C---:B---3--:R-:W-:Y:S08]  /*30c90*/  HMMA.1688.F32.TF32 R104, R236.reuse, R54, R168 ;  /* 0x00000036ec68723c */ /* 0x048ff000000810a8 */
[C---:B------:R-:W-:Y:S11]  /*30ca0*/  HMMA.1688.F32.TF32 R160, R236.reuse, R46, R160 ;  /* 0x0000002eeca0723c */ /* 0x040ff600000810a0 */
[----:B------:R-:W-:Y:S04]  /*30cb0*/  @!UPT UIADD3 URZ, URZ, URZ, URZ ;  /* 0x0000003f3f3ff290 */ /* 0x000fe8000fffe03f */
[----:B------:R-:W-:Y:S04]  /*30cc0*/  STL.64 [R1+0x670], R104 ;  /* 0x0006706801007387 */ /* 0x000fe80000100a00 */
[----:B------:R3:W-:Y:S04]  /*30cd0*/  STL.64 [R1+0x678], R106 ;  /* 0x0006786a01007387 */ /* 0x0007e80000100a00 */
[----:B------:R-:W-:Y:S04]  /*30ce0*/  STL.64 [R1+0x660], R100 ;  /* 0x0006606401007387 */ /* 0x000fe80000100a00 */
[----:B------:R4:W-:Y:S01]  /*30cf0*/  STL.64 [R1+0x668], R102 ;  /* 0x0006686601007387 */ /* 0x0009e20000100a00 */
[C---:B---3--:R-:W-:Y:S08]  /*30d00*/  HMMA.1688.F32.TF32 R104, R236.reuse, R42, R96 ;  /* 0x0000002aec68723c */ /* 0x048ff00000081060 */
[C---:B----4-:R-:W-:Y:S08]  /*30d10*/  HMMA.1688.F32.TF32 R100, R236.reuse, R38, R152 ;  /* 0x00000026ec64723c */ /* 0x050ff00000081098 */
        /* <DEDUP_REMOVED lines=12> */
[C---:B---3--:R-:W-:Y:S03]  /*30de0*/  HMMA.1688.F32.TF32 R96, R236.reuse, R22, R112 ;  /* 0x00000016ec60723c */ /* 0x048fe60000081070 */
[----:B------:R-:W-:Y:S04]  /*30df0*/  STL.64 [R1+0x600], R88 ;  /* 0x0006005801007387 */ /* 0x000fe80000100a00 */
[----:B------:R3:W-:Y:S01]  /*30e00*/  STL.64 [R1+0x608], R90 ;  /* 0x0006085a01007387 */ /* 0x0007e20000100a00 */
[C---:B----4-:R-:W-:Y:S08]  /*30e10*/  HMMA.1688.F32.TF32 R92, R236.reuse, R18, R84 ;  /* 0x00000012ec5c723c */ /* 0x050ff00000081054 */
[C---:B---3--:R-:W-:Y:S08]  /*30e20*/  HMMA.1688.F32.TF32 R88, R236.reuse, R14, R220 ;  /* 0x0000000eec58723c */ /* 0x048ff000000810dc */
[C---:B------:R-:W-:Y:S08]  /*30e30*/  HMMA.1688.F32.TF32 R84, R236.reuse, R10, R80 ;  /* 0x0000000aec54723c */ /* 0x040ff00000081050 */
[----:B------:R-:W-:Y:S08]  /*30e40*/  HMMA.1688.F32.TF32 R80, R236, R6, R212 ;  /* 0x00000006ec50723c */ /* 0x000ff000000810d4 */
[C---:B-1----:R-:W-:Y:S01]  /*30e50*/  HMMA.1688.F32.TF32 R76, R232.reuse, R66, R76 ;  /* 0x00000042e84c723c */ /* 0x042fe2000008104c */
        /* <DEDUP_REMOVED lines=10> */
[----:B------:R-:W3:Y:S04]  /*30f00*/  LDL.LU R244, [R1+0x4e0] ;  /* 0x0004e00001f47983 */ /* 0x000ee80000300800 */
[----:B------:R-:W-:Y:S04]  /*30f10*/  STL.64 [R1+0x820], R76 ;  /* 0x0008204c01007387 */ /* 0x000fe80000100a00 */
[----:B------:R1:W-:Y:S04]  /*30f20*/  STL.64 [R1+0x828], R78 ;  /* 0x0008284e01007387 */ /* 0x0003e80000100a00 */
[----:B------:R-:W3:Y:S04]  /*30f30*/  LDL.LU R245, [R1+0x4e4] ;  /* 0x0004e40001f57983 */ /* 0x000ee80000300800 */
[----:B------:R-:W3:Y:S01]  /*30f40*/  LDL.LU R246, [R1+0x4e8] ;  /* 0x0004e80001f67983 */ /* 0x000ee20000300800 */
[C---:B-1----:R-:W-:Y:S03]  /*30f50*/  HMMA.1688.F32.TF32 R76, R232.reuse, R62, R72 ;  /* 0x0000003ee84c723c */ /* 0x042fe60000081048 */
[----:B------:R-:W3:Y:S04]  /*30f60*/  LDL.LU R247, [R1+0x4ec] ;  /* 0x0004ec0001f77983 */ /* 0x000ee80000300800 */
[----:B------:R-:W-:Y:S01]  /*30f70*/  LDS R236, [R0+0x6280] ;  /* 0x0062800000ec7984 */ /* 0x000fe20000000800 */
[C---:B------:R-:W-:Y:S03]  /*30f80*/  HMMA.1688.F32.TF32 R72, R232.reuse, R58, R68 ;  /* 0x0000003ae848723c */ /* 0x040fe60000081044 */
[----:B------:R-:W4:Y:S04]  /*30f90*/  LDL.LU R68, [R1+0x280] ;  /* 0x0002800001447983 */ /* 0x000f280000300800 */
[----:B------:R-:W-:Y:S04]  /*30fa0*/  LDS R238, [R0+0x7280] ;  /* 0x0072800000ee7984 */ /* 0x000fe80000000800 */
[----:B------:R-:W-:Y:S04]  /*30fb0*/  LDS R237, [R252+0x6280] ;  /* 0x00628000fced7984 */ /* 0x000fe80000000800 */
[----:B------:R-:W1:Y:S04]  /*30fc0*/  LDS R239, [R252+0x7280] ;  /* 0x00728000fcef7984 */ /* 0x000e680000000800 */
[----:B------:R-:W-:Y:S04]  /*30fd0*/  STL.64 [R1+0x810], R76 ;  /* 0x0008104c01007387 */ /* 0x000fe80000100a00 */
[----:B------:R-:W-:Y:S04]  /*30fe0*/  STL.64 [R1+0x818], R78 ;  /* 0x0008184e01007387 */ /* 0x000fe80000100a00 */
[----:B------:R1:W-:Y:S04]  /*30ff0*/  STL.64 [R1+0x800], R72 ;  /* 0x0008004801007387 */ /* 0x0003e80000100a00 */
[----:B------:R1:W-:Y:S04]  /*31000*/  STL.64 [R1+0x808], R74 ;  /* 0x0008084a01007387 */ /* 0x0003e80000100a00 */
[----:B------:R-:W4:Y:S04]  /*31010*/  LDL.LU R69, [R1+0x284] ;  /* 0x0002840001457983 */ /* 0x000f280000300800 */
[----:B------:R-:W4:Y:S04]  /*31020*/  LDL.LU R70, [R1+0x288] ;  /* 0x0002880001467983 */ /* 0x000f280000300800 */
[----:B------:R-:W4:Y:S04]  /*31030*/  LDL.LU R71, [R1+0x28c] ;  /* 0x00028c0001477983 */ /* 0x000f280000300800 */
        /* <DEDUP_REMOVED lines=64> */
[C---:B----4-:R-:W-:Y:S08]  /*31440*/  HMMA.1688.F32.TF32 R68, R232.reuse, R10, R68 ;  /* 0x0000000ae844723c */ /* 0x050ff00000081044 */
[C---:B--2---:R-:W-:Y:S08]  /*31450*/  HMMA.1688.F32.TF32 R112, R232.reuse, R18, R112 ;  /* 0x00000012e870723c */ /* 0x044ff00000081070 */
[C---:B---3--:R-:W-:Y:S08]  /*31460*/  HMMA.1688.F32.TF32 R88, R232.reuse, R22, R88 ;  /* 0x00000016e858723c */ /* 0x048ff00000081058 */
        /* <DEDUP_REMOVED lines=57> */
[----:B------:R-:W2:Y:S01]  /*31800*/  LDL.LU.64 R68, [R1+0x3220] ;  /* 0x0032200001447983 */ /* 0x000ea20000300a00 */
[C---:B------:R-:W-:Y:S08]  /*31810*/  HMMA.1688.F32.TF32 R84, R236.reuse, R62, R84 ;  /* 0x0000003eec54723c */ /* 0x040ff00000081054 */
[C---:B------:R-:W-:Y:S08]  /*31820*/  HMMA.1688.F32.TF32 R220, R236.reuse, R58, R220 ;  /* 0x0000003aecdc723c */ /* 0x040ff000000810dc */
[C---:B------:R-:W-:Y:S08]  /*31830*/  HMMA.1688.F32.TF32 R80, R236.reuse, R54, R80 ;  /* 0x00000036ec50723c */ /* 0x040ff00000081050 */
[C---:B------:R-:W-:Y:S08]  /*31840*/  HMMA.1688.F32.TF32 R212, R236.reuse, R50, R212 ;  /* 0x00000032ecd4723c */ /* 0x040ff000000810d4 */
[----:B------:R-:W-:Y:S08]  /*31850*/  HMMA.1688.F32.TF32 R76, R236, R46, R76 ;  /* 0x0000002eec4c723c */ /* 0x000ff0000008104c */
[----:B--2---:R-:W-:Y:S01]  /*31860*/  HMMA.1688.F32.TF32 R68, R232, R6, R68 ;  /* 0x00000006e844723c */ /* 0x004fe20000081044 */
[----:B------:R-:W-:Y:S04]  /*31870*/  LDS R232, [R0+0x6300] ;  /* 0x0063000000e87984 */ /* 0x000fe80000000800 */
[----:B------:R-:W-:Y:S04]  /*31880*/  LDS R234, [R0+0x7300] ;  /* 0x0073000000ea7984 */ /* 0x000fe80000000800 */
[----:B------:R-:W-:Y:S04]  /*31890*/  LDS R233, [R252+0x6300] ;  /* 0x00630000fce97984 */ /* 0x000fe80000000800 */
[----:B------:R-:W-:Y:S10]  /*318a0*/  LDS R235, [R252+0x7300] ;  /* 0x00730000fceb7984 */ /* 0x000ff40000000800 */
[----:B------:R-:W-:Y:S04]  /*318b0*/  STL.64 [R1+0x5f0], R68 ;  /* 0x0005f04401007387 */ /* 0x000fe80000100a00 */
[----:B------:R1:W-:Y:S02]  /*318c0*/  STL.64 [R1+0x5f8], R70 ;  /* 0x0005f84601007387 */ /* 0x0003e40000100a00 */
[C---:B-1----:R-:W-:Y:S02]  /*318d0*/  HMMA.1688.F32.TF32 R68, R236.reuse, R66, R72 ;  /* 0x00000042ec44723c */ /* 0x042fe40000081048 */
[----:B------:R-:W2:Y:S11]  /*318e0*/  LDL.LU R72, [R1+0x4f0] ;  /* 0x0004f00001487983 */ /* 0x000eb60000300800 */
[----:B------:R-:W-:Y:S10]  /*318f0*/  @!UPT UIADD3 URZ, URZ, URZ, URZ ;  /* 0x0000003f3f3ff290 */ /* 0x000ff4000fffe03f */
[----:B------:R-:W-:Y:S04]  /*31900*/  STL.64 [R1+0x5e0], R68 ;  /* 0x0005e04401007387 */ /* 0x000fe80000100a00 */
[----:B------:R-:W-:Y:S04]  /*31910*/  STL.64 [R1+0x5e8], R70 ;  /* 0x0005e84601007387 */ /* 0x000fe80000100a00 */
[----:B------:R-:W2:Y:S04]  /*31920*/  LDL.LU R73, [R1+0x4f4] ;  /* 0x0004f40001497983 */ /* 0x000ea80000300800 */
[----:B------:R-:W2:Y:S04]  /*31930*/  LDL.LU R74, [R1+0x4f8] ;  /* 0x0004f800014a7983 */ /* 0x000ea80000300800 */
[----:B------:R-:W-:Y:S04]  /*31940*/  STL.64 [R1+0x5d0], R84 ;  /* 0x0005d05401007387 */ /* 0x000fe80000100a00 */
[----:B------:R1:W-:Y:S01]  /*31950*/  STL.64 [R1+0x5d8], R86 ;  /* 0x0005d85601007387 */ /* 0x0003e20000100a00 */
[----:B------:R-:W-:Y:S01]  /*31960*/  IMAD.MOV.U32 R75, RZ, RZ, R2 ;  /* 0x000000ffff4b7224 */ /* 0x000fe200078e0002 */
[C---:B------:R-:W-:Y:S02]  /*31970*/  HMMA.1688.F32.TF32 R120, R236.reuse, R6, R120 ;  /* 0x00000006ec78723c */ /* 0x040fe40000081078 */
[----:B------:R-:W-:Y:S04]  /*31980*/  LDS R68, [R0+0x6380] ;  /* 0x0063800000447984 */ /* 0x000fe80000000800 */
[----:B------:R-:W-:Y:S04]  /*31990*/  LDS R70, [R0+0x7380] ;  /* 0x0073800000467984 */ /* 0x000fe80000000800 */
[----:B-1----:R-:W3:Y:S04]  /*319a0*/  LDL.LU.64 R86, [R1+0x3218] ;  /* 0x0032180001567983 */ /* 0x002ee80000300a00 */
[----:B------:R-:W3:Y:S04]  /*319b0*/  LDL.LU.64 R84, [R1+0x3210] ;  /* 0x0032100001547983 */ /* 0x000ee80000300a00 */
[----:B------:R-:W-:Y:S04]  /*319c0*/  STL.64 [R1+0x5c0], R220 ;  /* 0x0005c0dc01007387 */ /* 0x000fe80000100a00 */
[----:B------:R1:W-:Y:S04]  /*319d0*/  STL.64 [R1+0x5c8], R222 ;  /* 0x0005c8de01007387 */ /* 0x0003e80000100a00 */
        /* <DEDUP_REMOVED lines=14> */
[----:B-1----:R-:W4:Y:S04]  /*31ac0*/  LDL.LU.64 R78, [R1+0x31d8] ;  /* 0x0031d800014e7983 */ /* 0x002f280000300a00 */
[----:B------:R-:W4:Y:S01]  /*31ad0*/  LDL.LU.64 R76, [R1+0x31d0] ;  /* 0x0031d000014c7983 */ /* 0x000f220000300a00 */
[C---:B--2---:R-:W-:Y:S11]  /*31ae0*/  HMMA.1688.F32.TF32 R72, R236.reuse, R42, R72 ;  /* 0x0000002aec48723c */ /* 0x044ff60000081048 */
[----:B------:R-:W-:Y:S11]  /*31af0*/  @!UPT UIADD3 URZ, URZ, URZ, URZ ;  /* 0x0000003f3f3ff290 */ /* 0x000ff6000fffe03f */
[----:B------:R-:W-:Y:S01]  /*31b00*/  @!UPT UIADD3 URZ, URZ, URZ, URZ ;  /* 0x0000003f3f3ff290 */ /* 0x000fe2000fffe03f */
[----:B------:R-:W-:Y:S04]  /*31b10*/  STL.64 [R1+0x580], R72 ;  /* 0x0005804801007387 */ /* 0x000fe80000100a00 */
[----:B------:R1:W-:Y:S02]  /*31b20*/  STL.64 [R1+0x588], R74 ;  /* 0x0005884a01007387 */ /* 0x0003e40000100a00 */
[C---:B-1----:R-:W-:Y:S11]  /*31b30*/  HMMA.1688.F32.TF32 R72, R236.reuse, R38, R244 ;  /* 0x00000026ec48723c */ /* 0x042ff600000810f4 */
[----:B------:R-:W-:Y:S11]  /*31b40*/  @!UPT UIADD3 URZ, URZ, URZ, URZ ;  /* 0x0000003f3f3ff290 */ /* 0x000ff6000fffe03f */
[----:B------:R-:W-:Y:S01]  /*31b50*/  @!UPT UIADD3 URZ, URZ, URZ, URZ ;  /* 0x0000003f3f3ff290 */ /* 0x000fe2000fffe03f */
[----:B------:R-:W-:Y:S04]  /*31b60*/  STL.64 [R1+0x4d0], R72 ;  /* 0x0004d04801007387 */ /* 0x000fe80000100a00 */
[----:B------:R3:W-:Y:S02]  /*31b70*/  STL.64 [R1+0x4d8], R74 ;  /* 0x0004d84a01007387 */ /* 0x0007e40000100a00 */
[C---:B---3--:R-:W-:Y:S08]  /*31b80*/  HMMA.1688.F32.TF32 R72, R236.reuse, R26, R80 ;  /* 0x0000001aec48723c */ /* 0x048ff00000081050 */
[C---:B----4-:R-:W-:Y:S08]  /*31b90*/  HMMA.1688.F32.TF32 R244, R236.reuse, R34, R76 ;  /* 0x00000022ecf4723c */ /* 0x050ff0000008104c */
[C---:B------:R-:W-:Y:S11]  /*31ba0*/  HMMA.1688.F32.TF32 R76, R236.reuse, R30, R212 ;  /* 0x0000001eec4c723c */ /* 0x040ff600000810d4 */
[----:B------:R-:W-:Y:S04]  /*31bb0*/  @!UPT UIADD3 URZ, URZ, URZ, URZ ;  /* 0x0000003f3f3ff290 */ /* 0x000fe8000fffe03f */
[----:B------:R-:W-:Y:S04]  /*31bc0*/  STL.64 [R1+0x570], R244 ;  /* 0x000570f401007387 */ /* 0x000fe80000100a00 */
[----:B------:R-:W-:Y:S04]  /*31bd0*/  STL.64 [R1+0x578], R246 ;  /* 0x000578f601007387 */ /* 0x000fe80000100a00 */
[----:B------:R-:W-:Y:S04]  /*31be0*/  STL [R1+0x30f0], R73 ;  /* 0x0030f04901007387 */ /* 0x000fe80000100800 */
[----:B------:R-:W-:Y:S04]  /*31bf0*/  STL.64 [R1+0x560], R76 ;  /* 0x0005604c01007387 */ /* 0x000fe80000100a00 */
[----:B------:R1:W-:Y:S01]  /*31c00*/  STL.64 [R1+0x568], R78 ;  /* 0x0005684e01007387 */ /* 0x0003e20000100a00 */
[C---:B------:R-:W-:Y:S03]  /*31c10*/  HMMA.1688.F32.TF32 R80, R236.reuse, R18, R84 ;  /* 0x00000012ec50723c */ /* 0x040fe60000081054 */
[----:B------:R-:W-:Y:S04]  /*31c20*/  LDS R244, [R0+0x8000] ;  /* 0x0080000000f47984 */ /* 0x000fe80000000800 */
[----:B------:R-:W-:Y:S01]  /*31c30*/  LDS R246, [R0+0x9000] ;  /* 0x0090000000f67984 */ /* 0x000fe20000000800 */
[----:B-1----:R-:W-:Y:S03]  /*31c40*/  HMMA.1688.F32.TF32 R76, R236, R22, R220 ;  /* 0x00000016ec4c723c */ /* 0x002fe600000810dc */
[----:B------:R-:W-:Y:S04]  /*31c50*/  STL [R1+0x30ec], R74 ;  /* 0x0030ec4a01007387 */ /* 0x000fe80000100800 */
[----:B------:R-:W-:Y:S01]  /*31c60*/  STL [R1+0x30e8], R75 ;  /* 0x0030e84b01007387 */ /* 0x000fe20000100800 */
[----:B------:R-:W-:Y:S03]  /*31c70*/  HMMA.1688.F32.TF32 R212, R68, R38, R208 ;  /* 0x0000002644d4723c */ /* 0x000fe600000810d0 */
[----:B------:R-:W-:Y:S04]  /*31c80*/  LDS R245, [R252+0x8000] ;  /* 0x00800000fcf57984 */ /* 0x000fe80000000800 */
[----:B------:R-:W-:Y:S08]  /*31c90*/  LDS R247, [R252+0x9000] ;  /* 0x00900000fcf77984 */ /* 0x000ff00000000800 */
[----:B------:R-:W-:Y:S04]  /*31ca0*/  STL.64 [R1+0x3100], R78 ;  /* 0x0031004e01007387 */ /* 0x000fe80000100a00 */
[----:B------:R1:W-:Y:S02]  /*31cb0*/  STL.64 [R1+0x30f8], R76 ;  /* 0x0030f84c01007387 */ /* 0x0003e40000100a00 */
[----:B-1----:R-:W-:Y:S02]  /*31cc0*/  HMMA.1688.F32.TF32 R76, R236, R14, R112 ;  /* 0x0000000eec4c723c */ /* 0x002fe40000081070 */
[----:B------:R-:W-:Y:S04]  /*31cd0*/  STL.64 [R1+0x730], R80 ;  /* 0x0007305001007387 */ /* 0x000fe80000100a00 */
[----:B------:R1:W-:Y:S02]  /*31ce0*/  STL.64 [R1+0x738], R82 ;  /* 0x0007385201007387 */ /* 0x0003e40000100a00 */
[----:B------:R-:W-:Y:S08]  /*31cf0*/  HMMA.1688.F32.TF32 R84, R232, R66, R92 ;  /* 0x00000042e854723c */ /* 0x000ff0000008105c */
[----:B-1----:R-:W-:Y:S08]  /*31d00*/  HMMA.1688.F32.TF32 R80, R236, R10, R88 ;  /* 0x0000000aec50723c */ /* 0x002ff00000081058 */
[----:B------:R-:W-:-:S02]  /*31d10*/  IMAD.MOV.U32 R74, RZ, RZ, R77 ;  /* 0x000000ffff4a7224 */ /* 0x000fc400078e004d */
[----:B------:R-:W-:Y:S02]  /*31d20*/  IMAD.MOV.U32 R75, RZ, RZ, R78 ;  /* 0x000000ffff4b7224 */ /* 0x000fe400078e004e */
[----:B------:R-:W-:Y:S01]  /*31d30*/  IMAD.MOV.U32 R73, RZ, RZ, R76 ;  /* 0x000000ffff497224 */ /* 0x000fe200078e004c */
[C---:B------:R-:W-:Y:S02]  /*31d40*/  HMMA.1688.F32.TF32 R88, R232.reuse, R58, R96 ;  /* 0x0000003ae858723c */ /* 0x040fe40000081060 */
[----:B------:R-:W-:Y:S04]  /*31d50*/  STL.64 [R1+0x3110], R74 ;  /* 0x0031104a01007387 */ /* 0x000fe80000100a00 */
[----:B------:R1:W-:Y:S02]  /*31d60*/  STL.64 [R1+0x3108], R72 ;  /* 0x0031084801007387 */ /* 0x0003e40000100a00 */
[C---:B-1----:R-:W-:Y:S02]  /*31d70*/  HMMA.1688.F32.TF32 R72, R232.reuse, R62, R152 ;  /* 0x0000003ee848723c */ /* 0x042fe40000081098 */
        /* <DEDUP_REMOVED lines=13> */
[----:B------:R-:W-:Y:S04]  /*31e50*/  STL.64 [R1+0x710], R72 ;  /* 0x0007104801007387 */ /* 0x000fe80000100a00 */
[----:B------:R1:W-:Y:S02]  /*31e60*/  STL.64 [R1+0x718], R74 ;  /* 0x0007184a01007387 */ /* 0x0003e40000100a00 */
[C---:B-1----:R-:W-:Y:S11]  /*31e70*/  HMMA.1688.F32.TF32 R72, R232.reuse, R54, R160 ;  /* 0x00000036e848723c */ /* 0x042ff600000810a0 */
[----:B------:R-:W-:Y:S11]  /*31e80*/  @!UPT UIADD3 URZ, URZ, URZ, URZ ;  /* 0x0000003f3f3ff290 */ /* 0x000ff6000fffe03f */
[----:B------:R-:W-:Y:S02]  /*31e90*/  @!UPT UIADD3 URZ, URZ, URZ, URZ ;  /* 0x0000003f3f3ff290 */ /* 0x000fe4000fffe03f */
[----:B------:R-:W-:Y:S02]  /*31ea0*/  IMAD.MOV.U32 R121, RZ, RZ, R72 ;  /* 0x000000ffff797224 */ /* 0x000fe400078e0048 */
[----:B------:R-:W-:Y:S02]  /*31eb0*/  IMAD.MOV.U32 R122, RZ, RZ, R73 ;  /* 0x000000ffff7a7224 */ /* 0x000fe400078e0049 */
[----:B------:R-:W-:Y:S02]  /*31ec0*/  IMAD.MOV.U32 R80, RZ, RZ, R74 ;  /* 0x000000ffff507224 */ /* 0x000fe400078e004a */
[----:B------:R-:W-:Y:S02]  /*31ed0*/  IMAD.MOV.U32 R81, RZ, RZ, R75 ;  /* 0x000000ffff517224 */ /* 0x000fe400078e004b */
[C---:B------:R-:W-:Y:S11]  /*31ee0*/  HMMA.1688.F32.TF32 R72, R232.reuse, R46, R168 ;  /* 0x0000002ee848723c */ /* 0x040ff600000810a8 */
[----:B------:R-:W-:Y:S11]  /*31ef0*/  @!UPT UIADD3 URZ, URZ, URZ, URZ ;  /* 0x0000003f3f3ff290 */ /* 0x000ff6000fffe03f */
[----:B------:R-:W-:Y:S02]  /*31f00*/  @!UPT UIADD3 URZ, URZ, URZ, URZ ;  /* 0x0000003f3f3ff290 */ /* 0x000fe4000fffe03f */
[----:B------:R-:W-:Y:S01]  /*31f10*/  MOV R239, R72 ;  /* 0x0000004800ef7202 */ /* 0x000fe20000000f00 */
[----:B------:R-:W-:Y:S02]  /*31f20*/  IMAD.MOV.U32 R238, RZ, RZ, R73 ;  /* 0x000000ffffee7224 */ /* 0x000fe400078e0049 */
[----:B------:R-:W-:Y:S02]  /*31f30*/  IMAD.MOV.U32 R237, RZ, RZ, R74 ;  /* 0x000000ffffed7224 */ /* 0x000fe400078e004a */
[----:B------:R-:W-:Y:S02]  /*31f40*/  IMAD.MOV.U32 R236, RZ, RZ, R75 ;  /* 0x000000ffffec7224 */ /* 0x000fe400078e004b */
        /* <DEDUP_REMOVED lines=9> */
[C---:B------:R-:W-:Y:S08]  /*31fe0*/  HMMA.1688.F32.TF32 R96, R232.reuse, R42, R104 ;  /* 0x0000002ae860723c */ /* 0x040ff00000081068 */
[----:B------:R-:W-:Y:S01]  /*31ff0*/  HMMA.1688.F32.TF32 R104, R232, R34, R108 ;  /* 0x00000022e868723c */ /* 0x000fe2000008106c */
[----:B------:R-:W-:Y:S01]  /*32000*/  IMAD.MOV.U32 R84, RZ, RZ, R72 ;  /* 0x000000ffff547224 */ /* 0x000fe200078e0048 */
[----:B------:R-:W-:Y:S01]  /*32010*/  MOV R86, R74 ;  /* 0x0000004a00567202 */ /* 0x000fe20000000f00 */
[----:B------:R-:W-:-:S02]  /*32020*/  IMAD.MOV.U32 R85, RZ, RZ, R73 ;  /* 0x000000ffff557224 */ /* 0x000fc400078e0049 */
[----:B------:R-:W-:-:S03]  /*32030*/  IMAD.MOV.U32 R120, RZ, RZ, R75 ;  /* 0x000000ffff787224 */ /* 0x000fc600078e004b */
[C---:B------:R-:W-:Y:S08]  /*32040*/  HMMA.1688.F32.TF32 R72, R232.reuse, R18, R124 ;  /* 0x00000012e848723c */ /* 0x040ff0000008107c */
[C---:B------:R-:W-:Y:S01]  /*32050*/  HMMA.1688.F32.TF32 R112, R232.reuse, R26, R116 ;  /* 0x0000001ae870723c */ /* 0x040fe20000081074 */
[----:B------:R-:W-:Y:S07]  /*32060*/  STL.64 [R1+0x3118], R88 ;  /* 0x0031185801007387 */ /* 0x000fee0000100a00 */
[C---:B------:R-:W-:Y:S01]  /*32070*/  HMMA.1688.F32.TF32 R116, R232.reuse, R22, R192 ;  /* 0x00000016e874723c */ /* 0x040fe200000810c0 */
[----:B------:R1:W-:Y:S04]  /*32080*/  STL [R1+0x30b4], R93 ;  /* 0x0030b45d01007387 */ /* 0x0003e80000100800 */
[----:B------:R2:W-:Y:S03]  /*32090*/  STL [R1+0x30b0], R94 ;  /* 0x0030b05e01007387 */ /* 0x0005e60000100800 */
[C---:B------:R-:W-:Y:S01]  /*320a0*/  HMMA.1688.F32.TF32 R124, R232.reuse, R14, R128 ;  /* 0x0000000ee87c723c */ /* 0x040fe20000081080 */
[----:B------:R-:W-:Y:S04]  /*320b0*/  STL [R1+0x30ac], R95 ;  /* 0x0030ac5f01007387 */ /* 0x000fe80000100800 */
[----:B------:R-:W-:Y:S03]  /*320c0*/  STL.64 [R1+0x3130], R238 ;  /* 0x003130ee01007387 */ /* 0x000fe60000100a00 */
[C---:B------:R-:W-:Y:S01]  /*320d0*/  HMMA.1688.F32.TF32 R128, R232.reuse, R10, R132 ;  /* 0x0000000ae880723c */ /* 0x040fe20000081084 */
[----:B------:R-:W-:Y:S04]  /*320e0*/  STL.64 [R1+0x3128], R236 ;  /* 0x003128ec01007387 */ /* 0x000fe80000100a00 */
[----:B------:R3:W-:Y:S03]  /*320f0*/  STL [R1+0x30a8], R99 ;  /* 0x0030a86301007387 */ /* 0x0007e60000100800 */
[----:B------:R-:W-:Y:S01]  /*32100*/  HMMA.1688.F32.TF32 R192, R232, R6, R136 ;  /* 0x00000006e8c0723c */ /* 0x000fe20000081088 */
[----:B------:R-:W-:Y:S01]  /*32110*/  STL.64 [R1+0x3140], R82 ;  /* 0x0031405201007387 */ /* 0x000fe20000100a00 */
[----:B-1----:R-:W-:-:S03]  /*32120*/  IMAD.MOV.U32 R93, RZ, RZ, R72 ;  /* 0x000000ffff5d7224 */ /* 0x002fc600078e0048 */
[----:B------:R1:W-:Y:S01]  /*32130*/  STL.64 [R1+0x3138], R80 ;  /* 0x0031385001007387 */ /* 0x0003e20000100a00 */
[----:B--2---:R-:W-:Y:S01]  /*32140*/  IMAD.MOV.U32 R94, RZ, RZ, R73 ;  /* 0x000000ffff5e7224 */ /* 0x004fe200078e0049 */
[----:B---3--:R-:W-:Y:S01]  /*32150*/  MOV R99, R75 ;  /* 0x0000004b00637202 */ /* 0x008fe20000000f00 */
[----:B------:R-:W-:Y:S01]  /*32160*/  HMMA.1688.F32.TF32 R136, R68, R66, R140 ;  /* 0x000000424488723c */ /* 0x000fe2000008108c */
[----:B------:R-:W-:Y:S01]  /*32170*/  STL.64 [R1+0x3150], R106 ;  /* 0x0031506a01007387 */ /* 0x000fe20000100a00 */
[----:B------:R-:W-:-:S03]  /*32180*/  IMAD.MOV.U32 R95, RZ, RZ, R74 ;  /* 0x000000ffff5f7224 */ /* 0x000fc600078e004a */
[----:B------:R2:W-:Y:S03]  /*32190*/  STL.64 [R1+0x3148], R104 ;  /* 0x0031486801007387 */ /* 0x0005e60000100a00 */
[C---:B------:R-:W-:Y:S01]  /*321a0*/  HMMA.1688.F32.TF32 R140, R68.reuse, R62, R144 ;  /* 0x0000003e448c723c */ /* 0x040fe20000081090 */
[----:B------:R-:W-:Y:S04]  /*321b0*/  STL.64 [R1+0x3170], R122 ;  /* 0x0031707a01007387 */ /* 0x000fe80000100a00 */
[----:B------:R3:W-:Y:S03]  /*321c0*/  STL.64 [R1+0x3168], R120 ;  /* 0x0031687801007387 */ /* 0x0007e60000100a00 */
        /* <DEDUP_REMOVED lines=20> */
[----:B------:R-:W-:Y:S01]  /*32310*/  STL [R1+0x3080], R194 ;  /* 0x003080c201007387 */ /* 0x000fe20000100800 */
[----:B------:R-:W-:-:S03]  /*32320*/  MOV R88, R191 ;  /* 0x000000bf00587202 */ /* 0x000fc60000000f00 */
[----:B------:R-:W-:Y:S01]  /*32330*/  STL [R1+0x307c], R195 ;  /* 0x00307cc301007387 */ /* 0x000fe20000100800 */
[----:B------:R-:W-:-:S03]  /*32340*/  IMAD.MOV.U32 R89, RZ, RZ, R3 ;  /* 0x000000ffff597224 */ /* 0x000fc600078e0003 */
[----:B------:R-:W-:Y:S04]  /*32350*/  STL [R1+0x3078], R143 ;  /* 0x0030788f01007387 */ /* 0x000fe80000100800 */
[----:B------:R-:W-:Y:S04]  /*32360*/  STL.64 [R1+0x550], R72 ;  /* 0x0005504801007387 */ /* 0x000fe80000100a00 */
[----:B------:R2:W-:Y:S04]  /*32370*/  STL.64 [R1+0x558], R74 ;  /* 0x0005584a01007387 */ /* 0x0005e80000100a00 */
[----:B------:R-:W4:Y:S04]  /*32380*/  LDL.LU R191, [R1+0x31cc] ;  /* 0x0031cc0001bf7983 */ /* 0x000f280000300800 */
[----:B------:R-:W4:Y:S01]  /*32390*/  LDL.LU R3, [R1+0x31c8] ;  /* 0x0031c80001037983 */ /* 0x000f220000300800 */
[----:B------:R-:W-:Y:S01]  /*323a0*/  MOV R238, R45 ;  /* 0x0000002d00ee7202 */ /* 0x000fe20000000f00 */
[----:B------:R-:W-:Y:S01]  /*323b0*/  IMAD.MOV.U32 R239, RZ, RZ, R44 ;  /* 0x000000ffffef7224 */ /* 0x000fe200078e002c */
[----:B------:R-:W-:Y:S01]  /*323c0*/  HMMA.1688.F32.TF32 R144, R68, R58, R148 ;  /* 0x0000003a4490723c */ /* 0x000fe20000081094 */
[----:B------:R-:W-:Y:S01]  /*323d0*/  IMAD.MOV.U32 R100, RZ, RZ, R57 ;  /* 0x000000ffff647224 */ /* 0x000fe200078e0039 */
[----:B------:R-:W-:Y:S01]  /*323e0*/  MOV R101, R56 ;  /* 0x0000003800657202 */ /* 0x000fe20000000f00 */
[----:B-1----:R-:W-:-:S02]  /*323f0*/  IMAD.MOV.U32 R80, RZ, RZ, R41 ;  /* 0x000000ffff507224 */ /* 0x002fc400078e0029 */
[----:B------:R-:W-:Y:S01]  /*32400*/  IMAD.MOV.U32 R81, RZ, RZ, R40 ;  /* 0x000000ffff517224 */ /* 0x000fe200078e0028 */
[----:B------:R-:W-:Y:S02]  /*32410*/  MOV R83, R36 ;  /* 0x0000002400537202 */ /* 0x000fe40000000f00 */
[----:B------:R-:W-:Y:S01]  /*32420*/  HMMA.1688.F32.TF32 R160, R68, R42, R164 ;  /* 0x0000002a44a0723c */ /* 0x000fe200000810a4 */
[----:B------:R-:W-:Y:S02]  /*32430*/  IMAD.MOV.U32 R82, RZ, RZ, R37 ;  /* 0x000000ffff527224 */ /* 0x000fe400078e0025 */
[----:B------:R-:W-:Y:S02]  /*32440*/  IMAD.MOV.U32 R108, RZ, RZ, R33 ;  /* 0x000000ffff6c7224 */ /* 0x000fe400078e0021 */
[----:B------:R-:W-:-:S03]  /*32450*/  IMAD.MOV.U32 R109, RZ, RZ, R32 ;  /* 0x000000ffff6d7224 */ /* 0x000fc600078e0020 */
[----:B------:R-:W-:Y:S01]  /*32460*/  HMMA.1688.F32.TF32 R168, R68, R34, R172 ;  /* 0x0000002244a8723c */ /* 0x000fe200000810ac */
[----:B------:R-:W-:Y:S02]  /*32470*/  IMAD.MOV.U32 R110, RZ, RZ, R29 ;  /* 0x000000ffff6e7224 */ /* 0x000fe400078e001d */
[----:B------:R-:W-:Y:S01]  /*32480*/  IMAD.MOV.U32 R111, RZ, RZ, R28 ;  /* 0x000000ffff6f7224 */ /* 0x000fe200078e001c */
[----:B--2---:R-:W-:Y:S01]  /*32490*/  MOV R104, R25 ;  /* 0x0000001900687202 */ /* 0x004fe20000000f00 */
[----:B------:R-:W-:-:S03]  /*324a0*/  IMAD.MOV.U32 R105, RZ, RZ, R24 ;  /* 0x000000ffff697224 */ /* 0x000fc600078e0018 */
[----:B------:R-:W-:Y:S01]  /*324b0*/  HMMA.1688.F32.TF32 R220, R68, R30, R216 ;  /* 0x0000001e44dc723c */ /* 0x000fe200000810d8 */
[----:B------:R-:W-:Y:S01]  /*324c0*/  IMAD.MOV.U32 R106, RZ, RZ, R21 ;  /* 0x000000ffff6a7224 */ /* 0x000fe200078e0015 */
[----:B------:R-:W-:Y:S01]  /*324d0*/  MOV R2, R79 ;  /* 0x0000004f00027202 */ /* 0x000fe20000000f00 */
[----:B------:R-:W-:Y:S01]  /*324e0*/  IMAD.MOV.U32 R107, RZ, RZ, R20 ;  /* 0x000000ffff6b7224 */ /* 0x000fe200078e0014 */
[----:B---3--:R-:W-:-:S04]  /*324f0*/  MOV R121, R16 ;  /* 0x0000001000797202 */ /* 0x008fc80000000f00 */
[C---:B------:R-:W-:Y:S01]  /*32500*/  HMMA.1688.F32.TF32 R176, R68.reuse, R26, R180 ;  /* 0x0000001a44b0723c */ /* 0x040fe200000810b4 */
[----:B------:R-:W-:Y:S02]  /*32510*/  IMAD.MOV.U32 R120, RZ, RZ, R17 ;  /* 0x000000ffff787224 */ /* 0x000fe400078e0011 */
[----:B------:R-:W-:Y:S01]  /*32520*/  IMAD.MOV.U32 R77, RZ, RZ, R8 ;  /* 0x000000ffff4d7224 */ /* 0x000fe200078e0008 */
[----:B------:R-:W-:Y:S01]  /*32530*/  MOV R78, R5 ;  /* 0x00000005004e7202 */ /* 0x000fe20000000f00 */
[----:B------:R-:W-:Y:S01]  /*32540*/  IMAD.MOV.U32 R76, RZ, RZ, R9 ;  /* 0x000000ffff4c7224 */ /* 0x000fe200078e0009 */
[----:B------:R-:W-:Y:S02]  /*32550*/  LDS R66, [R0+0x9080] ;  /* 0x0090800000427984 */ /* 0x000fe40000000800 */
[----:B------:R-:W-:Y:S01]  /*32560*/  HMMA.1688.F32.TF32 R72, R68, R22, R224 ;  /* 0x000000164448723c */ /* 0x000fe200000810e0 */
[----:B------:R-:W-:Y:S01]  /*32570*/  IMAD.MOV.U32 R122, RZ, RZ, R13 ;  /* 0x000000ffff7a7224 */ /* 0x000fe200078e000d */
[----:B------:R-:W-:Y:S01]  /*32580*/  LDS R67, [R252+0x9080] ;  /* 0x00908000fc437984 */ /* 0x000fe20000000800 */
[----:B------:R-:W-:-:S02]  /*32590*/  IMAD.MOV.U32 R123, RZ, RZ, R12 ;  /* 0x000000ffff7b7224 */ /* 0x000fc400078e000c */
[----:B------:R-:W-:Y:S01]  /*325a0*/  IMAD.MOV.U32 R79, RZ, RZ, R4 ;  /* 0x000000ffff4f7224 */ /* 0x000fe200078e0004 */
[----:B------:R-:W-:Y:S02]  /*325b0*/  LDS R62, [R0+0x9100] ;  /* 0x00910000003e7984 */ /* 0x000fe40000000800 */
[C---:B------:R-:W-:Y:S08]  /*325c0*/  HMMA.1688.F32.TF32 R196, R68.reuse, R10, R196 ;  /* 0x0000000a44c4723c */ /* 0x040ff000000810c4 */
[----:B------:R-:W-:Y:S01]  /*325d0*/  HMMA.1688.F32.TF32 R240, R68, R6, R240 ;  /* 0x0000000644f0723c */ /* 0x000fe200000810f0 */
[----:B------:R-:W-:Y:S01]  /*325e0*/  IMAD.MOV.U32 R102, RZ, RZ, R53 ;  /* 0x000000ffff667224 */ /* 0x000fe200078e0035 */
[----:B------:R-:W-:Y:S06]  /*325f0*/  LDS R63, [R252+0x9100] ;  /* 0x00910000fc3f7984 */ /* 0x000fec0000000800 */
[----:B------:R-:W-:-:S02]  /*32600*/  IMAD.MOV.U32 R193, RZ, RZ, R72 ;  /* 0x000000ffffc17224 */ /* 0x000fc400078e0048 */
[----:B------:R-:W-:Y:S02]  /*32610*/  IMAD.MOV.U32 R128, RZ, RZ, R73 ;  /* 0x000000ffff807224 */ /* 0x000fe400078e0049 */
[----:B------:R-:W-:Y:S02]  /*32620*/  IMAD.MOV.U32 R129, RZ, RZ, R74 ;  /* 0x000000ffff817224 */ /* 0x000fe400078e004a */
[----:B------:R-:W-:Y:S01]  /*32630*/  IMAD.MOV.U32 R130, RZ, RZ, R75 ;  /* 0x000000ffff827224 */ /* 0x000fe200078e004b */
[----:B----4-:R-:W-:Y:S04]  /*32640*/  LDSM.16.M88.4 R44, [R3+0x26080] ;  /* 0x02608000032c783b */ /* 0x010fe80000000200 */
[----:B------:R-:W1:Y:S04]  /*32650*/  LDSM.16.M88.4 R56, [R3+0x20080] ;  /* 0x020080000338783b */ /* 0x000e680000000200 */
[----:B------:R-:W2:Y:S04]  /*32660*/  LDSM.16.M88.4 R40, [R3+0x28080] ;  /* 0x028080000328783b */ /* 0x000ea80000000200 */
[----:B------:R-:W3:Y:S04]  /*32670*/  LDSM.16.M88.4 R36, [R3+0x2a080] ;  /* 0x02a080000324783b */ /* 0x000ee80000000200 */
[----:B------:R-:W4:Y:S04]  /*32680*/  LDSM.16.M88.4 R32, [R3+0x2c080] ;  /* 0x02c080000320783b */ /* 0x000f280000000200 */
[----:B------:R-:W2:Y:S01]  /*32690*/  LDSM.16.M88.4 R28, [R3+0x2e080] ;  /* 0x02e08000031c783b */ /* 0x000ea20000000200 */
[C---:B------:R-:W-:Y:S03]  /*326a0*/  HMMA.1688.F32.TF32 R184, R68.reuse, R18, R188 ;  /* 0x0000001244b8723c */ /* 0x040fe600000810bc */
[----:B------:R-:W2:Y:S04]  /*326b0*/  LDSM.16.M88.4 R24, [R3+0x30080] ;  /* 0x030080000318783b */ /* 0x000ea80000000200 */
[----:B------:R-:W3:Y:S01]  /*326c0*/  LDSM.16.M88.4 R20, [R3+0x32080] ;  /* 0x032080000314783b */ /* 0x000ee20000000200 */
[----:B------:R-:W-:Y:S03]  /*326d0*/  HMMA.1688.F32.TF32 R188, R68, R14, R228 ;  /* 0x0000000e44bc723c */ /* 0x000fe600000810e4 */
[----:B------:R-:W3:Y:S04]  /*326e0*/  LDSM.16.M88.4 R16, [R3+0x34080] ;  /* 0x034080000310783b */ /* 0x000ee80000000200 */
[----:B------:R-:W4:Y:S04]  /*326f0*/  LDSM.16.M88.4 R12, [R3+0x36080] ;  /* 0x03608000030c783b */ /* 0x000f280000000200 */
[----:B------:R-:W4:Y:S04]  /*32700*/  LDSM.16.M88.4 R8, [R3+0x38080] ;  /* 0x038080000308783b */ /* 0x000f280000000200 */
[----:B------:R-:W4:Y:S04]  /*32710*/  LDSM.16.M88.4 R4, [R3+0x3a080] ;  /* 0x03a080000304783b */ /* 0x000f280000000200 */
[----:B------:R-:W4:Y:S04]  /*32720*/  LDSM.16.M88.4 R204, [R3+0x3c080] ;  /* 0x03c0800003cc783b */ /* 0x000f280000000200 */
[----:B------:R-:W4:Y:S01]  /*32730*/  LDSM.16.M88.4 R232, [R3+0x3e080] ;  /* 0x03e0800003e8783b */ /* 0x000f220000000200 */
[----:B-1----:R-:W-:Y:S03]  /*32740*/  HMMA.1688.F32.TF32 R72, R244, R56, R76 ;  /* 0x00000038f448723c */ /* 0x002fe6000008104c */
[----:B------:R-:W-:Y:S04]  /*32750*/  STL [R1+0x2fe0], R46 ;  /* 0x002fe02e01007387 */ /* 0x000fe80000100800 */
[----:B------:R-:W-:Y:S04]  /*32760*/  STL [R1+0x2fdc], R47 ;  /* 0x002fdc2f01007387 */ /* 0x000fe80000100800 */
        /* <DEDUP_REMOVED lines=21> */
[----:B------:R-:W-:-:S03]  /*328c0*/  IMAD.MOV.U32 R131, RZ, RZ, R72 ;  /* 0x000000ffff837224 */ /* 0x000fc600078e0048 */
[----:B------:R-:W-:Y:S01]  /*328d0*/  STL [R1+0x3020], R207 ;  /* 0x003020cf01007387 */ /* 0x000fe20000100800 */
[----:B------:R-:W-:-:S03]  /*328e0*/  IMAD.MOV.U32 R194, RZ, RZ, R73 ;  /* 0x000000ffffc27224 */ /* 0x000fc600078e0049 */
[----:B------:R-:W-:Y:S01]  /*328f0*/  STL [R1+0x302c], R234 ;  /* 0x00302cea01007387 */ /* 0x000fe20000100800 */
[----:B------:R-:W-:-:S03]  /*32900*/  IMAD.MOV.U32 R195, RZ, RZ, R74 ;  /* 0x000000ffffc37224 */ /* 0x000fc600078e004a */
[----:B------:R-:W-:Y:S01]  /*32910*/  STL [R1+0x3028], R235 ;  /* 0x003028eb01007387 */ /* 0x000fe20000100800 */
[----:B------:R-:W-:-:S03]  /*32920*/  MOV R143, R75 ;  /* 0x0000004b008f7202 */ /* 0x000fc60000000f00 */
[----:B------:R-:W-:Y:S04]  /*32930*/  STL [R1+0x2bd8], R3 ;  /* 0x002bd80301007387 */ /* 0x000fe80000100800 */
        /* <DEDUP_REMOVED lines=8> */
[----:B------:R-:W-:Y:S01]  /*329c0*/  HMMA.1688.F32.TF32 R200, R68, R54, R200 ;  /* 0x0000003644c8723c */ /* 0x000fe200000810c8 */
[----:B------:R-:W-:-:S02]  /*329d0*/  IMAD.MOV.U32 R103, RZ, RZ, R52 ;  /* 0x000000ffff677224 */ /* 0x000fc400078e0034 */
[----:B------:R-:W1:Y:S01]  /*329e0*/  LDSM.16.M88.4 R52, [R3+0x22080] ;  /* 0x022080000334783b */ /* 0x000e620000000200 */
[----:B------:R-:W-:Y:S02]  /*329f0*/  IMAD.MOV.U32 R236, RZ, RZ, R49 ;  /* 0x000000ffffec7224 */ /* 0x000fe400078e0031 */
[----:B------:R-:W-:Y:S02]  /*32a00*/  IMAD.MOV.U32 R237, RZ, RZ, R48 ;  /* 0x000000ffffed7224 */ /* 0x000fe400078e0030 */
[----:B------:R-:W-:Y:S01]  /*32a10*/  HMMA.1688.F32.TF32 R152, R68, R50, R156 ;  /* 0x000000324498723c */ /* 0x000fe2000008109c */
[----:B------:R-:W4:Y:S07]  /*32a20*/  LDSM.16.M88.4 R48, [R3+0x24080] ;  /* 0x024080000330783b */ /* 0x000f2e0000000200 */
[C---:B-1----:R-:W-:Y:S11]  /*32a30*/  HMMA.1688.F32.TF32 R68, R244.reuse, R52, R120 ;  /* 0x00000034f444723c */ /* 0x042ff60000081078 */
[----:B------:R-:W-:Y:S11]  /*32a40*/  @!UPT UIADD3 URZ, URZ, URZ, URZ ;  /* 0x0000003f3f3ff290 */ /* 0x000ff6000fffe03f */
[----:B------:R-:W-:Y:S02]  /*32a50*/  @!UPT UIADD3 URZ, URZ, URZ, URZ ;  /* 0x0000003f3f3ff290 */ /* 0x000fe4000fffe03f */
[----:B------:R-:W-:Y:S02]  /*32a60*/  IMAD.MOV.U32 R124, RZ, RZ, R68 ;  /* 0x000000ffff7c7224 */ /* 0x000fe400078e0044 */
[----:B------:R-:W-:Y:S02]  /*32a70*/  IMAD.MOV.U32 R125, RZ, RZ, R69 ;  /* 0x000000ffff7d7224 */ /* 0x000fe400078e0045 */
[----:B------:R-:W-:Y:S02]  /*32a80*/  IMAD.MOV.U32 R126, RZ, RZ, R70 ;  /* 0x000000ffff7e7224 */ /* 0x000fe400078e0046 */
[----:B------:R-:W-:Y:S02]  /*32a90*/  IMAD.MOV.U32 R127, RZ, RZ, R71 ;  /* 0x000000ffff7f7224 */ /* 0x000fe400078e0047 */
[C---:B----4-:R-:W-:Y:S08]  /*32aa0*/  HMMA.1688.F32.TF32 R68, R244.reuse, R48, R104 ;  /* 0x00000030f444723c */ /* 0x050ff00000081068 */
[C---:B------:R-:W-:Y:S08]  /*32ab0*/  HMMA.1688.F32.TF32 R84, R244.reuse, R44, R108 ;  /* 0x0000002cf454723c */ /* 0x040ff0000008106c */
[----:B------:R-:W-:Y:S08]  /*32ac0*/  HMMA.1688.F32.TF32 R80, R244, R40, R80 ;  /* 0x00000028f450723c */ /* 0x000ff00000081050 */
[----:B------:R-:W-:Y:S01]  /*32ad0*/  MOV R211, R68 ;  /* 0x0000004400d37202 */ /* 0x000fe20000000f00 */
[----:B------:R-:W-:-:S02]  /*32ae0*/  IMAD.MOV.U32 R210, RZ, RZ, R69 ;  /* 0x000000ffffd27224 */ /* 0x000fc400078e0045 */
[----:B------:R-:W-:Y:S02]  /*32af0*/  IMAD.MOV.U32 R209, RZ, RZ, R70 ;  /* 0x000000ffffd17224 */ /* 0x000fe400078e0046 */
[----:B------:R-:W-:Y:S02]  /*32b00*/  IMAD.MOV.U32 R208, RZ, RZ, R71 ;  /* 0x000000ffffd07224 */ /* 0x000fe400078e0047 */
[----:B------:R-:W-:Y:S01]  /*32b10*/  HMMA.1688.F32.TF32 R68, R244, R36, R236 ;  /* 0x00000024f444723c */ /* 0x000fe200000810ec */
[----:B------:R-:W-:Y:S01]  /*32b20*/  IMAD.MOV.U32 R90, RZ, RZ, R65 ;  /* 0x000000ffff5a7224 */ /* 0x000fe200078e0041 */
[----:B------:R-:W-:Y:S01]  /*32b30*/  STL.64 [R1+0xa0], R84 ;  /* 0x0000a05401007387 */ /* 0x000fe20000100a00 */
[----:B------:R-:W-:-:S03]  /*32b40*/  IMAD.MOV.U32 R91, RZ, RZ, R64 ;  /* 0x000000ffff5b7224 */ /* 0x000fc600078e0040 */
[----:B------:R-:W-:Y:S04]  /*32b50*/  STL.64 [R1+0xa8], R86 ;  /* 0x0000a85601007387 */ /* 0x000fe80000100a00 */
[----:B------:R-:W-:Y:S04]  /*32b60*/  STL.64 [R1+0x90], R80 ;  /* 0x0000905001007387 */ /* 0x000fe80000100a00 */
[----:B------:R1:W-:Y:S04]  /*32b70*/  STL.64 [R1+0x98], R82 ;  /* 0x0000985201007387 */ /* 0x0003e80000100a00 */
[----:B------:R-:W-:Y:S04]  /*32b80*/  LDS R64, [R0+0x8080] ;  /* 0x0080800000407984 */ /* 0x000fe80000000800 */
[----:B------:R-:W4:Y:S02]  /*32b90*/  LDS R65, [R252+0x8080] ;  /* 0x00808000fc417984 */ /* 0x000f240000000800 */
[----:B------:R-:W-:Y:S01]  /*32ba0*/  IMAD.MOV.U32 R234, RZ, RZ, R70 ;  /* 0x000000ffffea7224 */ /* 0x000fe200078e0046 */
[----:B------:R-:W-:Y:S01]  /*32bb0*/  MOV R235, R71 ;  /* 0x0000004700eb7202 */ /* 0x000fe20000000f00 */
[C---:B-1----:R-:W-:Y:S01]  /*32bc0*/  HMMA.1688.F32.TF32 R80, R244.reuse, R32, R100 ;  /* 0x00000020f450723c */ /* 0x042fe20000081064 */
[----:B------:R1:W-:Y:S07]  /*32bd0*/  STL.64 [R1+0x80], R68 ;  /* 0x0000804401007387 */ /* 0x0003ee0000100a00 */
[----:B-1----:R-:W-:Y:S01]  /*32be0*/  HMMA.1688.F32.TF32 R68, R244, R28, R88 ;  /* 0x0000001cf444723c */ /* 0x002fe20000081058 */
[----:B------:R1:W-:Y:S04]  /*32bf0*/  STL [R1+0x3034], R235 ;  /* 0x003034eb01007387 */ /* 0x0003e80000100800 */
[----:B------:R1:W-:Y:S10]  /*32c00*/  STL [R1+0x3030], R234 ;  /* 0x003030ea01007387 */ /* 0x0003f40000100800 */
[----:B------:R1:W-:Y:S04]  /*32c10*/  STL.64 [R1+0x70], R80 ;  /* 0x0000705001007387 */ /* 0x0003e80000100a00 */
[----:B------:R4:W-:Y:S04]  /*32c20*/  STL.64 [R1+0x78], R82 ;  /* 0x0000785201007387 */ /* 0x0009e80000100a00 */
[----:B------:R2:W-:Y:S01]  /*32c30*/  STL.64 [R1+0x60], R68 ;  /* 0x0000604401007387 */ /* 0x0005e20000100a00 */
[----:B-1----:R-:W-:-:S02]  /*32c40*/  IMAD.MOV.U32 R235, RZ, RZ, R70 ;  /* 0x000000ffffeb7224 */ /* 0x002fc400078e0046 */
[----:B------:R-:W-:Y:S01]  /*32c50*/  IMAD.MOV.U32 R234, RZ, RZ, R71 ;  /* 0x000000ffffea7224 */ /* 0x000fe200078e0047 */
[----:B------:R-:W3:Y:S04]  /*32c60*/  LDL.LU R80, [R1+0x30] ;  /* 0x0000300001507983 */ /* 0x000ee80000300800 */
[----:B------:R-:W3:Y:S04]  /*32c70*/  LDL.LU R81, [R1+0x34] ;  /* 0x0000340001517983 */ /* 0x000ee80000300800 */
[----:B----4-:R-:W3:Y:S04]  /*32c80*/  LDL.LU R82, [R1+0x38] ;  /* 0x0000380001527983 */ /* 0x010ee80000300800 */
[----:B------:R-:W3:Y:S04]  /*32c90*/  LDL.LU R83, [R1+0x3c] ;  /* 0x00003c0001537983 */ /* 0x000ee80000300800 */
[----:B------:R-:W-:Y:S04]  /*32ca0*/  STL [R1+0x303c], R234 ;  /* 0x00303cea01007387 */ /* 0x000fe80000100800 */
[----:B------:R-:W-:Y:S04]  /*32cb0*/  STL [R1+0x3038], R235 ;  /* 0x003038eb01007387 */ /* 0x000fe80000100800 */
[----:B------:R-:W4:Y:S01]  /*32cc0*/  LDL.LU R236, [R1+0x20] ;  /* 0x0000200001ec7983 */ /* 0x000f220000300800 */
[C---:B--2---:R-:W-:Y:S11]  /*32cd0*/  HMMA.1688.F32.TF32 R68, R244.reuse, R24, R72 ;  /* 0x00000018f444723c */ /* 0x044ff60000081048 */
[----:B------:R-:W-:Y:S11]  /*32ce0*/  @!UPT UIADD3 URZ, URZ, URZ, URZ ;  /* 0x0000003f3f3ff290 */ /* 0x000ff6000fffe03f */
[----:B------:R-:W-:Y:S01]  /*32cf0*/  @!UPT UIADD3 URZ, URZ, URZ, URZ ;  /* 0x0000003f3f3ff290 */ /* 0x000fe2000fffe03f */
[----:B------:R-:W-:Y:S04]  /*32d00*/  STL.64 [R1+0x50], R68 ;  /* 0x0000504401007387 */ /* 0x000fe80000100a00 */
        /* <DEDUP_REMOVED lines=8> */
[----:B------:R-:W2:Y:S04]  /*32d90*/  LDL.LU R88, [R1] ;  /* 0x0000000001587983 */ /* 0x000ea80000300800 */
[----:B------:R-:W2:Y:S04]  /*32da0*/  LDL.LU R89, [R1+0x4] ;  /* 0x0000040001597983 */ /* 0x000ea80000300800 */
[----:B------:R-:W2:Y:S04]  /*32db0*/  LDL.LU R90, [R1+0x8] ;  /* 0x00000800015a7983 */ /* 0x000ea80000300800 */
[----:B------:R-:W2:Y:S01]  /*32dc0*/  LDL.LU R91, [R1+0xc] ;  /* 0x00000c00015b7983 */ /* 0x000ea20000300800 */
[----:B-1----:R-:W-:Y:S07]  /*32dd0*/  HMMA.1688.F32.TF32 R68, R244, R20, R76 ;  /* 0x00000014f444723c */ /* 0x002fee000008104c */
        /* <DEDUP_REMOVED lines=11> */
[----:B------:R-:W2:Y:S01]  /*32e90*/  LDL.LU R75, [R1+0x6bc] ;  /* 0x0006bc00014b7983 */ /* 0x000ea20000300800 */
[----:B------:R-:W-:Y:S01]  /*32ea0*/  IMAD.MOV.U32 R206, RZ, RZ, R68 ;  /* 0x000000ffffce7224 */ /* 0x000fe200078e0044 */
[----:B------:R-:W-:Y:S01]  /*32eb0*/  MOV R6, R70 ;  /* 0x0000004600067202 */ /* 0x000fe20000000f00 */
[----:B------:R-:W-:-:S02]  /*32ec0*/  IMAD.MOV.U32 R207, RZ, RZ, R69 ;  /* 0x000000ffffcf7224 */ /* 0x000fc400078e0045 */
[----:B------:R-:W-:-:S05]  /*32ed0*/  IMAD.MOV.U32 R7, RZ, RZ, R71 ;  /* 0x000000ffff077224 */ /* 0x000fca00078e0047 */
[----:B------:R-:W-:Y:S04]  /*32ee0*/  STL [R1+0x304c], R7 ;  /* 0x00304c0701007387 */ /* 0x000fe80000100800 */
[----:B------:R-:W-:Y:S04]  /*32ef0*/  STL [R1+0x3048], R6 ;  /* 0x0030480601007387 */ /* 0x000fe80000100800 */
[----:B------:R-:W-:Y:S04]  /*32f00*/  STL [R1+0x3044], R207 ;  /* 0x003044cf01007387 */ /* 0x000fe80000100800 */
[----:B------:R-:W-:Y:S01]  /*32f10*/  STL [R1+0x3040], R206 ;  /* 0x003040ce01007387 */ /* 0x000fe20000100800 */
[----:B---3--:R-:W-:Y:S11]  /*32f20*/  HMMA.1688.F32.TF32 R68, R244, R16, R80 ;  /* 0x00000010f444723c */ /* 0x008ff60000081050 */
[----:B------:R-:W-:Y:S11]  /*32f30*/  @!UPT UIADD3 URZ, URZ, URZ, URZ ;  /* 0x0000003f3f3ff290 */ /* 0x000ff6000fffe03f */
[----:B------:R-:W-:Y:S01]  /*32f40*/  @!UPT UIADD3 URZ, URZ, URZ, URZ ;  /* 0x0000003f3f3ff290 */ /* 0x000fe2000fffe03f */
[----:B------:R4:W-:Y:S01]  /*32f50*/  STL.64 [R1+0x30], R68 ;  /* 0x0000304401007387 */ /* 0x0009e20000100a00 */
[----:B------:R-:W-:Y:S02]  /*32f60*/  IMAD.MOV.U32 R234, RZ, RZ, R70 ;  /* 0x000000ffffea7224 */ /* 0x000fe400078e0046 */
[----:B------:R-:W-:-:S05]  /*32f70*/  IMAD.MOV.U32 R235, RZ, RZ, R71 ;  /* 0x000000ffffeb7224 */ /* 0x000fca00078e0047 */
[----:B------:R1:W-:Y:S04]  /*32f80*/  STL [R1+0x3054], R235 ;  /* 0x003054eb01007387 */ /* 0x0003e80000100800 */
[----:B------:R3:W-:Y:S01]  /*32f90*/  STL [R1+0x3050], R234 ;  /* 0x003050ea01007387 */ /* 0x0007e20000100800 */
[C---:B----4-:R-:W-:Y:S11]  /*32fa0*/  HMMA.1688.F32.TF32 R68, R244.reuse, R12, R236 ;  /* 0x0000000cf444723c */ /* 0x050ff600000810ec */
[----:B------:R-:W-:Y:S11]  /*32fb0*/  @!UPT UIADD3 URZ, URZ, URZ, URZ ;  /* 0x0000003f3f3ff290 */ /* 0x000ff6000fffe03f */
[----:B------:R-:W-:Y:S02]  /*32fc0*/  @!UPT UIADD3 URZ, URZ, URZ, URZ ;  /* 0x0000003f3f3ff290 */ /* 0x000fe4000fffe03f */
[----:B------:R-:W-:Y:S01]  /*32fd0*/  IMAD.MOV.U32 R7, RZ, RZ, R68 ;  /* 0x000000ffff077224 */ /* 0x000fe200078e0044 */
[----:B------:R-:W-:Y:S01]  /*32fe0*/  MOV R207, R70 ;  /* 0x0000004600cf7202 */ /* 0x000fe20000000f00 */
[----:B------:R-:W-:Y:S02]  /*32ff0*/  IMAD.MOV.U32 R6, RZ, RZ, R69 ;  /* 0x000000ffff067224 */ /* 0x000fe400078e0045 */
[----:B------:R-:W-:Y:S02]  /*33000*/  IMAD.MOV.U32 R206, RZ, RZ, R71 ;  /* 0x000000ffffce7224 */ /* 0x000fe400078e0047 */
[----:B--2---:R-:W-:Y:S03]  /*33010*/  HMMA.1688.F32.TF32 R68, R244, R8, R100 ;  /* 0x00000008f444723c */ /* 0x004fe60000081064 */
[----:B------:R-:W-:Y:S04]  /*33020*/  STL [R1+0x3064], R206 ;  /* 0x003064ce01007387 */ /* 0x000fe80000100800 */
[----:B------:R-:W-:Y:S04]  /*33030*/  STL [R1+0x3060], R207 ;  /* 0x003060cf01007387 */ /* 0x000fe80000100800 */
[----:B------:R-:W-:Y:S04]  /*33040*/  STL [R1+0x305c], R7 ;  /* 0x00305c0701007387 */ /* 0x000fe80000100800 */
[----:B------:R-:W-:Y:S08]  /*33050*/  STL [R1+0x3058], R6 ;  /* 0x0030580601007387 */ /* 0x000ff00000100800 */
[----:B------:R2:W-:Y:S01]  /*33060*/  STL.64 [R1+0x10], R68 ;  /* 0x0000104401007387 */ /* 0x0005e20000100a00 */
[----:B-1----:R-:W-:-:S02]  /*33070*/  IMAD.MOV.U32 R235, RZ, RZ, R70 ;  /* 0x000000ffffeb7224 */ /* 0x002fc400078e0046 */
[----:B---3--:R-:W-:Y:S02]  /*33080*/  IMAD.MOV.U32 R234, RZ, RZ, R71 ;  /* 0x000000ffffea7224 */ /* 0x008fe400078e0047 */
[C---:B--2---:R-:W-:Y:S03]  /*33090*/  HMMA.1688.F32.TF32 R68, R244.reuse, R4, R88 ;  /* 0x00000004f444723c */ /* 0x044fe60000081058 */
[----:B------:R-:W-:Y:S04]  /*330a0*/  STL [R1+0x306c], R234 ;  /* 0x00306cea01007387 */ /* 0x000fe80000100800 */
[----:B------:R-:W-:Y:S01]  /*330b0*/  STL [R1+0x3068], R235 ;  /* 0x003068eb01007387 */ /* 0x000fe20000100800 */
[C---:B------:R-:W-:Y:S08]  /*330c0*/  HMMA.1688.F32.TF32 R248, R244.reuse, R204, R248 ;  /* 0x000000ccf4f8723c */ /* 0x040ff000000810f8 */
[----:B------:R-:W-:Y:S08]  /*330d0*/  HMMA.1688.F32.TF32 R244, R244, R232, R72 ;  /* 0x000000e8f4f4723c */ /* 0x000ff00000081048 */
[----:B------:R-:W-:Y:S01]  /*330e0*/  MOV R11, R69 ;  /* 0x00000045000b7202 */ /* 0x000fe20000000f00 */
[----:B------:R-:W-:-:S04]  /*330f0*/  IMAD.MOV.U32 R10, RZ, RZ, R68 ;  /* 0x000000ffff0a7224 */ /* 0x000fc800078e0044 */
[----:B------:R1:W-:Y:S04]  /*33100*/  STL [R1+0x3074], R11 ;  /* 0x0030740b01007387 */ /* 0x0003e80000100800 */
[----:B------:R2:W-:Y:S04]  /*33110*/  STL [R1+0x3070], R10 ;  /* 0x0030700a01007387 */ /* 0x0005e80000100800 */
        /* <DEDUP_REMOVED lines=40> */
[----:B------:R-:W-:-:S02]  /*333a0*/  IMAD.MOV.U32 R14, RZ, RZ, R70 ;  /* 0x000000ffff0e7224 */ /* 0x000fc400078e0046 */
[----:B------:R-:W-:Y:S02]  /*333b0*/  IMAD.MOV.U32 R15, RZ, RZ, R71 ;  /* 0x000000ffff0f7224 */ /* 0x000fe400078e0047 */
[----:B------:R-:W-:Y:S01]  /*333c0*/  HMMA.1688.F32.TF32 R68, R64, R56, R76 ;  /* 0x000000384044723c */ /* 0x000fe2000008104c */
[----:B------:R-:W4:Y:S04]  /*333d0*/  LDL.LU R76, [R1+0x120] ;  /* 0x00012000014c7983 */ /* 0x000f280000300800 */
[----:B------:R-:W4:Y:S04]  /*333e0*/  LDL.LU R77, [R1+0x124] ;  /* 0x00012400014d7983 */ /* 0x000f280000300800 */
[----:B------:R-:W4:Y:S04]  /*333f0*/  LDL.LU R78, [R1+0x128] ;  /* 0x00012800014e7983 */ /* 0x000f280000300800 */
[----:B------:R-:W4:Y:S11]  /*33400*/  LDL.LU R79, [R1+0x12c] ;  /* 0x00012c00014f7983 */ /* 0x000f360000300800 */
[----:B------:R-:W-:Y:S01]  /*33410*/  IMAD.MOV.U32 R26, RZ, RZ, R68 ;  /* 0x000000ffff1a7224 */ /* 0x000fe200078e0044 */
[----:B------:R-:W-:Y:S01]  /*33420*/  MOV R34, R70 ;  /* 0x0000004600227202 */ /* 0x000fe20000000f00 */
[----:B------:R-:W-:-:S02]  /*33430*/  IMAD.MOV.U32 R27, RZ, RZ, R69 ;  /* 0x000000ffff1b7224 */ /* 0x000fc400078e0045 */
[----:B------:R-:W-:Y:S02]  /*33440*/  IMAD.MOV.U32 R35, RZ, RZ, R71 ;  /* 0x000000ffff237224 */ /* 0x000fe400078e0047 */
[C---:B--2---:R-:W-:Y:S11]  /*33450*/  HMMA.1688.F32.TF32 R68, R64.reuse, R52, R112 ;  /* 0x000000344044723c */ /* 0x044ff60000081070 */
[----:B------:R-:W-:Y:S11]  /*33460*/  @!UPT UIADD3 URZ, URZ, URZ, URZ ;  /* 0x0000003f3f3ff290 */ /* 0x000ff6000fffe03f */
[----:B------:R-:W-:Y:S02]  /*33470*/  @!UPT UIADD3 URZ, URZ, URZ, URZ ;  /* 0x0000003f3f3ff290 */ /* 0x000fe4000fffe03f */
[----:B------:R-:W-:Y:S01]  /*33480*/  IMAD.MOV.U32 R38, RZ, RZ, R68 ;  /* 0x000000ffff267224 */ /* 0x000fe200078e0044 */
[----:B------:R-:W-:Y:S01]  /*33490*/  MOV R42, R71 ;  /* 0x00000047002a7202 */ /* 0x000fe20000000f00 */
[----:B------:R-:W-:Y:S02]  /*334a0*/  IMAD.MOV.U32 R46, RZ, RZ, R69 ;  /* 0x000000ffff2e7224 */ /* 0x000fe400078e0045 */
[----:B------:R-:W-:Y:S02]  /*334b0*/  IMAD.MOV.U32 R47, RZ, RZ, R70 ;  /* 0x000000ffff2f7224 */ /* 0x000fe400078e0046 */
[C---:B---3--:R-:W-:Y:S11]  /*334c0*/  HMMA.1688.F32.TF32 R68, R64.reuse, R48, R84 ;  /* 0x000000304044723c */ /* 0x048ff60000081054 */
[----:B------:R-:W-:Y:S11]  /*334d0*/  @!UPT UIADD3 URZ, URZ, URZ, URZ ;  /* 0x0000003f3f3ff290 */ /* 0x000ff6000fffe03f */
[----:B------:R-:W-:Y:S02]  /*334e0*/  @!UPT UIADD3 URZ, URZ, URZ, URZ ;  /* 0x0000003f3f3ff290 */ /* 0x000fe4000fffe03f */
[----:B------:R-:W-:Y:S02]  /*334f0*/  IMAD.MOV.U32 R18, RZ, RZ, R68 ;  /* 0x000000ffff127224 */ /* 0x000fe400078e0044 */
[----:B------:R-:W-:Y:S02]  /*33500*/  IMAD.MOV.U32 R19, RZ, RZ, R69 ;  /* 0x000000ffff137224 */ /* 0x000fe400078e0045 */
[----:B------:R-:W-:Y:S02]  /*33510*/  IMAD.MOV.U32 R22, RZ, RZ, R70 ;  /* 0x000000ffff167224 */ /* 0x000fe400078e0046 */
[----:B------:R-:W-:Y:S02]  /*33520*/  IMAD.MOV.U32 R23, RZ, RZ, R71 ;  /* 0x000000ffff177224 */ /* 0x000fe400078e0047 */
[C---:B----4-:R-:W-:Y:S11]  /*33530*/  HMMA.1688.F32.TF32 R68, R64.reuse, R44, R120 ;  /* 0x0000002c4044723c */ /* 0x050ff60000081078 */
        /* <DEDUP_REMOVED lines=9> */
[----:B-1----:R-:W-:Y:S01]  /*335d0*/  IMAD.MOV.U32 R11, RZ, RZ, R68 ;  /* 0x000000ffff0b7224 */ /* 0x002fe200078e0044 */
[----:B------:R-:W-:Y:S01]  /*335e0*/  MOV R10, R69 ;  /* 0x00000045000a7202 */ /* 0x000fe20000000f00 */
[----:B------:R-:W-:Y:S02]  /*335f0*/  IMAD.MOV.U32 R234, RZ, RZ, R70 ;  /* 0x000000ffffea7224 */ /* 0x000fe400078e0046 */
[----:B------:R-:W-:Y:S02]  /*33600*/  IMAD.MOV.U32 R235, RZ, RZ, R71 ;  /* 0x000000ffffeb7224 */ /* 0x000fe400078e0047 */
[C---:B------:R-:W-:Y:S08]  /*33610*/  HMMA.1688.F32.TF32 R68, R64.reuse, R36, R108 ;  /* 0x000000244044723c */ /* 0x040ff0000008106c */
[C---:B------:R-:W-:Y:S08]  /*33620*/  HMMA.1688.F32.TF32 R80, R64.reuse, R32, R80 ;  /* 0x000000204050723c */ /* 0x040ff00000081050 */
[----:B------:R-:W-:Y:S08]  /*33630*/  HMMA.1688.F32.TF32 R84, R64, R28, R236 ;  /* 0x0000001c4054723c */ /* 0x000ff000000810ec */
[----:B------:R-:W-:Y:S01]  /*33640*/  IMAD.MOV.U32 R43, RZ, RZ, R68 ;  /* 0x000000ffff2b7224 */ /* 0x000fe200078e0044 */
[----:B------:R-:W-:Y:S01]  /*33650*/  MOV R30, R70 ;  /* 0x00000046001e7202 */ /* 0x000fe20000000f00 */
[----:B------:R-:W-:-:S02]  /*33660*/  IMAD.MOV.U32 R39, RZ, RZ, R69 ;  /* 0x000000ffff277224 */ /* 0x000fc400078e0045 */
[----:B------:R-:W-:Y:S02]  /*33670*/  IMAD.MOV.U32 R31, RZ, RZ, R71 ;  /* 0x000000ffff1f7224 */ /* 0x000fe400078e0047 */
[C---:B------:R-:W-:Y:S01]  /*33680*/  HMMA.1688.F32.TF32 R68, R64.reuse, R24, R100 ;  /* 0x000000184044723c */ /* 0x040fe20000081064 */
[----:B------:R-:W-:Y:S04]  /*33690*/  STL.64 [R1+0x170], R80 ;  /* 0x0001705001007387 */ /* 0x000fe80000100a00 */
[----:B------:R1:W-:Y:S04]  /*336a0*/  STL.64 [R1+0x178], R82 ;  /* 0x0001785201007387 */ /* 0x0003e80000100a00 */
[----:B------:R-:W-:Y:S01]  /*336b0*/  STL.64 [R1+0x160], R84 ;  /* 0x0001605401007387 */ /* 0x000fe20000100a00 */
[C---:B------:R-:W-:Y:S03]  /*336c0*/  HMMA.1688.F32.TF32 R72, R64.reuse, R16, R72 ;  /* 0x000000104048723c */ /* 0x040fe60000081048 */
[----:B------:R-:W-:Y:S05]  /*336d0*/  STL.64 [R1+0x168], R86 ;  /* 0x0001685601007387 */ /* 0x000fea0000100a00 */
[C---:B-1----:R-:W-:Y:S05]  /*336e0*/  HMMA.1688.F32.TF32 R80, R64.reuse, R20, R88 ;  /* 0x000000144050723c */ /* 0x042fea0000081058 */
[----:B------:R-:W-:Y:S04]  /*336f0*/  STL.64 [R1+0x150], R68 ;  /* 0x0001504401007387 */ /* 0x000fe80000100a00 */
[----:B------:R1:W-:Y:S02]  /*33700*/  STL.64 [R1+0x158], R70 ;  /* 0x0001584601007387 */ /* 0x0003e40000100a00 */
[----:B-1----:R-:W-:Y:S11]  /*33710*/  HMMA.1688.F32.TF32 R68, R64, R12, R76 ;  /* 0x0000000c4044723c */ /* 0x002ff6000008104c */
[----:B------:R-:W-:Y:S01]  /*33720*/  @!UPT UIADD3 URZ, URZ, URZ, URZ ;  /* 0x0000003f3f3ff290 */ /* 0x000fe2000fffe03f */
        /* <DEDUP_REMOVED lines=74> */
[----:B-1----:R-:W4:Y:S04]  /*33bd0*/  LDL.LU R68, [R1+0xf0] ;  /* 0x0000f00001447983 */ /* 0x002f280000300800 */
[----:B------:R-:W4:Y:S04]  /*33be0*/  LDL.LU R69, [R1+0xf4] ;  /* 0x0000f40001457983 */ /* 0x000f280000300800 */
[----:B---3--:R-:W3:Y:S04]  /*33bf0*/  LDL.LU R70, [R1+0xf8] ;  /* 0x0000f80001467983 */ /* 0x008ee80000300800 */
        /* <DEDUP_REMOVED lines=23> */
[----:B------:R-:W-:-:S02]  /*33d70*/  IMAD.MOV.U32 R74, RZ, RZ, R61 ;  /* 0x000000ffff4a7224 */ /* 0x000fc400078e003d */
[----:B------:R-:W-:Y:S01]  /*33d80*/  IMAD.MOV.U32 R75, RZ, RZ, R60 ;  /* 0x000000ffff4b7224 */ /* 0x000fe200078e003c */
[----:B------:R-:W-:Y:S04]  /*33d90*/  LDS R61, [R252+0x8100] ;  /* 0x00810000fc3d7984 */ /* 0x000fe80000000800 */
[----:B------:R-:W1:Y:S01]  /*33da0*/  LDS R60, [R0+0x8100] ;  /* 0x00810000003c7984 */ /* 0x000e620000000800 */
[C---:B--2---:R-:W-:Y:S08]  /*33db0*/  HMMA.1688.F32.TF32 R92, R64.reuse, R4, R92 ;  /* 0x00000004405c723c */ /* 0x044ff0000008105c */
[C---:B----4-:R-:W-:Y:S08]  /*33dc0*/  HMMA.1688.F32.TF32 R96, R64.reuse, R8, R96 ;  /* 0x000000084060723c */ /* 0x050ff00000081060 */
[C---:B---3--:R-:W-:Y:S11]  /*33dd0*/  HMMA.1688.F32.TF32 R68, R64.reuse, R204, R68 ;  /* 0x000000cc4044723c */ /* 0x048ff60000081044 */
[----:B------:R-:W-:Y:S04]  /*33de0*/  @!UPT UIADD3 URZ, URZ, URZ, URZ ;  /* 0x0000003f3f3ff290 */ /* 0x000fe8000fffe03f */
[----:B------:R-:W-:Y:S04]  /*33df0*/  STL.64 [R1+0x110], R96 ;  /* 0x0001106001007387 */ /* 0x000fe80000100a00 */
[----:B------:R2:W-:Y:S04]  /*33e00*/  STL.64 [R1+0x118], R98 ;  /* 0x0001186201007387 */ /* 0x0005e80000100a00 */
[----:B--2---:R-:W2:Y:S04]  /*33e10*/  LDL.LU.64 R98, [R1+0x31b0] ;  /* 0x0031b00001627983 */ /* 0x004ea80000300a00 */
[----:B------:R-:W3:Y:S04]  /*33e20*/  LDL.LU.64 R96, [R1+0x31a8] ;  /* 0x0031a80001607983 */ /* 0x000ee80000300a00 */
[----:B------:R-:W-:Y:S04]  /*33e30*/  STL.64 [R1+0x100], R92 ;  /* 0x0001005c01007387 */ /* 0x000fe80000100a00 */
[----:B------:R4:W-:Y:S04]  /*33e40*/  STL.64 [R1+0x108], R94 ;  /* 0x0001085e01007387 */ /* 0x0009e80000100a00 */
[----:B----4-:R-:W4:Y:S04]  /*33e50*/  LDL.LU.64 R94, [R1+0x31a0] ;  /* 0x0031a000015e7983 */ /* 0x010f280000300a00 */
[----:B------:R-:W2:Y:S04]  /*33e60*/  LDL.LU.64 R92, [R1+0x3198] ;  /* 0x00319800015c7983 */ /* 0x000ea80000300a00 */
[----:B------:R-:W-:Y:S04]  /*33e70*/  STL.64 [R1+0xf0], R68 ;  /* 0x0000f04401007387 */ /* 0x000fe80000100a00 */
[----:B------:R1:W-:Y:S02]  /*33e80*/  STL.64 [R1+0xf8], R70 ;  /* 0x0000f84601007387 */ /* 0x0003e40000100a00 */
[----:B-1----:R-:W-:Y:S02]  /*33e90*/  HMMA.1688.F32.TF32 R68, R64, R232, R228 ;  /* 0x000000e84044723c */ /* 0x002fe400000810e4 */
[----:B------:R-:W-:Y:S04]  /*33ea0*/  LDS R64, [R0+0x8180] ;  /* 0x0081800000407984 */ /* 0x000fe80000000800 */
[----:B------:R-:W-:Y:S02]  /*33eb0*/  LDS R66, [R0+0x9180] ;  /* 0x0091800000427984 */ /* 0x000fe40000000800 */
[C---:B------:R-:W-:Y:S02]  /*33ec0*/  HMMA.1688.F32.TF32 R164, R60.reuse, R40, R164 ;  /* 0x000000283ca4723c */ /* 0x040fe400000810a4 */
[----:B------:R-:W-:Y:S04]  /*33ed0*/  LDS R65, [R252+0x8180] ;  /* 0x00818000fc417984 */ /* 0x000fe80000000800 */
[----:B------:R-:W1:Y:S09]  /*33ee0*/  LDS R67, [R252+0x9180] ;  /* 0x00918000fc437984 */ /* 0x000e720000000800 */
[----:B------:R-:W-:Y:S04]  /*33ef0*/  STL.64 [R1+0xe0], R68 ;  /* 0x0000e04401007387 */ /* 0x000fe80000100a00 */
[----:B------:R1:W-:Y:S02]  /*33f00*/  STL.64 [R1+0xe8], R70 ;  /* 0x0000e84601007387 */ /* 0x0003e40000100a00 */
[C---:B-1----:R-:W-:Y:S08]  /*33f10*/  HMMA.1688.F32.TF32 R68, R60.reuse, R56, R224 ;  /* 0x000000383c44723c */ /* 0x042ff000000810e0 */
[C---:B------:R-:W-:Y:S08]  /*33f20*/  HMMA.1688.F32.TF32 R224, R60.reuse, R52, R180 ;  /* 0x000000343ce0723c */ /* 0x040ff000000810b4 */
[C---:B------:R-:W-:Y:S07]  /*33f30*/  HMMA.1688.F32.TF32 R180, R60.reuse, R48, R216 ;  /* 0x000000303cb4723c */ /* 0x040fee00000810d8 */
[----:B------:R-:W-:Y:S04]  /*33f40*/  STL.64 [R1+0x4c0], R68 ;  /* 0x0004c04401007387 */ /* 0x000fe80000100a00 */
[----:B------:R1:W-:Y:S02]  /*33f50*/  STL.64 [R1+0x4c8], R70 ;  /* 0x0004c84601007387 */ /* 0x0003e40000100a00 */
[C---:B-1----:R-:W-:Y:S02]  /*33f60*/  HMMA.1688.F32.TF32 R68, R60.reuse, R44, R172 ;  /* 0x0000002c3c44723c */ /* 0x042fe400000810ac */
[----:B------:R-:W-:Y:S04]  /*33f70*/  STL.64 [R1+0x4b0], R224 ;  /* 0x0004b0e001007387 */ /* 0x000fe80000100a00 */
[----:B------:R-:W-:Y:S04]  /*33f80*/  STL.64 [R1+0x4b8], R226 ;  /* 0x0004b8e201007387 */ /* 0x000fe80000100a00 */
[----:B------:R-:W-:Y:S01]  /*33f90*/  STL.64 [R1+0x4a0], R180 ;  /* 0x0004a0b401007387 */ /* 0x000fe20000100a00 */
[C---:B------:R-:W-:Y:S03]  /*33fa0*/  HMMA.1688.F32.TF32 R156, R60.reuse, R36, R156 ;  /* 0x000000243c9c723c */ /* 0x040fe6000008109c */
[----:B------:R-:W-:Y:S09]  /*33fb0*/  STL.64 [R1+0x4a8], R182 ;  /* 0x0004a8b601007387 */ /* 0x000ff20000100a00 */
        /* <DEDUP_REMOVED lines=22> */
[----:B------:R1:W-:Y:S02]  /*34120*/  STL.64 [R1+0x238], R86 ;  /* 0x0002385601007387 */ /* 0x0003e40000100a00 */
[C---:B------:R-:W-:Y:S02]  /*34130*/  HMMA.1688.F32.TF32 R80, R60.reuse, R204, R80 ;  /* 0x000000cc3c50723c */ /* 0x040fe40000081050 */
[----:B------:R-:W-:Y:S04]  /*34140*/  STL.64 [R1+0x220], R112 ;  /* 0x0002207001007387 */ /* 0x000fe80000100a00 */
[----:B------:R-:W-:Y:S02]  /*34150*/  STL.64 [R1+0x228], R114 ;  /* 0x0002287201007387 */ /* 0x000fe40000100a00 */
[C---:B-1----:R-:W-:Y:S07]  /*34160*/  HMMA.1688.F32.TF32 R84, R60.reuse, R4, R108 ;  /* 0x000000043c54723c */ /* 0x042fee000008106c */
[----:B------:R-:W-:Y:S04]  /*34170*/  STL.64 [R1+0x210], R68 ;  /* 0x0002104401007387 */ /* 0x000fe80000100a00 */
[----:B------:R1:W-:Y:S02]  /*34180*/  STL.64 [R1+0x218], R70 ;  /* 0x0002184601007387 */ /* 0x0003e40000100a00 */
[----:B-1----:R-:W-:Y:S08]  /*34190*/  HMMA.1688.F32.TF32 R68, R60, R232, R236 ;  /* 0x000000e83c44723c */ /* 0x002ff000000810ec */
[C---:B------:R-:W-:Y:S02]  /*341a0*/  HMMA.1688.F32.TF32 R60, R64.reuse, R56, R100 ;  /* 0x00000038403c723c */ /* 0x040fe40000081064 */
        /* <DEDUP_REMOVED lines=9> */
[C---:B---3--:R-:W-:Y:S08]  /*34240*/  HMMA.1688.F32.TF32 R68, R64.reuse, R48, R72 ;  /* 0x000000304044723c */ /* 0x048ff00000081048 */
        /* <DEDUP_REMOVED lines=117> */
[----:B------:R1:W-:Y:S01]  /*349a0*/  STL.64 [R1+0x3e8], R122 ;  /* 0x0003e87a01007387 */ /* 0x0003e20000100a00 */
[C---:B------:R-:W-:Y:S03]  /*349b0*/  HMMA.1688.F32.TF32 R68, R64.reuse, R8, R68 ;  /* 0x000000084044723c */ /* 0x040fe60000081044 */
[----:B-1----:R-:W4:Y:S04]  /*349c0*/  LDL.LU.64 R122, [R1+0x3170] ;  /* 0x00317000017a7983 */ /* 0x002f280000300a00 */
        /* <DEDUP_REMOVED lines=19> */
[----:B------:R-:W-:Y:S04]  /*34b00*/  LDS R60, [R0+0x8200] ;  /* 0x00820000003c7984 */ /* 0x000fe80000000800 */
[----:B------:R-:W-:Y:S04]  /*34b10*/  LDS R62, [R0+0x9200] ;  /* 0x00920000003e7984 */ /* 0x000fe80000000800 */
[----:B------:R-:W-:Y:S04]  /*34b20*/  LDS R61, [R252+0x8200] ;  /* 0x00820000fc3d7984 */ /* 0x000fe80000000800 */
[----:B------:R-:W1:Y:S01]  /*34b30*/  LDS R63, [R252+0x9200] ;  /* 0x00920000fc3f7984 */ /* 0x000e620000000800 */
[C---:B------:R-:W-:Y:S03]  /*34b40*/  HMMA.1688.F32.TF32 R228, R64.reuse, R4, R228 ;  /* 0x0000000440e4723c */ /* 0x040fe600000810e4 */
[----:B------:R-:W-:Y:S04]  /*34b50*/  STL.64 [R1+0x380], R68 ;  /* 0x0003804401007387 */ /* 0x000fe80000100a00 */
[----:B------:R1:W-:Y:S02]  /*34b60*/  STL.64 [R1+0x388], R70 ;  /* 0x0003884601007387 */ /* 0x0003e40000100a00 */
[C---:B-1----:R-:W-:Y:S08]  /*34b70*/  HMMA.1688.F32.TF32 R68, R64.reuse, R204, R224 ;  /* 0x000000cc4044723c */ /* 0x042ff000000810e0 */
[----:B------:R-:W-:Y:S06]  /*34b80*/  HMMA.1688.F32.TF32 R64, R64, R232, R100 ;  /* 0x000000e84040723c */ /* 0x000fec0000081064 */
[----:B------:R-:W-:Y:S04]  /*34b90*/  STL.64 [R1+0x370], R228 ;  /* 0x000370e401007387 */ /* 0x000fe80000100a00 */
[----:B------:R-:W-:Y:S04]  /*34ba0*/  STL.64 [R1+0x378], R230 ;  /* 0x000378e601007387 */ /* 0x000fe80000100a00 */
[----:B------:R-:W-:Y:S01]  /*34bb0*/  LDS R100, [R0+0x8280] ;  /* 0x0082800000647984 */ /* 0x000fe20000000800 */
[C---:B------:R-:W-:Y:S03]  /*34bc0*/  HMMA.1688.F32.TF32 R172, R60.reuse, R48, R172 ;  /* 0x000000303cac723c */ /* 0x040fe600000810ac */
[----:B------:R-:W-:Y:S04]  /*34bd0*/  LDS R102, [R0+0x9280] ;  /* 0x0092800000667984 */ /* 0x000fe80000000800 */
[----:B------:R-:W-:Y:S04]  /*34be0*/  STL.64 [R1+0x360], R68 ;  /* 0x0003604401007387 */ /* 0x000fe80000100a00 */
[----:B------:R1:W-:Y:S04]  /*34bf0*/  STL.64 [R1+0x368], R70 ;  /* 0x0003684601007387 */ /* 0x0003e80000100a00 */
[----:B------:R-:W-:Y:S04]  /*34c00*/  STL.64 [R1+0x250], R64 ;  /* 0x0002504001007387 */ /* 0x000fe80000100a00 */
[----:B------:R1:W-:Y:S02]  /*34c10*/  STL.64 [R1+0x258], R66 ;  /* 0x0002584201007387 */ /* 0x0003e40000100a00 */
[C---:B-1----:R-:W-:Y:S02]  /*34c20*/  HMMA.1688.F32.TF32 R68, R60.reuse, R56, R180 ;  /* 0x000000383c44723c */ /* 0x042fe400000810b4 */
[----:B------:R-:W-:Y:S04]  /*34c30*/  LDS R101, [R252+0x8280] ;  /* 0x00828000fc657984 */ /* 0x000fe80000000800 */
[----:B------:R-:W1:Y:S02]  /*34c40*/  LDS R103, [R252+0x9280] ;  /* 0x00928000fc677984 */ /* 0x000e640000000800 */
[C---:B------:R-:W-:Y:S11]  /*34c50*/  HMMA.1688.F32.TF32 R64, R60.reuse, R52, R216 ;  /* 0x000000343c40723c */ /* 0x040ff600000810d8 */
[----:B------:R-:W-:Y:S04]  /*34c60*/  @!UPT UIADD3 URZ, URZ, URZ, URZ ;  /* 0x0000003f3f3ff290 */ /* 0x000fe8000fffe03f */
[----:B------:R-:W-:Y:S04]  /*34c70*/  STL.64 [R1+0x350], R68 ;  /* 0x0003504401007387 */ /* 0x000fe80000100a00 */
[----:B------:R1:W-:Y:S04]  /*34c80*/  STL.64 [R1+0x358], R70 ;  /* 0x0003584601007387 */ /* 0x0003e80000100a00 */
[----:B------:R-:W-:Y:S04]  /*34c90*/  STL.64 [R1+0x340], R64 ;  /* 0x0003404001007387 */ /* 0x000fe80000100a00 */
[----:B------:R1:W-:Y:S02]  /*34ca0*/  STL.64 [R1+0x348], R66 ;  /* 0x0003484201007387 */ /* 0x0003e40000100a00 */
[C---:B-1----:R-:W-:Y:S08]  /*34cb0*/  HMMA.1688.F32.TF32 R68, R60.reuse, R44, R164 ;  /* 0x0000002c3c44723c */ /* 0x042ff000000810a4 */
[C---:B------:R-:W-:Y:S01]  /*34cc0*/  HMMA.1688.F32.TF32 R64, R60.reuse, R40, R156 ;  /* 0x000000283c40723c */ /* 0x040fe2000008109c */
[----:B------:R-:W-:Y:S04]  /*34cd0*/  STL.64 [R1+0x330], R172 ;  /* 0x000330ac01007387 */ /* 0x000fe80000100a00 */
[----:B------:R-:W-:Y:S03]  /*34ce0*/  STL.64 [R1+0x338], R174 ;  /* 0x000338ae01007387 */ /* 0x000fe60000100a00 */
[C---:B------:R-:W-:Y:S07]  /*34cf0*/  HMMA.1688.F32.TF32 R148, R60.reuse, R36, R148 ;  /* 0x000000243c94723c */ /* 0x040fee0000081094 */
        /* <DEDUP_REMOVED lines=12> */
[----:B------:R3:W-:Y:S01]  /*34dc0*/  STL.64 [R1+0x2e8], R66 ;  /* 0x0002e84201007387 */ /* 0x0007e20000100a00 */
[C---:B-1----:R-:W-:Y:S08]  /*34dd0*/  HMMA.1688.F32.TF32 R68, R60.reuse, R20, R72 ;  /* 0x000000143c44723c */ /* 0x042ff00000081048 */
[C---:B---3--:R-:W-:Y:S01]  /*34de0*/  HMMA.1688.F32.TF32 R64, R60.reuse, R16, R76 ;  /* 0x000000103c40723c */ /* 0x048fe2000008104c */
[----:B------:R-:W-:Y:S04]  /*34df0*/  STL.64 [R1+0x2d0], R88 ;  /* 0x0002d05801007387 */ /* 0x000fe80000100a00 */
[----:B------:R-:W-:Y:S04]  /*34e00*/  STL.64 [R1+0x2d8], R90 ;  /* 0x0002d85a01007387 */ /* 0x000fe80000100a00 */
[----:B------:R-:W3:Y:S06]  /*34e10*/  LDL.LU R156, [R1+0x570] ;  /* 0x00057000019c7983 */ /* 0x000eec0000300800 */
        /* <DEDUP_REMOVED lines=64> */
[C---:B---3--:R-:W-:Y:S11]  /*35220*/  HMMA.1688.F32.TF32 R88, R60.reuse, R12, R88 ;  /* 0x0000000c3c58723c */ /* 0x048ff60000081058 */
[----:B------:R-:W-:Y:S11]  /*35230*/  @!UPT UIADD3 URZ, URZ, URZ, URZ ;  /* 0x0000003f3f3ff290 */ /* 0x000ff6000fffe03f */
[----:B------:R-:W-:Y:S01]  /*35240*/  @!UPT UIADD3 URZ, URZ, URZ, URZ ;  /* 0x0000003f3f3ff290 */ /* 0x000fe2000fffe03f */
[----:B------:R-:W-:Y:S04]  /*35250*/  STL.64 [R1+0x2a0], R88 ;  /* 0x0002a05801007387 */ /* 0x000fe80000100a00 */
[----:B------:R1:W-:Y:S04]  /*35260*/  STL.64 [R1+0x2a8], R90 ;  /* 0x0002a85a01007387 */ /* 0x0003e80000100a00 */
[----:B-1----:R-:W2:Y:S04]  /*35270*/  LDL.LU.64 R90, [R1+0x3120] ;  /* 0x00312000015a7983 */ /* 0x002ea80000300a00 */
[----:B------:R-:W2:Y:S04]  /*35280*/  LDL.LU.64 R88, [R1+0x3118] ;  /* 0x0031180001587983 */ /* 0x000ea80000300a00 */
[----:B------:R-:W-:Y:S04]  /*35290*/  STL.64 [R1+0x290], R72 ;  /* 0x0002904801007387 */ /* 0x000fe80000100a00 */
[----:B------:R1:W-:Y:S04]  /*352a0*/  STL.64 [R1+0x298], R74 ;  /* 0x0002984a01007387 */ /* 0x0003e80000100a00 */
[----:B-1----:R-:W3:Y:S04]  /*352b0*/  LDL.LU.64 R74, [R1+0x3110] ;  /* 0x00311000014a7983 */ /* 0x002ee80000300a00 */
[----:B------:R-:W2:Y:S01]  /*352c0*/  LDL.LU.64 R72, [R1+0x3108] ;  /* 0x0031080001487983 */ /* 0x000ea20000300a00 */
[C---:B----4-:R-:W-:Y:S08]  /*352d0*/  HMMA.1688.F32.TF32 R76, R60.reuse, R4, R76 ;  /* 0x000000043c4c723c */ /* 0x050ff0000008104c */
[C---:B------:R-:W-:Y:S08]  /*352e0*/  HMMA.1688.F32.TF32 R64, R60.reuse, R204, R64 ;  /* 0x000000cc3c40723c */ /* 0x040ff00000081040 */
[----:B------:R-:W-:Y:S07]  /*352f0*/  HMMA.1688.F32.TF32 R60, R60, R232, R148 ;  /* 0x000000e83c3c723c */ /* 0x000fee0000081094 */
[----:B------:R-:W-:Y:S04]  /*35300*/  STL.64 [R1+0x280], R76 ;  /* 0x0002804c01007387 */ /* 0x000fe80000100a00 */
[----:B------:R1:W-:Y:S04]  /*35310*/  STL.64 [R1+0x288], R78 ;  /* 0x0002884e01007387 */ /* 0x0003e80000100a00 */
[----:B-1----:R-:W4:Y:S04]  /*35320*/  LDL.LU.64 R78, [R1+0x3100] ;  /* 0x00310000014e7983 */ /* 0x002f280000300a00 */
[----:B------:R-:W4:Y:S04]  /*35330*/  LDL.LU.64 R76, [R1+0x30f8] ;  /* 0x0030f800014c7983 */ /* 0x000f280000300a00 */
[----:B------:R-:W-:Y:S04]  /*35340*/  STL.64 [R1+0x2e90], R62 ;  /* 0x002e903e01007387 */ /* 0x000fe80000100a00 */
[----:B------:R-:W-:Y:S04]  /*35350*/  STL.64 [R1+0x270], R64 ;  /* 0x0002704001007387 */ /* 0x000fe80000100a00 */
[----:B------:R1:W-:Y:S04]  /*35360*/  STL.64 [R1+0x278], R66 ;  /* 0x0002784201007387 */ /* 0x0003e80000100a00 */
[----:B------:R2:W-:Y:S04]  /*35370*/  STL.64 [R1+0x2e88], R60 ;  /* 0x002e883c01007387 */ /* 0x0005e80000100a00 */
[----:B------:R-:W4:Y:S04]  /*35380*/  LDL.LU R148, [R1+0x730] ;  /* 0x0007300001947983 */ /* 0x000f280000300800 */
[----:B------:R-:W4:Y:S01]  /*35390*/  LDL.LU R149, [R1+0x734] ;  /* 0x0007340001957983 */ /* 0x000f220000300800 */
[----:B-1----:R-:W-:Y:S03]  /*353a0*/  HMMA.1688.F32.TF32 R64, R100, R56, R108 ;  /* 0x000000386440723c */ /* 0x002fe6000008106c */
[----:B------:R-:W4:Y:S04]  /*353b0*/  LDL.LU R150, [R1+0x738] ;  /* 0x0007380001967983 */ /* 0x000f280000300800 */
[----:B------:R-:W4:Y:S01]  /*353c0*/  LDL.LU R151, [R1+0x73c] ;  /* 0x00073c0001977983 */ /* 0x000f220000300800 */
[----:B---3--:R-:W-:Y:S01]  /*353d0*/  MOV R109, R74 ;  /* 0x0000004a006d7202 */ /* 0x008fe20000000f00 */
[----:B------:R-:W-:-:S02]  /*353e0*/  IMAD.MOV.U32 R110, RZ, RZ, R75 ;  /* 0x000000ffff6e7224 */ /* 0x000fc400078e004b */
[----:B--2---:R-:W-:Y:S02]  /*353f0*/  IMAD.MOV.U32 R108, RZ, RZ, R73 ;  /* 0x000000ffff6c7224 */ /* 0x004fe400078e0049 */
[----:B------:R-:W2:Y:S04]  /*35400*/  LDL.LU R73, [R1+0x30f0] ;  /* 0x0030f00001497983 */ /* 0x000ea80000300800 */
[----:B------:R-:W2:Y:S04]  /*35410*/  LDL.LU R74, [R1+0x30ec] ;  /* 0x0030ec00014a7983 */ /* 0x000ea80000300800 */
[----:B------:R-:W2:Y:S01]  /*35420*/  LDL.LU R75, [R1+0x30e8] ;  /* 0x0030e800014b7983 */ /* 0x000ea20000300800 */
[C---:B------:R-:W-:Y:S03]  /*35430*/  HMMA.1688.F32.TF32 R68, R100.reuse, R52, R68 ;  /* 0x000000346444723c */ /* 0x040fe60000081044 */
[----:B------:R-:W-:Y:S04]  /*35440*/  STL.64 [R1+0x2ea0], R66 ;  /* 0x002ea04201007387 */ /* 0x000fe80000100a00 */
[----:B------:R1:W-:Y:S01]  /*35450*/  STL.64 [R1+0x2e98], R64 ;  /* 0x002e984001007387 */ /* 0x0003e20000100a00 */
[C---:B------:R-:W-:Y:S08]  /*35460*/  HMMA.1688.F32.TF32 R60, R100.reuse, R44, R224 ;  /* 0x0000002c643c723c */ /* 0x040ff000000810e0 */
[C---:B-1----:R-:W-:Y:S07]  /*35470*/  HMMA.1688.F32.TF32 R64, R100.reuse, R48, R228 ;  /* 0x000000306440723c */ /* 0x042fee00000810e4 */
[----:B------:R-:W-:Y:S04]  /*35480*/  STL.64 [R1+0x530], R68 ;  /* 0x0005304401007387 */ /* 0x000fe80000100a00 */
[----:B------:R1:W-:Y:S02]  /*35490*/  STL.64 [R1+0x538], R70 ;  /* 0x0005384601007387 */ /* 0x0003e40000100a00 */
[C---:B-1----:R-:W-:Y:S10]  /*354a0*/  HMMA.1688.F32.TF32 R68, R100.reuse, R40, R180 ;  /* 0x000000286444723c */ /* 0x042ff400000810b4 */
[----:B------:R-:W-:Y:S04]  /*354b0*/  STL.64 [R1+0x520], R64 ;  /* 0x0005204001007387 */ /* 0x000fe80000100a00 */
[----:B------:R1:W-:Y:S04]  /*354c0*/  STL.64 [R1+0x528], R66 ;  /* 0x0005284201007387 */ /* 0x0003e80000100a00 */
[----:B------:R-:W-:Y:S04]  /*354d0*/  STL.64 [R1+0x510], R60 ;  /* 0x0005103c01007387 */ /* 0x000fe80000100a00 */
[----:B------:R3:W-:Y:S01]  /*354e0*/  STL.64 [R1+0x518], R62 ;  /* 0x0005183e01007387 */ /* 0x0007e20000100a00 */
[C---:B-1----:R-:W-:Y:S08]  /*354f0*/  HMMA.1688.F32.TF32 R64, R100.reuse, R36, R216 ;  /* 0x000000246440723c */ /* 0x042ff000000810d8 */
[----:B---3--:R-:W-:Y:S01]  /*35500*/  HMMA.1688.F32.TF32 R60, R100, R32, R172 ;  /* 0x00000020643c723c */ /* 0x008fe200000810ac */
[----:B------:R-:W-:Y:S01]  /*35510*/  STL.64 [R1+0x500], R68 ;  /* 0x0005004401007387 */ /* 0x000fe20000100a00 */
[----:B------:R-:W-:-:S03]  /*35520*/  IMAD.MOV.U32 R111, RZ, RZ, R2 ;  /* 0x000000ffff6f7224 */ /* 0x000fc600078e0002 */
[----:B------:R1:W-:Y:S03]  /*35530*/  STL.64 [R1+0x508], R70 ;  /* 0x0005084601007387 */ /* 0x0003e60000100a00 */
[C---:B------:R-:W-:Y:S08]  /*35540*/  HMMA.1688.F32.TF32 R216, R100.reuse, R20, R132 ;  /* 0x0000001464d8723c */ /* 0x040ff00000081084 */
[C---:B----4-:R-:W-:Y:S01]  /*35550*/  HMMA.1688.F32.TF32 R224, R100.reuse, R12, R76 ;  /* 0x0000000c64e0723c */ /* 0x050fe2000008104c */
[----:B------:R-:W-:Y:S04]  /*35560*/  STL.64 [R1+0x4f0], R64 ;  /* 0x0004f04001007387 */ /* 0x000fe80000100a00 */
[----:B------:R-:W-:Y:S03]  /*35570*/  STL.64 [R1+0x4f8], R66 ;  /* 0x0004f84201007387 */ /* 0x000fe60000100a00 */
[----:B------:R-:W-:Y:S01]  /*35580*/  IMAD.MOV.U32 R3, RZ, RZ, R62 ;  /* 0x000000ffff037224 */ /* 0x000fe200078e003e */
[----:B------:R3:W-:Y:S01]  /*35590*/  STL.64 [R1+0x4e0], R60 ;  /* 0x0004e03c01007387 */ /* 0x0007e20000100a00 */
[----:B------:R-:W-:Y:S01]  /*355a0*/  IMAD.MOV.U32 R2, RZ, RZ, R63 ;  /* 0x000000ffff027224 */ /* 0x000fe200078e003f */
[----:B-1----:R-:W-:Y:S01]  /*355b0*/  HMMA.1688.F32.TF32 R68, R100, R24, R156 ;  /* 0x000000186444723c */ /* 0x002fe2000008109c */
[----:B------:R-:W-:Y:S01]  /*355c0*/  MOV R180, R84 ;  /* 0x0000005400b47202 */ /* 0x000fe20000000f00 */
[----:B------:R-:W-:-:S02]  /*355d0*/  IMAD.MOV.U32 R181, RZ, RZ, R85 ;  /* 0x000000ffffb57224 */ /* 0x000fc400078e0055 */
[----:B------:R-:W-:Y:S02]  /*355e0*/  IMAD.MOV.U32 R182, RZ, RZ, R86 ;  /* 0x000000ffffb67224 */ /* 0x000fe400078e0056 */
[----:B------:R-:W-:Y:S02]  /*355f0*/  IMAD.MOV.U32 R183, RZ, RZ, R120 ;  /* 0x000000ffffb77224 */ /* 0x000fe400078e0078 */
[----:B------:R-:W-:Y:S02]  /*35600*/  IMAD.MOV.U32 R172, RZ, RZ, R82 ;  /* 0x000000ffffac7224 */ /* 0x000fe400078e0052 */
[----:B------:R-:W-:Y:S01]  /*35610*/  IMAD.MOV.U32 R173, RZ, RZ, R83 ;  /* 0x000000ffffad7224 */ /* 0x000fe200078e0053 */
[C---:B---3--:R-:W-:Y:S01]  /*35620*/  HMMA.1688.F32.TF32 R60, R100.reuse, R28, R164 ;  /* 0x0000001c643c723c */ /* 0x048fe200000810a4 */
[----:B------:R-:W-:Y:S01]  /*35630*/  MOV R174, R123 ;  /* 0x0000007b00ae7202 */ /* 0x000fe20000000f00 */
[----:B------:R-:W-:Y:S01]  /*35640*/  IMAD.MOV.U32 R175, RZ, RZ, R87 ;  /* 0x000000ffffaf7224 */ /* 0x000fe200078e0057 */
[----:B------:R-:W-:Y:S04]  /*35650*/  LDS R132, [R0+0x8300] ;  /* 0x0083000000847984 */ /* 0x000fe80000000800 */
[----:B------:R-:W-:Y:S01]  /*35660*/  LDS R134, [R0+0x9300] ;  /* 0x0093000000867984 */ /* 0x000fe20000000800 */
[----:B------:R-:W-:Y:S03]  /*35670*/  HMMA.1688.F32.TF32 R76, R100, R8, R148 ;  /* 0x00000008644c723c */ /* 0x000fe60000081094 */
[----:B------:R-:W-:Y:S04]  /*35680*/  LDS R133, [R252+0x8300] ;  /* 0x00830000fc857984 */ /* 0x000fe80000000800 */
[----:B------:R-:W-:Y:S04]  /*35690*/  STL.64 [R1+0x2e40], R70 ;  /* 0x002e404601007387 */ /* 0x000fe80000100a00 */
[----:B------:R-:W1:Y:S04]  /*356a0*/  LDS R135, [R252+0x9300] ;  /* 0x00930000fc877984 */ /* 0x000e680000000800 */
[----:B------:R-:W-:Y:S04]  /*356b0*/  STL.64 [R1+0x4d0], R60 ;  /* 0x0004d03c01007387 */ /* 0x000fe80000100a00 */
[----:B------:R3:W-:Y:S04]  /*356c0*/  STL.64 [R1+0x4d8], R62 ;  /* 0x0004d83e01007387 */ /* 0x0007e80000100a00 */
[----:B------:R4:W-:Y:S04]  /*356d0*/  STL.64 [R1+0x2e38], R68 ;  /* 0x002e384401007387 */ /* 0x0009e80000100a00 */
[----:B------:R-:W-:Y:S04]  /*356e0*/  STL.64 [R1+0x2e50], R218 ;  /* 0x002e50da01007387 */ /* 0x000fe80000100a00 */
[----:B------:R-:W-:Y:S01]  /*356f0*/  STL.64 [R1+0x2e48], R216 ;  /* 0x002e48d801007387 */ /* 0x000fe20000100a00 */
[----:B------:R-:W-:Y:S01]  /*35700*/  IMAD.MOV.U32 R156, RZ, RZ, R121 ;  /* 0x000000ffff9c7224 */ /* 0x000fe200078e0079 */
[----:B------:R-:W-:Y:S01]  /*35710*/  MOV R157, R122 ;  /* 0x0000007a009d7202 */ /* 0x000fe20000000f00 */
[----:B------:R-:W-:-:S02]  /*35720*/  IMAD.MOV.U32 R158, RZ, RZ, R80 ;  /* 0x000000ffff9e7224 */ /* 0x000fc400078e0050 */
[----:B------:R-:W-:Y:S01]  /*35730*/  IMAD.MOV.U32 R159, RZ, RZ, R81 ;  /* 0x000000ffff9f7224 */ /* 0x000fe200078e0051 */
[C---:B--2---:R-:W-:Y:S11]  /*35740*/  HMMA.1688.F32.TF32 R72, R100.reuse, R16, R72 ;  /* 0x000000106448723c */ /* 0x044ff60000081048 */
        /* <DEDUP_REMOVED lines=12> */
[----:B------:R-:W1:Y:S04]  /*35810*/  LDL.LU R84, [R1+0x30e4] ;  /* 0x0030e40001547983 */ /* 0x000e680000300800 */
[----:B------:R-:W1:Y:S04]  /*35820*/  LDL.LU R85, [R1+0x30e0] ;  /* 0x0030e00001557983 */ /* 0x000e680000300800 */
[----:B------:R-:W1:Y:S04]  /*35830*/  LDL.LU R86, [R1+0x30dc] ;  /* 0x0030dc0001567983 */ /* 0x000e680000300800 */
        /* <DEDUP_REMOVED lines=8> */
[----:B------:R-:W1:Y:S01]  /*358c0*/  LDL.LU R87, [R1+0x30b8] ;  /* 0x0030b80001577983 */ /* 0x000e620000300800 */
[----:B------:R-:W-:Y:S01]  /*358d0*/  HMMA.1688.F32.TF32 R108, R100, R4, R108 ;  /* 0x00000004646c723c */ /* 0x000fe2000008106c */
[----:B------:R-:W-:-:S02]  /*358e0*/  IMAD.MOV.U32 R228, RZ, RZ, R93 ;  /* 0x000000ffffe47224 */ /* 0x000fc400078e005d */
[----:B------:R-:W-:Y:S02]  /*358f0*/  IMAD.MOV.U32 R229, RZ, RZ, R94 ;  /* 0x000000ffffe57224 */ /* 0x000fe400078e005e */
[----:B------:R-:W-:Y:S02]  /*35900*/  IMAD.MOV.U32 R230, RZ, RZ, R95 ;  /* 0x000000ffffe67224 */ /* 0x000fe400078e005f */
[----:B------:R-:W-:Y:S11]  /*35910*/  IMAD.MOV.U32 R231, RZ, RZ, R99 ;  /* 0x000000ffffe77224 */ /* 0x000ff600078e0063 */
[----:B------:R-:W-:Y:S05]  /*35920*/  @!UPT UIADD3 URZ, URZ, URZ, URZ ;  /* 0x0000003f3f3ff290 */ /* 0x000fea000fffe03f */
[----:B------:R-:W-:Y:S04]  /*35930*/  STL.64 [R1+0x2eb0], R110 ;  /* 0x002eb06e01007387 */ /* 0x000fe80000100a00 */
[----:B------:R-:W-:Y:S01]  /*35940*/  STL.64 [R1+0x2ea8], R108 ;  /* 0x002ea86c01007387 */ /* 0x000fe20000100a00 */
[C---:B--2---:R-:W-:Y:S08]  /*35950*/  HMMA.1688.F32.TF32 R80, R100.reuse, R204, R80 ;  /* 0x000000cc6450723c */ /* 0x044ff00000081050 */
[----:B---3--:R-:W-:Y:S08]  /*35960*/  HMMA.1688.F32.TF32 R100, R100, R232, R120 ;  /* 0x000000e86464723c */ /* 0x008ff00000081078 */
[C---:B-1----:R-:W-:Y:S07]  /*35970*/  HMMA.1688.F32.TF32 R84, R132.reuse, R56, R84 ;  /* 0x000000388454723c */ /* 0x042fee0000081054 */
        /* <DEDUP_REMOVED lines=10> */
[----:B------:R-:W-:Y:S01]  /*35a20*/  HMMA.1688.F32.TF32 R148, R132, R52, R148 ;  /* 0x000000348494723c */ /* 0x000fe20000081094 */
[----:B------:R-:W-:Y:S01]  /*35a30*/  IMAD.MOV.U32 R164, RZ, RZ, R239 ;  /* 0x000000ffffa47224 */ /* 0x000fe200078e00ef */
[----:B------:R-:W-:Y:S01]  /*35a40*/  MOV R167, R236 ;  /* 0x000000ec00a77202 */ /* 0x000fe20000000f00 */
[----:B------:R-:W-:-:S02]  /*35a50*/  IMAD.MOV.U32 R165, RZ, RZ, R238 ;  /* 0x000000ffffa57224 */ /* 0x000fc400078e00ee */
[----:B------:R-:W-:-:S03]  /*35a60*/  IMAD.MOV.U32 R166, RZ, RZ, R237 ;  /* 0x000000ffffa67224 */ /* 0x000fc600078e00ed */
[C---:B------:R-:W-:Y:S08]  /*35a70*/  HMMA.1688.F32.TF32 R88, R132.reuse, R48, R88 ;  /* 0x000000308458723c */ /* 0x040ff00000081058 */
[C---:B------:R-:W-:Y:S08]  /*35a80*/  HMMA.1688.F32.TF32 R172, R132.reuse, R28, R172 ;  /* 0x0000001c84ac723c */ /* 0x040ff000000810ac */
[C---:B------:R-:W-:Y:S08]  /*35a90*/  HMMA.1688.F32.TF32 R104, R132.reuse, R24, R104 ;  /* 0x000000188468723c */ /* 0x040ff00000081068 */
[C---:B------:R-:W-:Y:S01]  /*35aa0*/  HMMA.1688.F32.TF32 R156, R132.reuse, R44, R156 ;  /* 0x0000002c849c723c */ /* 0x040fe2000008109c */
[----:B------:R-:W-:Y:S07]  /*35ab0*/  STL.64 [R1+0x2ef0], R150 ;  /* 0x002ef09601007387 */ /* 0x000fee0000100a00 */
[C---:B------:R-:W-:Y:S08]  /*35ac0*/  HMMA.1688.F32.TF32 R180, R132.reuse, R20, R180 ;  /* 0x0000001484b4723c */ /* 0x040ff000000810b4 */
[C---:B------:R-:W-:Y:S08]  /*35ad0*/  HMMA.1688.F32.TF32 R112, R132.reuse, R16, R112 ;  /* 0x000000108470723c */ /* 0x040ff00000081070 */
[----:B------:R-:W-:Y:S01]  /*35ae0*/  HMMA.1688.F32.TF32 R116, R132, R12, R116 ;  /* 0x0000000c8474723c */ /* 0x000fe20000081074 */
[----:B------:R-:W-:Y:S01]  /*35af0*/  IMAD.MOV.U32 R63, RZ, RZ, R208 ;  /* 0x000000ffff3f7224 */ /* 0x000fe200078e00d0 */
[----:B------:R-:W-:Y:S01]  /*35b00*/  MOV R60, R211 ;  /* 0x000000d3003c7202 */ /* 0x000fe20000000f00 */
[----:B------:R-:W-:-:S02]  /*35b10*/  IMAD.MOV.U32 R62, RZ, RZ, R209 ;  /* 0x000000ffff3e7224 */ /* 0x000fc400078e00d1 */
[----:B------:R-:W-:Y:S01]  /*35b20*/  IMAD.MOV.U32 R64, RZ, RZ, R124 ;  /* 0x000000ffff407224 */ /* 0x000fe200078e007c */
[----:B------:R-:W-:Y:S01]  /*35b30*/  MOV R66, R126 ;  /* 0x0000007e00427202 */ /* 0x000fe20000000f00 */
[----:B------:R-:W-:Y:S01]  /*35b40*/  IMAD.MOV.U32 R61, RZ, RZ, R210 ;  /* 0x000000ffff3d7224 */ /* 0x000fe200078e00d2 */
[C---:B------:R-:W-:Y:S01]  /*35b50*/  HMMA.1688.F32.TF32 R164, R132.reuse, R36, R164 ;  /* 0x0000002484a4723c */ /* 0x040fe200000810a4 */
[----:B------:R-:W-:Y:S04]  /*35b60*/  STL.64 [R1+0x2ee8], R148 ;  /* 0x002ee89401007387 */ /* 0x000fe80000100a00 */
[----:B------:R-:W-:Y:S04]  /*35b70*/  STL.64 [R1+0x2f00], R90 ;  /* 0x002f005a01007387 */ /* 0x000fe80000100a00 */
[----:B------:R-:W-:Y:S04]  /*35b80*/  STL.64 [R1+0x2ef8], R88 ;  /* 0x002ef85801007387 */ /* 0x000fe80000100a00 */
[----:B------:R-:W-:Y:S04]  /*35b90*/  STL.64 [R1+0x2f10], R158 ;  /* 0x002f109e01007387 */ /* 0x000fe80000100a00 */
[----:B------:R-:W-:Y:S01]  /*35ba0*/  STL.64 [R1+0x2f08], R156 ;  /* 0x002f089c01007387 */ /* 0x000fe20000100a00 */
[----:B------:R-:W-:Y:S01]  /*35bb0*/  HMMA.1688.F32.TF32 R120, R132, R8, R228 ;  /* 0x000000088478723c */ /* 0x000fe200000810e4 */
[----:B------:R-:W-:-:S02]  /*35bc0*/  IMAD.MOV.U32 R65, RZ, RZ, R125 ;  /* 0x000000ffff417224 */ /* 0x000fc400078e007d */
[----:B------:R-:W-:Y:S01]  /*35bd0*/  IMAD.MOV.U32 R67, RZ, RZ, R127 ;  /* 0x000000ffff437224 */ /* 0x000fe200078e007f */
[----:B------:R-:W-:Y:S03]  /*35be0*/  LDS R236, [R0+0x8380] ;  /* 0x0083800000ec7984 */ /* 0x000fe60000000800 */
[----:B------:R-:W-:Y:S01]  /*35bf0*/  IMAD.MOV.U32 R228, RZ, RZ, R193 ;  /* 0x000000ffffe47224 */ /* 0x000fe200078e00c1 */
[----:B------:R-:W-:Y:S01]  /*35c00*/  MOV R229, R128 ;  /* 0x0000008000e57202 */ /* 0x000fe20000000f00 */
[----:B------:R-:W-:Y:S01]  /*35c10*/  IMAD.MOV.U32 R230, RZ, RZ, R129 ;  /* 0x000000ffffe67224 */ /* 0x000fe200078e0081 */
[----:B------:R-:W-:Y:S01]  /*35c20*/  LDS R238, [R0+0x9380] ;  /* 0x0093800000ee7984 */ /* 0x000fe20000000800 */
[----:B------:R-:W-:Y:S02]  /*35c30*/  IMAD.MOV.U32 R231, RZ, RZ, R130 ;  /* 0x000000ffffe77224 */ /* 0x000fe400078e0082 */
[----:B----4-:R-:W-:Y:S01]  /*35c40*/  IMAD.MOV.U32 R68, RZ, RZ, R131 ;  /* 0x000000ffff447224 */ /* 0x010fe200078e0083 */
[----:B------:R-:W-:Y:S01]  /*35c50*/  LDS R237, [R252+0x8380] ;  /* 0x00838000fced7984 */ /* 0x000fe20000000800 */
[----:B------:R-:W-:-:S02]  /*35c60*/  IMAD.MOV.U32 R69, RZ, RZ, R194 ;  /* 0x000000ffff457224 */ /* 0x000fc400078e00c2 */
[----:B------:R-:W-:Y:S01]  /*35c70*/  IMAD.MOV.U32 R70, RZ, RZ, R195 ;  /* 0x000000ffff467224 */ /* 0x000fe200078e00c3 */
[----:B------:R-:W1:Y:S01]  /*35c80*/  LDS R239, [R252+0x9380] ;  /* 0x00938000fcef7984 */ /* 0x000e620000000800 */
[C---:B--2---:R-:W-:Y:S08]  /*35c90*/  HMMA.1688.F32.TF32 R92, R132.reuse, R40, R92 ;  /* 0x00000028845c723c */ /* 0x044ff0000008105c */
[----:B---3--:R-:W-:Y:S11]  /*35ca0*/  HMMA.1688.F32.TF32 R96, R132, R32, R96 ;  /* 0x000000208460723c */ /* 0x008ff60000081060 */
[----:B------:R-:W-:Y:S04]  /*35cb0*/  @!UPT UIADD3 URZ, URZ, URZ, URZ ;  /* 0x0000003f3f3ff290 */ /* 0x000fe8000fffe03f */
        /* <DEDUP_REMOVED lines=21> */
[----:B------:R-:W4:Y:S04]  /*35e10*/  LDL.LU R128, [R1+0x30a0] ;  /* 0x0030a00001807983 */ /* 0x000f280000300800 */
[----:B------:R-:W4:Y:S04]  /*35e20*/  LDL.LU R129, [R1+0x309c] ;  /* 0x00309c0001817983 */ /* 0x000f280000300800 */
[----:B------:R-:W4:Y:S04]  /*35e30*/  LDL.LU R130, [R1+0x3098] ;  /* 0x0030980001827983 */ /* 0x000f280000300800 */
[----:B------:R-:W2:Y:S04]  /*35e40*/  LDL.LU R124, [R1+0x3094] ;  /* 0x00309400017c7983 */ /* 0x000ea80000300800 */
[----:B------:R-:W2:Y:S04]  /*35e50*/  LDL.LU R125, [R1+0x3090] ;  /* 0x00309000017d7983 */ /* 0x000ea80000300800 */
[----:B------:R-:W2:Y:S04]  /*35e60*/  LDL.LU R126, [R1+0x308c] ;  /* 0x00308c00017e7983 */ /* 0x000ea80000300800 */
[----:B------:R-:W2:Y:S04]  /*35e70*/  LDL.LU R127, [R1+0x3088] ;  /* 0x00308800017f7983 */ /* 0x000ea80000300800 */
[----:B------:R-:W4:Y:S04]  /*35e80*/  LDL.LU R131, [R1+0x3084] ;  /* 0x0030840001837983 */ /* 0x000f280000300800 */
[----:B------:R-:W3:Y:S04]  /*35e90*/  LDL.LU R194, [R1+0x3080] ;  /* 0x0030800001c27983 */ /* 0x000ee80000300800 */
[----:B------:R-:W3:Y:S01]  /*35ea0*/  LDL.LU R195, [R1+0x307c] ;  /* 0x00307c0001c37983 */ /* 0x000ee20000300800 */
[----:B------:R-:W-:-:S03]  /*35eb0*/  MOV R71, R143 ;  /* 0x0000008f00477202 */ /* 0x000fc60000000f00 */
[----:B------:R-:W3:Y:S01]  /*35ec0*/  LDL.LU R143, [R1+0x3078] ;  /* 0x00307800018f7983 */ /* 0x000ee20000300800 */
[C---:B-1----:R-:W-:Y:S03]  /*35ed0*/  HMMA.1688.F32.TF32 R220, R236.reuse, R20, R220 ;  /* 0x00000014ecdc723c */ /* 0x042fe600000810dc */
[----:B------:R-:W-:Y:S04]  /*35ee0*/  STL.64 [R1+0x2fa0], R122 ;  /* 0x002fa07a01007387 */ /* 0x000fe80000100a00 */
[----:B------:R-:W-:Y:S01]  /*35ef0*/  STL.64 [R1+0x2f98], R120 ;  /* 0x002f987801007387 */ /* 0x000fe20000100a00 */
[C---:B------:R-:W-:Y:S08]  /*35f00*/  HMMA.1688.F32.TF32 R176, R236.reuse, R16, R176 ;  /* 0x00000010ecb0723c */ /* 0x040ff000000810b0 */
[----:B------:R-:W-:Y:S08]  /*35f10*/  HMMA.1688.F32.TF32 R228, R236, R12, R228 ;  /* 0x0000000cece4723c */ /* 0x000ff000000810e4 */
[C---:B--2---:R-:W-:Y:S08]  /*35f20*/  HMMA.1688.F32.TF32 R124, R132.reuse, R4, R124 ;  /* 0x00000004847c723c */ /* 0x044ff0000008107c */
[C---:B----4-:R-:W-:Y:S08]  /*35f30*/  HMMA.1688.F32.TF32 R128, R132.reuse, R204, R128 ;  /* 0x000000cc8480723c */ /* 0x050ff00000081080 */
[----:B---3--:R-:W-:Y:S01]  /*35f40*/  HMMA.1688.F32.TF32 R132, R132, R232, R192 ;  /* 0x000000e88484723c */ /* 0x008fe200000810c0 */
[----:B------:R-:W-:Y:S04]  /*35f50*/  LDS R192, [R0+0xa000] ;  /* 0x00a0000000c07984 */ /* 0x000fe80000000800 */
[----:B------:R-:W-:Y:S04]  /*35f60*/  LDS R194, [R0+0xb000] ;  /* 0x00b0000000c27984 */ /* 0x000fe80000000800 */
[----:B------:R-:W-:Y:S04]  /*35f70*/  LDS R193, [R252+0xa000] ;  /* 0x00a00000fcc17984 */ /* 0x000fe80000000800 */
[----:B------:R-:W1:Y:S04]  /*35f80*/  LDS R195, [R252+0xb000] ;  /* 0x00b00000fcc37984 */ /* 0x000e680000000800 */
[----:B------:R-:W-:Y:S04]  /*35f90*/  STL.64 [R1+0x2fb0], R126 ;  /* 0x002fb07e01007387 */ /* 0x000fe80000100a00 */
[----:B------:R-:W-:Y:S04]  /*35fa0*/  STL.64 [R1+0x2fa8], R124 ;  /* 0x002fa87c01007387 */ /* 0x000fe80000100a00 */
[----:B------:R-:W-:Y:S01]  /*35fb0*/  STL.64 [R1+0x2fc0], R130 ;  /* 0x002fc08201007387 */ /* 0x000fe20000100a00 */
[----:B-1----:R-:W-:Y:S03]  /*35fc0*/  HMMA.1688.F32.TF32 R64, R192, R54, R64 ;  /* 0x00000036c040723c */ /* 0x002fe60000081040 */
[----:B------:R-:W-:Y:S11]  /*35fd0*/  STL.64 [R1+0x2fb8], R128 ;  /* 0x002fb88001007387 */ /* 0x000ff60000100a00 */
[----:B------:R-:W-:Y:S10]  /*35fe0*/  @!UPT UIADD3 URZ, URZ, URZ, URZ ;  /* 0x0000003f3f3ff290 */ /* 0x000ff4000fffe03f */
[----:B------:R-:W-:Y:S01]  /*35ff0*/  MOV R20, R64 ;  /* 0x0000004000147202 */ /* 0x000fe20000000f00 */
[----:B------:R-:W-:Y:S02]  /*36000*/  IMAD.MOV.U32 R17, RZ, RZ, R65 ;  /* 0x000000ffff117224 */ /* 0x000fe400078e0041 */
[----:B------:R-:W-:Y:S02]  /*36010*/  IMAD.MOV.U32 R64, RZ, RZ, R11 ;  /* 0x000000ffff407224 */ /* 0x000fe400078e000b */
[----:B------:R-:W-:Y:S01]  /*36020*/  IMAD.MOV.U32 R16, RZ, RZ, R66 ;  /* 0x000000ffff107224 */ /* 0x000fe200078e0042 */
[----:B------:R-:W2:Y:S01]  /*36030*/  LDL.LU R11, [R1+0x3074] ;  /* 0x00307400010b7983 */ /* 0x000ea20000300800 */
[----:B------:R-:W-:Y:S01]  /*36040*/  IMAD.MOV.U32 R65, RZ, RZ, R10 ;  /* 0x000000ffff417224 */ /* 0x000fe200078e000a */
[----:B------:R-:W-:Y:S01]  /*36050*/  MOV R66, R234 ;  /* 0x000000ea00427202 */ /* 0x000fe20000000f00 */
[----:B------:R-:W-:Y:S01]  /*36060*/  IMAD.MOV.U32 R13, RZ, RZ, R67 ;  /* 0x000000ffff0d7224 */ /* 0x000fe200078e0043 */
[----:B------:R-:W3:Y:S01]  /*36070*/  LDL.LU R10, [R1+0x3070] ;  /* 0x00307000010a7983 */ /* 0x000ee20000300800 */
[----:B------:R-:W-:-:S03]  /*36080*/  IMAD.MOV.U32 R67, RZ, RZ, R235 ;  /* 0x000000ffff437224 */ /* 0x000fc600078e00eb */
[----:B------:R-:W4:Y:S04]  /*36090*/  LDL.LU R234, [R1+0x306c] ;  /* 0x00306c0001ea7983 */ /* 0x000f280000300800 */
[----:B------:R-:W2:Y:S01]  /*360a0*/  LDL.LU R235, [R1+0x3068] ;  /* 0x0030680001eb7983 */ /* 0x000ea20000300800 */
[----:B------:R-:W-:Y:S08]  /*360b0*/  HMMA.1688.F32.TF32 R68, R192, R58, R68 ;  /* 0x0000003ac044723c */ /* 0x000ff00000081044 */
[C---:B------:R-:W-:Y:S08]  /*360c0*/  HMMA.1688.F32.TF32 R184, R236.reuse, R8, R184 ;  /* 0x00000008ecb8723c */ /* 0x040ff000000810b8 */
[----:B------:R-:W-:Y:S08]  /*360d0*/  HMMA.1688.F32.TF32 R188, R236, R4, R188 ;  /* 0x00000004ecbc723c */ /* 0x000ff000000810bc */
[----:B------:R-:W-:-:S02]  /*360e0*/  IMAD.MOV.U32 R12, RZ, RZ, R68 ;  /* 0x000000ffff0c7224 */ /* 0x000fc400078e0044 */
[----:B------:R-:W-:Y:S02]  /*360f0*/  IMAD.MOV.U32 R9, RZ, RZ, R69 ;  /* 0x000000ffff097224 */ /* 0x000fe400078e0045 */
[----:B------:R-:W-:Y:S02]  /*36100*/  IMAD.MOV.U32 R68, RZ, RZ, R206 ;  /* 0x000000ffff447224 */ /* 0x000fe400078e00ce */
[----:B------:R-:W-:Y:S01]  /*36110*/  IMAD.MOV.U32 R8, RZ, RZ, R70 ;  /* 0x000000ffff087224 */ /* 0x000fe200078e0046 */
[----:B------:R-:W3:Y:S01]  /*36120*/  LDL.LU R206, [R1+0x3064] ;  /* 0x0030640001ce7983 */ /* 0x000ee20000300800 */
[----:B------:R-:W-:Y:S02]  /*36130*/  IMAD.MOV.U32 R69, RZ, RZ, R207 ;  /* 0x000000ffff457224 */ /* 0x000fe400078e00cf */
[----:B------:R-:W-:Y:S01]  /*36140*/  IMAD.MOV.U32 R4, RZ, RZ, R71 ;  /* 0x000000ffff047224 */ /* 0x000fe200078e0047 */
[----:B------:R-:W3:Y:S01]  /*36150*/  LDL.LU R207, [R1+0x3060] ;  /* 0x0030600001cf7983 */ /* 0x000ee20000300800 */
[----:B------:R-:W-:Y:S01]  /*36160*/  IMAD.MOV.U32 R70, RZ, RZ, R7 ;  /* 0x000000ffff467224 */ /* 0x000fe200078e0007 */
[----:B------:R-:W-:-:S02]  /*36170*/  MOV R71, R6 ;  /* 0x0000000600477202 */ /* 0x000fc40000000f00 */
[----:B------:R-:W3:Y:S04]  /*36180*/  LDL.LU R7, [R1+0x305c] ;  /* 0x00305c0001077983 */ /* 0x000ee80000300800 */
[----:B------:R-:W3:Y:S04]  /*36190*/  LDL.LU R6, [R1+0x3058] ;  /* 0x0030580001067983 */ /* 0x000ee80000300800 */
[----:B------:R-:W3:Y:S04]  /*361a0*/  LDL.LU R108, [R1+0x10] ;  /* 0x00001000016c7983 */ /* 0x000ee80000300800 */
[----:B------:R-:W3:Y:S01]  /*361b0*/  LDL.LU R109, [R1+0x14] ;  /* 0x00001400016d7983 */ /* 0x000ee20000300800 */
[----:B----4-:R-:W-:-:S02]  /*361c0*/  IMAD.MOV.U32 R111, RZ, RZ, R234 ;  /* 0x000000ffff6f7224 */ /* 0x010fc400078e00ea */
[----:B--2---:R-:W-:Y:S02]  /*361d0*/  IMAD.MOV.U32 R110, RZ, RZ, R235 ;  /* 0x000000ffff6e7224 */ /* 0x004fe400078e00eb */
[----:B------:R-:W2:Y:S04]  /*361e0*/  LDL.LU R235, [R1+0x3054] ;  /* 0x0030540001eb7983 */ /* 0x000ea80000300800 */
[----:B------:R-:W4:Y:S01]  /*361f0*/  LDL.LU R234, [R1+0x3050] ;  /* 0x0030500001ea7983 */ /* 0x000f220000300800 */
[----:B---3--:R-:W-:Y:S01]  /*36200*/  IMAD.MOV.U32 R83, RZ, RZ, R206 ;  /* 0x000000ffff537224 */ /* 0x008fe200078e00ce */
[----:B------:R-:W-:Y:S01]  /*36210*/  MOV R82, R207 ;  /* 0x000000cf00527202 */ /* 0x000fe20000000f00 */
[----:B------:R-:W-:Y:S02]  /*36220*/  IMAD.MOV.U32 R80, RZ, RZ, R7 ;  /* 0x000000ffff507224 */ /* 0x000fe400078e0007 */
[----:B------:R-:W3:Y:S01]  /*36230*/  LDL.LU R7, [R1+0x304c] ;  /* 0x00304c0001077983 */ /* 0x000ee20000300800 */
[----:B------:R-:W-:-:S03]  /*36240*/  IMAD.MOV.U32 R81, RZ, RZ, R6 ;  /* 0x000000ffff517224 */ /* 0x000fc600078e0006 */
[----:B------:R-:W3:Y:S04]  /*36250*/  LDL.LU R6, [R1+0x3048] ;  /* 0x0030480001067983 */ /* 0x000ee80000300800 */
[----:B------:R-:W3:Y:S04]  /*36260*/  LDL.LU R207, [R1+0x3044] ;  /* 0x0030440001cf7983 */ /* 0x000ee80000300800 */
[----:B------:R-:W3:Y:S04]  /*36270*/  LDL.LU R206, [R1+0x3040] ;  /* 0x0030400001ce7983 */ /* 0x000ee80000300800 */
[----:B------:R-:W3:Y:S04]  /*36280*/  LDL.LU R100, [R1+0x30] ;  /* 0x0000300001647983 */ /* 0x000ee80000300800 */
[----:B------:R-:W3:Y:S01]  /*36290*/  LDL.LU R101, [R1+0x34] ;  /* 0x0000340001657983 */ /* 0x000ee20000300800 */
[----:B--2---:R-:W-:-:S02]  /*362a0*/  IMAD.MOV.U32 R103, RZ, RZ, R235 ;  /* 0x000000ffff677224 */ /* 0x004fc400078e00eb */
[----:B----4-:R-:W-:Y:S02]  /*362b0*/  IMAD.MOV.U32 R102, RZ, RZ, R234 ;  /* 0x000000ffff667224 */ /* 0x010fe400078e00ea */
[----:B------:R-:W2:Y:S04]  /*362c0*/  LDL.LU R234, [R1+0x303c] ;  /* 0x00303c0001ea7983 */ /* 0x000ea80000300800 */
[----:B------:R-:W4:Y:S04]  /*362d0*/  LDL.LU R235, [R1+0x3038] ;  /* 0x0030380001eb7983 */ /* 0x000f280000300800 */
[----:B------:R-:W3:Y:S04]  /*362e0*/  LDL.LU R148, [R1+0x50] ;  /* 0x0000500001947983 */ /* 0x000ee80000300800 */
[----:B------:R-:W3:Y:S04]  /*362f0*/  LDL.LU R149, [R1+0x54] ;  /* 0x0000540001957983 */ /* 0x000ee80000300800 */
[----:B------:R-:W3:Y:S04]  /*36300*/  LDL.LU R150, [R1+0x58] ;  /* 0x0000580001967983 */ /* 0x000ee80000300800 */
[----:B------:R-:W3:Y:S04]  /*36310*/  LDL.LU R151, [R1+0x5c] ;  /* 0x00005c0001977983 */ /* 0x000ee80000300800 */
[----:B------:R-:W3:Y:S04]  /*36320*/  LDL.LU R88, [R1+0x60] ;  /* 0x0000600001587983 */ /* 0x000ee80000300800 */
[----:B------:R-:W3:Y:S01]  /*36330*/  LDL.LU R89, [R1+0x64] ;  /* 0x0000640001597983 */ /* 0x000ee20000300800 */
[----:B--2---:R-:W-:Y:S01]  /*36340*/  MOV R91, R234 ;  /* 0x000000ea005b7202 */ /* 0x004fe20000000f00 */
[----:B----4-:R-:W-:-:S02]  /*36350*/  IMAD.MOV.U32 R90, RZ, RZ, R235 ;  /* 0x000000ffff5a7224 */ /* 0x010fc400078e00eb */
        /* <DEDUP_REMOVED lines=14> */
[----:B---3--:R-:W-:-:S03]  /*36440*/  IMAD.MOV.U32 R84, RZ, RZ, R206 ;  /* 0x000000ffff547224 */ /* 0x008fc600078e00ce */
[----:B------:R-:W3:Y:S01]  /*36450*/  LDL.LU R92, [R1+0x80] ;  /* 0x00008000015c7983 */ /* 0x000ee20000300800 */
[----:B------:R-:W-:-:S03]  /*36460*/  IMAD.MOV.U32 R85, RZ, RZ, R207 ;  /* 0x000000ffff557224 */ /* 0x000fc600078e00cf */
[----:B------:R-:W3:Y:S01]  /*36470*/  LDL.LU R93, [R1+0x84] ;  /* 0x00008400015d7983 */ /* 0x000ee20000300800 */
[----:B------:R-:W-:Y:S01]  /*36480*/  MOV R86, R6 ;  /* 0x0000000600567202 */ /* 0x000fe20000000f00 */
[----:B------:R-:W-:Y:S02]  /*36490*/  IMAD.MOV.U32 R87, RZ, RZ, R7 ;  /* 0x000000ffff577224 */ /* 0x000fe400078e0007 */
[----:B------:R-:W-:Y:S02]  /*364a0*/  IMAD.MOV.U32 R76, RZ, RZ, R10 ;  /* 0x000000ffff4c7224 */ /* 0x000fe400078e000a */
[----:B------:R-:W-:Y:S01]  /*364b0*/  IMAD.MOV.U32 R77, RZ, RZ, R11 ;  /* 0x000000ffff4d7224 */ /* 0x000fe200078e000b */
[----:B------:R-:W-:Y:S01]  /*364c0*/  MOV R79, R15 ;  /* 0x0000000f004f7202 */ /* 0x000fe20000000f00 */
[----:B------:R-:W-:Y:S02]  /*364d0*/  IMAD.MOV.U32 R78, RZ, RZ, R14 ;  /* 0x000000ffff4e7224 */ /* 0x000fe400078e000e */
[----:B------:R-:W-:-:S02]  /*364e0*/  IMAD.MOV.U32 R216, RZ, RZ, R18 ;  /* 0x000000ffffd87224 */ /* 0x000fc400078e0012 */
[----:B------:R-:W-:Y:S02]  /*364f0*/  IMAD.MOV.U32 R217, RZ, RZ, R19 ;  /* 0x000000ffffd97224 */ /* 0x000fe400078e0013 */
[----:B------:R-:W-:Y:S01]  /*36500*/  IMAD.MOV.U32 R218, RZ, RZ, R22 ;  /* 0x000000ffffda7224 */ /* 0x000fe200078e0016 */
[----:B------:R-:W-:Y:S01]  /*36510*/  MOV R224, R26 ;  /* 0x0000001a00e07202 */ /* 0x000fe20000000f00 */
[----:B------:R-:W-:Y:S02]  /*36520*/  IMAD.MOV.U32 R219, RZ, RZ, R23 ;  /* 0x000000ffffdb7224 */ /* 0x000fe400078e0017 */
[----:B------:R-:W-:Y:S02]  /*36530*/  IMAD.MOV.U32 R225, RZ, RZ, R27 ;  /* 0x000000ffffe17224 */ /* 0x000fe400078e001b */
[----:B------:R-:W-:Y:S01]  /*36540*/  IMAD.MOV.U32 R226, RZ, RZ, R34 ;  /* 0x000000ffffe27224 */ /* 0x000fe200078e0022 */
[----:B------:R-:W-:Y:S01]  /*36550*/  HMMA.1688.F32.TF32 R60, R192, R50, R60 ;  /* 0x00000032c03c723c */ /* 0x000fe2000008103c */
[----:B------:R-:W-:Y:S01]  /*36560*/  IMAD.MOV.U32 R227, RZ, RZ, R35 ;  /* 0x000000ffffe37224 */ /* 0x000fe200078e0023 */
[----:B------:R-:W-:Y:S01]  /*36570*/  MOV R73, R46 ;  /* 0x0000002e00497202 */ /* 0x000fe20000000f00 */
[----:B------:R-:W-:-:S02]  /*36580*/  IMAD.MOV.U32 R72, RZ, RZ, R38 ;  /* 0x000000ffff487224 */ /* 0x000fc400078e0026 */
[----:B------:R-:W-:Y:S02]  /*36590*/  IMAD.MOV.U32 R74, RZ, RZ, R47 ;  /* 0x000000ffff4a7224 */ /* 0x000fe400078e002f */
[----:B------:R-:W-:Y:S01]  /*365a0*/  IMAD.MOV.U32 R75, RZ, RZ, R42 ;  /* 0x000000ffff4b7224 */ /* 0x000fe200078e002a */
[----:B------:R-:W-:Y:S11]  /*365b0*/  HMMA.1688.F32.TF32 R168, R236, R24, R168 ;  /* 0x00000018eca8723c */ /* 0x000ff600000810a8 */
[----:B------:R-:W-:Y:S05]  /*365c0*/  @!UPT UIADD3 URZ, URZ, URZ, URZ ;  /* 0x0000003f3f3ff290 */ /* 0x000fea000fffe03f */
[----:B------:R-:W-:Y:S01]  /*365d0*/  IMAD.MOV.U32 R25, RZ, RZ, R60 ;  /* 0x000000ffff197224 */ /* 0x000fe200078e003c */
[----:B------:R-:W-:Y:S01]  /*365e0*/  MOV R24, R61 ;  /* 0x0000003d00187202 */ /* 0x000fe20000000f00 */
[----:B------:R-:W-:Y:S02]  /*365f0*/  IMAD.MOV.U32 R60, RZ, RZ, R43 ;  /* 0x000000ffff3c7224 */ /* 0x000fe400078e002b */
[----:B------:R-:W-:Y:S02]  /*36600*/  IMAD.MOV.U32 R61, RZ, RZ, R39 ;  /* 0x000000ffff3d7224 */ /* 0x000fe400078e0027 */
[----:B------:R-:W-:Y:S01]  /*36610*/  IMAD.MOV.U32 R21, RZ, RZ, R62 ;  /* 0x000000ffff157224 */ /* 0x000fe200078e003e */
[----:B------:R-:W-:Y:S01]  /*36620*/  MOV R62, R30 ;  /* 0x0000001e003e7202 */ /* 0x000fe20000000f00 */
[----:B------:R-:W-:Y:S02]  /*36630*/  IMAD.MOV.U32 R5, RZ, RZ, R63 ;  /* 0x000000ffff057224 */ /* 0x000fe400078e003f */
[----:B------:R-:W-:-:S02]  /*36640*/  IMAD.MOV.U32 R63, RZ, RZ, R31 ;  /* 0x000000ffff3f7224 */ /* 0x000fc400078e001f */
[----:B--2---:R-:W-:Y:S02]  /*36650*/  IMAD.MOV.U32 R95, RZ, RZ, R235 ;  /* 0x000000ffff5f7224 */ /* 0x004fe400078e00eb */
[----:B----4-:R-:W-:Y:S02]  /*36660*/  IMAD.MOV.U32 R94, RZ, RZ, R234 ;  /* 0x000000ffff5e7224 */ /* 0x010fe400078e00ea */
[----:B------:R-:W2:Y:S04]  /*36670*/  LDL.LU R234, [R1+0x302c] ;  /* 0x00302c0001ea7983 */ /* 0x000ea80000300800 */
[----:B------:R-:W2:Y:S04]  /*36680*/  LDL.LU R235, [R1+0x3028] ;  /* 0x0030280001eb7983 */ /* 0x000ea80000300800 */
        /* <DEDUP_REMOVED lines=17> */
[----:B------:R-:W2:Y:S04]  /*367a0*/  LDL.LU R46, [R1+0x2fe0] ;  /* 0x002fe000012e7983 */ /* 0x000ea80000300800 */
[----:B------:R-:W2:Y:S04]  /*367b0*/  LDL.LU R47, [R1+0x2fdc] ;  /* 0x002fdc00012f7983 */ /* 0x000ea80000300800 */
[----:B------:R-:W3:Y:S04]  /*367c0*/  LDL.LU R42, [R1+0x2fd8] ;  /* 0x002fd800012a7983 */ /* 0x000ee80000300800 */
[----:B------:R-:W3:Y:S04]  /*367d0*/  LDL.LU R43, [R1+0x2fd4] ;  /* 0x002fd400012b7983 */ /* 0x000ee80000300800 */
[----:B------:R-:W3:Y:S04]  /*367e0*/  LDL.LU R39, [R1+0x2fd0] ;  /* 0x002fd00001277983 */ /* 0x000ee80000300800 */
[----:B------:R-:W3:Y:S04]  /*367f0*/  LDL.LU R30, [R1+0x2fcc] ;  /* 0x002fcc00011e7983 */ /* 0x000ee80000300800 */
[----:B------:R-:W3:Y:S01]  /*36800*/  LDL.LU R31, [R1+0x2fc8] ;  /* 0x002fc800011f7983 */ /* 0x000ee20000300800 */
        /* <DEDUP_REMOVED lines=9> */
[----:B------:R-:W-:Y:S01]  /*368a0*/  HMMA.1688.F32.TF32 R240, R236, R232, R240 ;  /* 0x000000e8ecf0723c */ /* 0x000fe200000810f0 */
[----:B------:R-:W-:Y:S04]  /*368b0*/  LDS R236, [R0+0xa080] ;  /* 0x00a0800000ec7984 */ /* 0x000fe80000000800 */
[----:B------:R-:W-:Y:S04]  /*368c0*/  LDS R238, [R0+0xb080] ;  /* 0x00b0800000ee7984 */ /* 0x000fe80000000800 */
[----:B------:R-:W-:Y:S04]  /*368d0*/  LDS R237, [R252+0xa080] ;  /* 0x00a08000fced7984 */ /* 0x000fe80000000800 */
[----:B------:R-:W1:Y:S01]  /*368e0*/  LDS R239, [R252+0xb080] ;  /* 0x00b08000fcef7984 */ /* 0x000e620000000800 */
[C---:B----4-:R-:W-:Y:S08]  /*368f0*/  HMMA.1688.F32.TF32 R248, R192.reuse, R206, R248 ;  /* 0x000000cec0f8723c */ /* 0x050ff000000810f8 */
[C---:B--2---:R-:W-:Y:S08]  /*36900*/  HMMA.1688.F32.TF32 R96, R192.reuse, R46, R96 ;  /* 0x0000002ec060723c */ /* 0x044ff00000081060 */
[C---:B---3--:R-:W-:Y:S11]  /*36910*/  HMMA.1688.F32.TF32 R104, R192.reuse, R42, R164 ;  /* 0x0000002ac068723c */ /* 0x048ff600000810a4 */
[----:B------:R-:W-:Y:S05]  /*36920*/  @!UPT UIADD3 URZ, URZ, URZ, URZ ;  /* 0x0000003f3f3ff290 */ /* 0x000fea000fffe03f */
[----:B------:R-:W-:Y:S01]  /*36930*/  IMAD.MOV.U32 R33, RZ, RZ, R96 ;  /* 0x000000ffff217224 */ /* 0x000fe200078e0060 */
[----:B------:R-:W-:Y:S01]  /*36940*/  MOV R28, R99 ;  /* 0x00000063001c7202 */ /* 0x000fe20000000f00 */
[----:B------:R-:W-:Y:S02]  /*36950*/  IMAD.MOV.U32 R32, RZ, RZ, R97 ;  /* 0x000000ffff207224 */ /* 0x000fe400078e0061 */
[----:B------:R-:W-:Y:S02]  /*36960*/  IMAD.MOV.U32 R29, RZ, RZ, R98 ;  /* 0x000000ffff1d7224 */ /* 0x000fe400078e0062 */
[C---:B------:R-:W-:Y:S08]  /*36970*/  HMMA.1688.F32.TF32 R96, R192.reuse, R38, R92 ;  /* 0x00000026c060723c */ /* 0x040ff0000008105c */
[C---:B------:R-:W-:Y:S08]  /*36980*/  HMMA.1688.F32.TF32 R92, R192.reuse, R34, R156 ;  /* 0x00000022c05c723c */ /* 0x040ff0000008109c */
[C---:B------:R-:W-:Y:S01]  /*36990*/  HMMA.1688.F32.TF32 R88, R192.reuse, R30, R88 ;  /* 0x0000001ec058723c */ /* 0x040fe20000081058 */
[----:B------:R-:W-:Y:S04]  /*369a0*/  STL.64 [R1+0x90], R104 ;  /* 0x0000906801007387 */ /* 0x000fe80000100a00 */
[----:B------:R-:W-:Y:S04]  /*369b0*/  STL.64 [R1+0x98], R106 ;  /* 0x0000986a01007387 */ /* 0x000fe80000100a00 */
[----:B------:R-:W-:Y:S04]  /*369c0*/  STL.64 [R1+0x80], R96 ;  /* 0x0000806001007387 */ /* 0x000fe80000100a00 */
[----:B------:R2:W-:Y:S04]  /*369d0*/  STL.64 [R1+0x88], R98 ;  /* 0x0000886201007387 */ /* 0x0005e80000100a00 */
[----:B------:R-:W-:Y:S04]  /*369e0*/  STL.64 [R1+0x70], R92 ;  /* 0x0000705c01007387 */ /* 0x000fe80000100a00 */
[----:B------:R3:W-:Y:S01]  /*369f0*/  STL.64 [R1+0x78], R94 ;  /* 0x0000785e01007387 */ /* 0x0007e20000100a00 */
[C---:B--2---:R-:W-:Y:S03]  /*36a00*/  HMMA.1688.F32.TF32 R96, R192.reuse, R26, R148 ;  /* 0x0000001ac060723c */ /* 0x044fe60000081094 */
[----:B------:R-:W-:Y:S04]  /*36a10*/  STL.64 [R1+0x60], R88 ;  /* 0x0000605801007387 */ /* 0x000fe80000100a00 */
[----:B------:R2:W-:Y:S01]  /*36a20*/  STL.64 [R1+0x68], R90 ;  /* 0x0000685a01007387 */ /* 0x0005e20000100a00 */
[C---:B---3--:R-:W-:Y:S08]  /*36a30*/  HMMA.1688.F32.TF32 R92, R192.reuse, R22, R84 ;  /* 0x00000016c05c723c */ /* 0x048ff00000081054 */
[C---:B--2---:R-:W-:Y:S08]  /*36a40*/  HMMA.1688.F32.TF32 R88, R192.reuse, R18, R100 ;  /* 0x00000012c058723c */ /* 0x044ff00000081064 */
        /* <DEDUP_REMOVED lines=16> */
[----:B--2---:R-:W-:Y:S02]  /*36b50*/  HMMA.1688.F32.TF32 R76, R192, R234, R244 ;  /* 0x000000eac04c723c */ /* 0x004fe400000810f4 */
[----:B------:R-:W-:Y:S04]  /*36b60*/  STL [R1+0x2e2c], R249 ;  /* 0x002e2cf901007387 */ /* 0x000fe80000100800 */
[----:B------:R-:W-:Y:S02]  /*36b70*/  STL [R1+0x2e28], R250 ;  /* 0x002e28fa01007387 */ /* 0x000fe40000100800 */
[C---:B-1----:R-:W-:Y:S02]  /*36b80*/  HMMA.1688.F32.TF32 R80, R236.reuse, R58, R224 ;  /* 0x0000003aec50723c */ /* 0x042fe400000810e0 */
[----:B------:R-:W-:Y:S04]  /*36b90*/  STL [R1+0x2e24], R251 ;  /* 0x002e24fb01007387 */ /* 0x000fe80000100800 */
[----:B------:R-:W-:Y:S02]  /*36ba0*/  LDS R192, [R0+0xa100] ;  /* 0x00a1000000c07984 */ /* 0x000fe40000000800 */
[C---:B------:R-:W-:Y:S02]  /*36bb0*/  HMMA.1688.F32.TF32 R64, R236.reuse, R42, R64 ;  /* 0x0000002aec40723c */ /* 0x040fe40000081040 */
[----:B------:R-:W-:Y:S04]  /*36bc0*/  LDS R194, [R0+0xb100] ;  /* 0x00b1000000c27984 */ /* 0x000fe80000000800 */
[----:B------:R-:W-:Y:S04]  /*36bd0*/  LDS R193, [R252+0xa100] ;  /* 0x00a10000fcc17984 */ /* 0x000fe80000000800 */
[----:B------:R-:W-:Y:S04]  /*36be0*/  STL.64 [R1+0x600], R76 ;  /* 0x0006004c01007387 */ /* 0x000fe80000100a00 */
[----:B------:R1:W-:Y:S01]  /*36bf0*/  STL.64 [R1+0x608], R78 ;  /* 0x0006084e01007387 */ /* 0x0003e20000100a00 */
[C---:B------:R-:W-:Y:S03]  /*36c00*/  HMMA.1688.F32.TF32 R68, R236.reuse, R46, R68 ;  /* 0x0000002eec44723c */ /* 0x040fe60000081044 */
[----:B------:R-:W2:Y:S05]  /*36c10*/  LDS R195, [R252+0xb100] ;  /* 0x00b10000fcc37984 */ /* 0x000eaa0000000800 */
[C---:B-1----:R-:W-:Y:S08]  /*36c20*/  HMMA.1688.F32.TF32 R76, R236.reuse, R54, R72 ;  /* 0x00000036ec4c723c */ /* 0x042ff00000081048 */
[C---:B------:R-:W-:Y:S08]  /*36c30*/  HMMA.1688.F32.TF32 R72, R236.reuse, R50, R216 ;  /* 0x00000032ec48723c */ /* 0x040ff000000810d8 */
[----:B------:R-:W-:Y:S01]  /*36c40*/  HMMA.1688.F32.TF32 R60, R236, R38, R60 ;  /* 0x00000026ec3c723c */ /* 0x000fe2000008103c */
[----:B------:R-:W-:Y:S04]  /*36c50*/  STL.64 [R1+0x1d0], R80 ;  /* 0x0001d05001007387 */ /* 0x000fe80000100a00 */
[----:B------:R-:W-:Y:S01]  /*36c60*/  STL.64 [R1+0x1d8], R82 ;  /* 0x0001d85201007387 */ /* 0x000fe20000100a00 */
[----:B------:R-:W-:-:S03]  /*36c70*/  IMAD.MOV.U32 R248, RZ, RZ, R67 ;  /* 0x000000fffff87224 */ /* 0x000fc600078e0043 */
        /* <DEDUP_REMOVED lines=8> */
[----:B------:R-:W-:Y:S04]  /*36d00*/  STL [R1+0x2e34], R248 ;  /* 0x002e34f801007387 */ /* 0x000fe80000100800 */
[----:B------:R4:W-:Y:S04]  /*36d10*/  STL [R1+0x18c], R63 ;  /* 0x00018c3f01007387 */ /* 0x0009e80000100800 */
[----:B-1----:R-:W2:Y:S04]  /*36d20*/  LDL.LU R64, [R1+0x1f0] ;  /* 0x0001f00001407983 */ /* 0x002ea80000300800 */
[----:B------:R-:W2:Y:S04]  /*36d30*/  LDL.LU R65, [R1+0x1f4] ;  /* 0x0001f40001417983 */ /* 0x000ea80000300800 */
[----:B---3--:R-:W3:Y:S04]  /*36d40*/  LDL.LU R66, [R1+0x1f8] ;  /* 0x0001f80001427983 */ /* 0x008ee80000300800 */
        /* <DEDUP_REMOVED lines=99> */
[----:B------:R-:W3:Y:S01]  /*37380*/  LDL.LU R60, [R1+0x1e0] ;  /* 0x0001e000013c7983 */ /* 0x000ee20000300800 */
[----:B------:R-:W-:-:S03]  /*37390*/  IMAD.MOV.U32 R251, RZ, RZ, R62 ;  /* 0x000000fffffb7224 */ /* 0x000fc600078e003e */
[----:B------:R-:W3:Y:S04]  /*373a0*/  LDL.LU R61, [R1+0x1e4] ;  /* 0x0001e400013d7983 */ /* 0x000ee80000300800 */
[----:B------:R-:W3:Y:S04]  /*373b0*/  LDL.LU R62, [R1+0x1e8] ;  /* 0x0001e800013e7983 */ /* 0x000ee80000300800 */
[----:B----4-:R-:W4:Y:S01]  /*373c0*/  LDL.LU R63, [R1+0x1ec] ;  /* 0x0001ec00013f7983 */ /* 0x010f220000300800 */
[C---:B--2---:R-:W-:Y:S08]  /*373d0*/  HMMA.1688.F32.TF32 R172, R236.reuse, R206, R172 ;  /* 0x000000ceecac723c */ /* 0x044ff000000810ac */
[C---:B---3--:R-:W-:Y:S08]  /*373e0*/  HMMA.1688.F32.TF32 R244, R236.reuse, R6, R244 ;  /* 0x00000006ecf4723c */ /* 0x048ff000000810f4 */
[C---:B------:R-:W-:Y:S08]  /*373f0*/  HMMA.1688.F32.TF32 R104, R236.reuse, R10, R104 ;  /* 0x0000000aec68723c */ /* 0x040ff00000081068 */
[C---:B------:R-:W-:Y:S08]  /*37400*/  HMMA.1688.F32.TF32 R112, R236.reuse, R18, R112 ;  /* 0x00000012ec70723c */ /* 0x040ff00000081070 */
[C---:B------:R-:W-:Y:S08]  /*37410*/  HMMA.1688.F32.TF32 R116, R236.reuse, R22, R116 ;  /* 0x00000016ec74723c */ /* 0x040ff00000081074 */
[C---:B------:R-:W-:Y:S08]  /*37420*/  HMMA.1688.F32.TF32 R120, R236.reuse, R26, R120 ;  /* 0x0000001aec78723c */ /* 0x040ff00000081078 */
[C---:B------:R-:W-:Y:S08]  /*37430*/  HMMA.1688.F32.TF32 R128, R236.reuse, R34, R128 ;  /* 0x00000022ec80723c */ /* 0x040ff00000081080 */
[----:B------:R-:W-:Y:S11]  /*37440*/  HMMA.1688.F32.TF32 R124, R236, R30, R124 ;  /* 0x0000001eec7c723c */ /* 0x000ff6000008107c */
[----:B------:R-:W-:Y:S04]  /*37450*/  @!UPT UIADD3 URZ, URZ, URZ, URZ ;  /* 0x0000003f3f3ff290 */ /* 0x000fe8000fffe03f */
[----:B------:R-:W-:Y:S01]  /*37460*/  STL.64 [R1+0x170], R128 ;  /* 0x0001708001007387 */ /* 0x000fe20000100a00 */
[----:B------:R-:W-:-:S03]  /*37470*/  MOV R248, R131 ;  /* 0x0000008300f87202 */ /* 0x000fc60000000f00 */
[----:B------:R1:W-:Y:S01]  /*37480*/  STL [R1+0x178], R130 ;  /* 0x0001788201007387 */ /* 0x0003e20000100800 */
        /* <DEDUP_REMOVED lines=14> */
[----:B------:R-:W2:Y:S04]  /*37570*/  LDS R239, [R252+0xb180] ;  /* 0x00b18000fcef7984 */ /* 0x000ea80000000800 */
        /* <DEDUP_REMOVED lines=68> */
[----:B------:R-:W2:Y:S04]  /*379c0*/  LDL.LU R216, [R1+0x250] ;  /* 0x0002500001d87983 */ /* 0x000ea80000300800 */
[----:B------:R1:W-:Y:S04]  /*379d0*/  STL.64 [R1+0x1f0], R64 ;  /* 0x0001f04001007387 */ /* 0x0003e80000100a00 */
[----:B------:R1:W-:Y:S04]  /*379e0*/  STL.64 [R1+0x1f8], R66 ;  /* 0x0001f84201007387 */ /* 0x0003e80000100a00 */
        /* <DEDUP_REMOVED lines=83> */
[C---:B----4-:R-:W-:Y:S11]  /*37f20*/  HMMA.1688.F32.TF32 R172, R236.reuse, R58, R172 ;  /* 0x0000003aecac723c */ /* 0x050ff600000810ac */
[----:B------:R-:W-:Y:S11]  /*37f30*/  @!UPT UIADD3 URZ, URZ, URZ, URZ ;  /* 0x0000003f3f3ff290 */ /* 0x000ff6000fffe03f */
[----:B------:R-:W-:Y:S01]  /*37f40*/  @!UPT UIADD3 URZ, URZ, URZ, URZ ;  /* 0x0000003f3f3ff290 */ /* 0x000fe2000fffe03f */
[----:B------:R-:W-:Y:S04]  /*37f50*/  STL.64 [R1+0x440], R172 ;  /* 0x000440ac01007387 */ /* 0x000fe80000100a00 */
[----:B------:R2:W-:Y:S04]  /*37f60*/  STL.64 [R1+0x448], R174 ;  /* 0x000448ae01007387 */ /* 0x0005e80000100a00 */
[----:B--2---:R-:W2:Y:S04]  /*37f70*/  LDL.LU.64 R174, [R1+0x2f50] ;  /* 0x002f500001ae7983 */ /* 0x004ea80000300a00 */
[----:B------:R-:W2:Y:S04]  /*37f80*/  LDL.LU.64 R172, [R1+0x2f48] ;  /* 0x002f480001ac7983 */ /* 0x000ea80000300a00 */
[----:B------:R-:W-:Y:S04]  /*37f90*/  STL.64 [R1+0x430], R244 ;  /* 0x000430f401007387 */ /* 0x000fe80000100a00 */
[----:B------:R3:W-:Y:S02]  /*37fa0*/  STL.64 [R1+0x438], R246 ;  /* 0x000438f601007387 */ /* 0x0007e40000100a00 */
[C---:B---3--:R-:W-:Y:S08]  /*37fb0*/  HMMA.1688.F32.TF32 R244, R236.reuse, R50, R96 ;  /* 0x00000032ecf4723c */ /* 0x048ff00000081060 */
[C---:B------:R-:W-:Y:S08]  /*37fc0*/  HMMA.1688.F32.TF32 R96, R236.reuse, R46, R164 ;  /* 0x0000002eec60723c */ /* 0x040ff000000810a4 */
[C---:B------:R-:W-:Y:S07]  /*37fd0*/  HMMA.1688.F32.TF32 R156, R236.reuse, R38, R156 ;  /* 0x00000026ec9c723c */ /* 0x040fee000008109c */
[----:B------:R-:W-:Y:S04]  /*37fe0*/  STL.64 [R1+0x420], R244 ;  /* 0x000420f401007387 */ /* 0x000fe80000100a00 */
[----:B------:R-:W-:Y:S04]  /*37ff0*/  STL.64 [R1+0x428], R246 ;  /* 0x000428f601007387 */ /* 0x000fe80000100a00 */
[----:B------:R-:W-:Y:S04]  /*38000*/  STL.64 [R1+0x410], R96 ;  /* 0x0004106001007387 */ /* 0x000fe80000100a00 */
[----:B------:R3:W-:Y:S04]  /*38010*/  STL.64 [R1+0x418], R98 ;  /* 0x0004186201007387 */ /* 0x0007e80000100a00 */
[----:B------:R-:W-:Y:S04]  /*38020*/  STL.64 [R1+0x400], R92 ;  /* 0x0004005c01007387 */ /* 0x000fe80000100a00 */
[----:B------:R4:W-:Y:S01]  /*38030*/  STL.64 [R1+0x408], R94 ;  /* 0x0004085e01007387 */ /* 0x0009e20000100a00 */
[C---:B---3--:R-:W-:Y:S08]  /*38040*/  HMMA.1688.F32.TF32 R96, R236.reuse, R34, R88 ;  /* 0x00000022ec60723c */ /* 0x048ff00000081058 */
        /* <DEDUP_REMOVED lines=184> */
[----:B------:R-:W-:Y:S03]  /*38bd0*/  LDS R194, [R0+0xb300] ;  /* 0x00b3000000c27984 */ /* 0x000fe60000000800 */
[C---:B------:R-:W-:Y:S01]  /*38be0*/  HMMA.1688.F32.TF32 R244, R236.reuse, R30, R244 ;  /* 0x0000001eecf4723c */ /* 0x040fe200000810f4 */
[----:B------:R-:W-:Y:S04]  /*38bf0*/  LDS R193, [R252+0xa300] ;  /* 0x00a30000fcc17984 */ /* 0x000fe80000000800 */
[----:B------:R-:W1:Y:S10]  /*38c00*/  LDS R195, [R252+0xb300] ;  /* 0x00b30000fcc37984 */ /* 0x000e740000000800 */
[----:B------:R-:W-:Y:S04]  /*38c10*/  STL.64 [R1+0x5f0], R60 ;  /* 0x0005f03c01007387 */ /* 0x000fe80000100a00 */
[----:B------:R2:W-:Y:S02]  /*38c20*/  STL.64 [R1+0x5f8], R62 ;  /* 0x0005f83e01007387 */ /* 0x0005e40000100a00 */
[----:B--2---:R-:W-:Y:S02]  /*38c30*/  HMMA.1688.F32.TF32 R60, R236, R58, R64 ;  /* 0x0000003aec3c723c */ /* 0x004fe40000081040 */
[----:B------:R-:W2:Y:S11]  /*38c40*/  LDL.LU R64, [R1+0x4e0] ;  /* 0x0004e00001407983 */ /* 0x000eb60000300800 */
[----:B------:R-:W-:Y:S10]  /*38c50*/  @!UPT UIADD3 URZ, URZ, URZ, URZ ;  /* 0x0000003f3f3ff290 */ /* 0x000ff4000fffe03f */
[----:B------:R-:W-:Y:S04]  /*38c60*/  STL.64 [R1+0x5e0], R60 ;  /* 0x0005e03c01007387 */ /* 0x000fe80000100a00 */
[----:B------:R-:W-:Y:S04]  /*38c70*/  STL.64 [R1+0x5e8], R62 ;  /* 0x0005e83e01007387 */ /* 0x000fe80000100a00 */
[----:B------:R-:W2:Y:S04]  /*38c80*/  LDL.LU R65, [R1+0x4e4] ;  /* 0x0004e40001417983 */ /* 0x000ea80000300800 */
[----:B------:R-:W-:Y:S04]  /*38c90*/  STL.64 [R1+0x540], R76 ;  /* 0x0005404c01007387 */ /* 0x000fe80000100a00 */
[----:B------:R1:W-:Y:S01]  /*38ca0*/  STL.64 [R1+0x548], R78 ;  /* 0x0005484e01007387 */ /* 0x0003e20000100a00 */
[----:B------:R-:W-:-:S02]  /*38cb0*/  IMAD.MOV.U32 R66, RZ, RZ, R3 ;  /* 0x000000ffff427224 */ /* 0x000fc400078e0003 */
[----:B------:R-:W-:Y:S01]  /*38cc0*/  IMAD.MOV.U32 R67, RZ, RZ, R2 ;  /* 0x000000ffff437224 */ /* 0x000fe200078e0002 */
[C---:B------:R-:W-:Y:S01]  /*38cd0*/  HMMA.1688.F32.TF32 R100, R236.reuse, R234, R100 ;  /* 0x000000eaec64723c */ /* 0x040fe20000081064 */
        /* <DEDUP_REMOVED lines=26> */
[----:B------:R4:W-:Y:S04]  /*38e80*/  STL.64 [R1+0x4f8], R66 ;  /* 0x0004f84201007387 */ /* 0x0009e80000100a00 */
[----:B------:R-:W-:Y:S04]  /*38e90*/  STL.64 [R1+0x4e0], R244 ;  /* 0x0004e0f401007387 */ /* 0x000fe80000100a00 */
[----:B------:R-:W-:Y:S04]  /*38ea0*/  STL.64 [R1+0x4e8], R246 ;  /* 0x0004e8f601007387 */ /* 0x000fe80000100a00 */
[----:B------:R-:W-:Y:S04]  /*38eb0*/  LDS R244, [R0+0xc000] ;  /* 0x00c0000000f47984 */ /* 0x000fe80000000800 */
[----:B------:R-:W-:Y:S04]  /*38ec0*/  LDS R246, [R0+0xd000] ;  /* 0x00d0000000f67984 */ /* 0x000fe80000000800 */
[----:B------:R-:W-:Y:S04]  /*38ed0*/  LDS R245, [R252+0xc000] ;  /* 0x00c00000fcf57984 */ /* 0x000fe80000000800 */
[----:B------:R-:W-:Y:S01]  /*38ee0*/  LDS R247, [R252+0xd000] ;  /* 0x00d00000fcf77984 */ /* 0x000fe20000000800 */
[C---:B---3--:R-:W-:Y:S08]  /*38ef0*/  HMMA.1688.F32.TF32 R72, R236.reuse, R18, R72 ;  /* 0x00000012ec48723c */ /* 0x048ff00000081048 */
[C---:B----4-:R-:W-:Y:S08]  /*38f00*/  HMMA.1688.F32.TF32 R64, R236.reuse, R22, R216 ;  /* 0x00000016ec40723c */ /* 0x050ff000000810d8 */
[C---:B------:R-:W-:Y:S11]  /*38f10*/  HMMA.1688.F32.TF32 R68, R236.reuse, R26, R68 ;  /* 0x0000001aec44723c */ /* 0x040ff60000081044 */
[----:B------:R-:W-:Y:S11]  /*38f20*/  @!UPT UIADD3 URZ, URZ, URZ, URZ ;  /* 0x0000003f3f3ff290 */ /* 0x000ff6000fffe03f */
[----:B------:R-:W-:Y:S01]  /*38f30*/  @!UPT UIADD3 URZ, URZ, URZ, URZ ;  /* 0x0000003f3f3ff290 */ /* 0x000fe2000fffe03f */
[----:B------:R-:W-:Y:S04]  /*38f40*/  STL.64 [R1+0x5d0], R68 ;  /* 0x0005d04401007387 */ /* 0x000fe80000100a00 */
[----:B------:R1:W-:Y:S04]  /*38f50*/  STL.64 [R1+0x5d8], R70 ;  /* 0x0005d84601007387 */ /* 0x0003e80000100a00 */
[----:B------:R-:W-:Y:S04]  /*38f60*/  STL.64 [R1+0x5c0], R64 ;  /* 0x0005c04001007387 */ /* 0x000fe80000100a00 */
[----:B------:R2:W-:Y:S01]  /*38f70*/  STL.64 [R1+0x5c8], R66 ;  /* 0x0005c84201007387 */ /* 0x0005e20000100a00 */
[C---:B-1----:R-:W-:Y:S08]  /*38f80*/  HMMA.1688.F32.TF32 R68, R236.reuse, R14, R224 ;  /* 0x0000000eec44723c */ /* 0x042ff000000810e0 */
[----:B--2---:R-:W-:Y:S01]  /*38f90*/  HMMA.1688.F32.TF32 R64, R236, R10, R76 ;  /* 0x0000000aec40723c */ /* 0x004fe2000008104c */
[----:B------:R-:W-:Y:S04]  /*38fa0*/  STL.64 [R1+0x5b0], R72 ;  /* 0x0005b04801007387 */ /* 0x000fe80000100a00 */
[----:B------:R-:W-:Y:S10]  /*38fb0*/  STL.64 [R1+0x5b8], R74 ;  /* 0x0005b84a01007387 */ /* 0x000ff40000100a00 */
[----:B------:R-:W-:Y:S04]  /*38fc0*/  STL.64 [R1+0x5a0], R68 ;  /* 0x0005a04401007387 */ /* 0x000fe80000100a00 */
[----:B------:R1:W-:Y:S04]  /*38fd0*/  STL.64 [R1+0x5a8], R70 ;  /* 0x0005a84601007387 */ /* 0x0003e80000100a00 */
[----:B------:R2:W-:Y:S01]  /*38fe0*/  STL.64 [R1+0x710], R64 ;  /* 0x0007104001007387 */ /* 0x0005e20000100a00 */
[----:B------:R-:W-:-:S02]  /*38ff0*/  IMAD.MOV.U32 R3, RZ, RZ, R66 ;  /* 0x000000ffff037224 */ /* 0x000fc400078e0042 */
[----:B------:R-:W-:Y:S01]  /*39000*/  IMAD.MOV.U32 R2, RZ, RZ, R67 ;  /* 0x000000ffff027224 */ /* 0x000fe200078e0043 */
[C---:B-1----:R-:W-:Y:S08]  /*39010*/  HMMA.1688.F32.TF32 R68, R236.reuse, R6, R108 ;  /* 0x00000006ec44723c */ /* 0x042ff0000008106c */
[----:B--2---:R-:W-:Y:S11]  /*39020*/  HMMA.1688.F32.TF32 R64, R236, R206, R80 ;  /* 0x000000ceec40723c */ /* 0x004ff60000081050 */
[----:B------:R-:W-:Y:S04]  /*39030*/  @!UPT UIADD3 URZ, URZ, URZ, URZ ;  /* 0x0000003f3f3ff290 */ /* 0x000fe8000fffe03f */
[----:B------:R-:W-:Y:S04]  /*39040*/  STL.64 [R1+0x700], R68 ;  /* 0x0007004401007387 */ /* 0x000fe80000100a00 */
[----:B------:R1:W-:Y:S04]  /*39050*/  STL.64 [R1+0x708], R70 ;  /* 0x0007084601007387 */ /* 0x0003e80000100a00 */
[----:B------:R-:W-:Y:S04]  /*39060*/  STL [R1+0x2e20], R100 ;  /* 0x002e206401007387 */ /* 0x000fe80000100800 */
[----:B------:R-:W-:Y:S01]  /*39070*/  STL.64 [R1+0x6f0], R64 ;  /* 0x0006f04001007387 */ /* 0x000fe20000100a00 */
[C---:B-1----:R-:W-:Y:S03]  /*39080*/  HMMA.1688.F32.TF32 R68, R192.reuse, R58, R84 ;  /* 0x0000003ac044723c */ /* 0x042fe60000081054 */
[----:B------:R1:W-:Y:S05]  /*39090*/  STL.64 [R1+0x6f8], R66 ;  /* 0x0006f84201007387 */ /* 0x0003ea0000100a00 */
[C---:B-1----:R-:W-:Y:S01]  /*390a0*/  HMMA.1688.F32.TF32 R64, R192.reuse, R54, R148 ;  /* 0x00000036c040723c */ /* 0x042fe20000081094 */
[----:B------:R-:W-:Y:S04]  /*390b0*/  STL [R1+0x2e1c], R101 ;  /* 0x002e1c6501007387 */ /* 0x000fe80000100800 */
[----:B------:R-:W-:Y:S04]  /*390c0*/  STL [R1+0x2e18], R102 ;  /* 0x002e186601007387 */ /* 0x000fe80000100800 */
[----:B------:R-:W-:Y:S01]  /*390d0*/  STL [R1+0x2e14], R103 ;  /* 0x002e146701007387 */ /* 0x000fe20000100800 */
[C---:B------:R-:W-:Y:S05]  /*390e0*/  HMMA.1688.F32.TF32 R72, R192.reuse, R50, R88 ;  /* 0x00000032c048723c */ /* 0x040fea0000081058 */
[----:B------:R-:W-:Y:S04]  /*390f0*/  STL.64 [R1+0x6e0], R68 ;  /* 0x0006e04401007387 */ /* 0x000fe80000100a00 */
[----:B------:R1:W-:Y:S04]  /*39100*/  STL.64 [R1+0x6e8], R70 ;  /* 0x0006e84601007387 */ /* 0x0003e80000100a00 */
[----:B------:R-:W-:Y:S04]  /*39110*/  STL.64 [R1+0x6d0], R64 ;  /* 0x0006d04001007387 */ /* 0x000fe80000100a00 */
[----:B------:R2:W-:Y:S01]  /*39120*/  STL.64 [R1+0x6d8], R66 ;  /* 0x0006d84201007387 */ /* 0x0005e20000100a00 */
[C---:B-1----:R-:W-:Y:S08]  /*39130*/  HMMA.1688.F32.TF32 R68, R192.reuse, R46, R156 ;  /* 0x0000002ec044723c */ /* 0x042ff0000008109c */
[C---:B--2---:R-:W-:Y:S01]  /*39140*/  HMMA.1688.F32.TF32 R64, R192.reuse, R42, R92 ;  /* 0x0000002ac040723c */ /* 0x044fe2000008105c */
[----:B------:R-:W-:Y:S04]  /*39150*/  STL.64 [R1+0x6c0], R72 ;  /* 0x0006c04801007387 */ /* 0x000fe80000100a00 */
[----:B------:R-:W-:Y:S03]  /*39160*/  STL.64 [R1+0x6c8], R74 ;  /* 0x0006c84a01007387 */ /* 0x000fe60000100a00 */
[----:B------:R-:W-:Y:S11]  /*39170*/  HMMA.1688.F32.TF32 R108, R192, R34, R96 ;  /* 0x00000022c06c723c */ /* 0x000ff60000081060 */
[----:B------:R-:W-:Y:S04]  /*39180*/  @!UPT UIADD3 URZ, URZ, URZ, URZ ;  /* 0x0000003f3f3ff290 */ /* 0x000fe8000fffe03f */
[----:B------:R-:W-:Y:S01]  /*39190*/  STL.64 [R1+0x6a0], R64 ;  /* 0x0006a04001007387 */ /* 0x000fe20000100a00 */
[----:B------:R-:W-:-:S03]  /*391a0*/  MOV R100, R67 ;  /* 0x0000004300647202 */ /* 0x000fc60000000f00 */
[----:B------:R-:W-:Y:S04]  /*391b0*/  STL.64 [R1+0x6b0], R68 ;  /* 0x0006b04401007387 */ /* 0x000fe80000100a00 */
[----:B------:R-:W-:Y:S04]  /*391c0*/  STL.64 [R1+0x6b8], R70 ;  /* 0x0006b84601007387 */ /* 0x000fe80000100a00 */
[----:B------:R1:W-:Y:S02]  /*391d0*/  STL [R1+0x6a8], R66 ;  /* 0x0006a84201007387 */ /* 0x0003e40000100800 */
[C---:B-1----:R-:W-:Y:S08]  /*391e0*/  HMMA.1688.F32.TF32 R64, R192.reuse, R38, R164 ;  /* 0x00000026c040723c */ /* 0x042ff000000810a4 */
[C---:B------:R-:W-:Y:S08]  /*391f0*/  HMMA.1688.F32.TF32 R68, R192.reuse, R30, R172 ;  /* 0x0000001ec044723c */ /* 0x040ff000000810ac */
[----:B------:R-:W-:Y:S07]  /*39200*/  HMMA.1688.F32.TF32 R72, R192, R22, R180 ;  /* 0x00000016c048723c */ /* 0x000fee00000810b4 */
[----:B------:R1:W-:Y:S01]  /*39210*/  STL [R1+0x69c], R67 ;  /* 0x00069c4301007387 */ /* 0x0003e20000100800 */
[----:B------:R-:W-:-:S02]  /*39220*/  IMAD.MOV.U32 R101, RZ, RZ, R64 ;  /* 0x000000ffff657224 */ /* 0x000fc400078e0040 */
[----:B------:R-:W-:Y:S01]  /*39230*/  IMAD.MOV.U32 R102, RZ, RZ, R65 ;  /* 0x000000ffff667224 */ /* 0x000fe200078e0041 */
[----:B------:R-:W-:Y:S01]  /*39240*/  STL [R1+0x2e10], R108 ;  /* 0x002e106c01007387 */ /* 0x000fe20000100800 */
[----:B------:R-:W-:-:S03]  /*39250*/  IMAD.MOV.U32 R103, RZ, RZ, R66 ;  /* 0x000000ffff677224 */ /* 0x000fc600078e0042 */
[----:B------:R-:W-:Y:S01]  /*39260*/  STL [R1+0x2e0c], R109 ;  /* 0x002e0c6d01007387 */ /* 0x000fe20000100800 */
[C---:B-1----:R-:W-:Y:S03]  /*39270*/  HMMA.1688.F32.TF32 R64, R192.reuse, R26, R104 ;  /* 0x0000001ac040723c */ /* 0x042fe60000081068 */
[----:B------:R-:W-:Y:S04]  /*39280*/  STL [R1+0x2e08], R110 ;  /* 0x002e086e01007387 */ /* 0x000fe80000100800 */
[----:B------:R-:W-:Y:S04]  /*39290*/  STL [R1+0x2e04], R111 ;  /* 0x002e046f01007387 */ /* 0x000fe80000100800 */
[----:B------:R-:W-:Y:S04]  /*392a0*/  STL.64 [R1+0x680], R68 ;  /* 0x0006804401007387 */ /* 0x000fe80000100a00 */
[----:B------:R1:W-:Y:S02]  /*392b0*/  STL.64 [R1+0x688], R70 ;  /* 0x0006884601007387 */ /* 0x0003e40000100a00 */
[----:B-1----:R-:W-:Y:S06]  /*392c0*/  HMMA.1688.F32.TF32 R68, R192, R18, R112 ;  /* 0x00000012c044723c */ /* 0x002fec0000081070 */
[----:B------:R-:W-:Y:S04]  /*392d0*/  STL.64 [R1+0x670], R64 ;  /* 0x0006704001007387 */ /* 0x000fe80000100a00 */
[----:B------:R-:W-:Y:S04]  /*392e0*/  STL.64 [R1+0x678], R66 ;  /* 0x0006784201007387 */ /* 0x000fe80000100a00 */
[----:B------:R-:W-:Y:S04]  /*392f0*/  STL.64 [R1+0x660], R72 ;  /* 0x0006604801007387 */ /* 0x000fe80000100a00 */
[----:B------:R-:W-:Y:S01]  /*39300*/  STL.64 [R1+0x668], R74 ;  /* 0x0006684a01007387 */ /* 0x000fe20000100a00 */
[C---:B------:R-:W-:Y:S04]  /*39310*/  HMMA.1688.F32.TF32 R148, R60.reuse, R58, R136 ;  /* 0x0000003a3c94723c */ /* 0x040fe80000081088 */
[----:B------:R-:W-:Y:S04]  /*39320*/  STL.64 [R1+0x650], R68 ;  /* 0x0006504401007387 */ /* 0x000fe80000100a00 */
[----:B------:R1:W-:Y:S01]  /*39330*/  STL.64 [R1+0x658], R70 ;  /* 0x0006584601007387 */ /* 0x0003e20000100a00 */
[----:B------:R-:W-:Y:S08]  /*39340*/  HMMA.1688.F32.TF32 R44, R60, R46, R200 ;  /* 0x0000002e3c2c723c */ /* 0x000ff000000810c8 */
[C---:B-1----:R-:W-:Y:S01]  /*39350*/  HMMA.1688.F32.TF32 R68, R192.reuse, R206, R128 ;  /* 0x000000cec044723c */ /* 0x042fe20000081080 */
[----:B------:R-:W-:Y:S11]  /*39360*/  IMAD.MOV.U32 R79, RZ, RZ, R5 ;  /* 0x000000ffff4f7224 */ /* 0x000ff600078e0005 */
[----:B------:R-:W-:Y:S11]  /*39370*/  @!UPT UIADD3 URZ, URZ, URZ, URZ ;  /* 0x0000003f3f3ff290 */ /* 0x000ff6000fffe03f */
[----:B------:R-:W-:Y:S04]  /*39380*/  STL.64 [R1+0x610], R68 ;  /* 0x0006104401007387 */ /* 0x000fe80000100a00 */
[----:B------:R-:W-:Y:S04]  /*39390*/  STL.64 [R1+0x618], R70 ;  /* 0x0006184601007387 */ /* 0x000fe80000100a00 */
[----:B------:R1:W-:Y:S04]  /*393a0*/  STL [R1+0x2e00], R148 ;  /* 0x002e009401007387 */ /* 0x0003e80000100800 */
[----:B------:R-:W-:Y:S04]  /*393b0*/  STL [R1+0x2dfc], R149 ;  /* 0x002dfc9501007387 */ /* 0x000fe80000100800 */
[----:B------:R2:W-:Y:S04]  /*393c0*/  STL [R1+0x2df8], R150 ;  /* 0x002df89601007387 */ /* 0x0005e80000100800 */
[----:B------:R3:W-:Y:S04]  /*393d0*/  STL [R1+0x2df4], R151 ;  /* 0x002df49701007387 */ /* 0x0007e80000100800 */
[----:B------:R-:W-:Y:S04]  /*393e0*/  STL.64 [R1+0x570], R44 ;  /* 0x0005702c01007387 */ /* 0x000fe80000100a00 */
[----:B------:R-:W-:Y:S04]  /*393f0*/  STL.64 [R1+0x578], R46 ;  /* 0x0005782e01007387 */ /* 0x000fe80000100a00 */
[----:B------:R-:W4:Y:S01]  /*39400*/  LDL R5, [R1+0x1a64] ;  /* 0x001a640001057983 */ /* 0x000f220000100800 */
[----:B------:R-:W-:Y:S08]  /*39410*/  HMMA.1688.F32.TF32 R64, R192, R14, R116 ;  /* 0x0000000ec040723c */ /* 0x000ff00000081074 */
[C---:B------:R-:W-:Y:S08]  /*39420*/  HMMA.1688.F32.TF32 R36, R60.reuse, R38, R208 ;  /* 0x000000263c24723c */ /* 0x040ff000000810d0 */
[C---:B------:R-:W-:Y:S08]  /*39430*/  HMMA.1688.F32.TF32 R52, R60.reuse, R54, R140 ;  /* 0x000000363c34723c */ /* 0x040ff0000008108c */
[----:B------:R-:W-:Y:S01]  /*39440*/  HMMA.1688.F32.TF32 R156, R60, R50, R144 ;  /* 0x000000323c9c723c */ /* 0x000fe20000081090 */
[----:B------:R-:W-:Y:S01]  /*39450*/  IMAD.MOV.U32 R119, RZ, RZ, R64 ;  /* 0x000000ffff777224 */ /* 0x000fe200078e0040 */
[----:B------:R-:W-:Y:S01]  /*39460*/  MOV R118, R65 ;  /* 0x0000004100767202 */ /* 0x000fe20000000f00 */
[----:B------:R-:W-:-:S05]  /*39470*/  IMAD.MOV.U32 R117, RZ, RZ, R66 ;  /* 0x000000ffff757224 */ /* 0x000fca00078e0042 */
[----:B------:R-:W-:Y:S01]  /*39480*/  HMMA.1688.F32.TF32 R164, R60, R42, R152 ;  /* 0x0000002a3ca4723c */ /* 0x000fe20000081098 */
[----:B------:R-:W-:-:S07]  /*39490*/  IMAD.MOV.U32 R116, RZ, RZ, R67 ;  /* 0x000000ffff747224 */ /* 0x000fce00078e0043 */
[C---:B------:R-:W-:Y:S08]  /*394a0*/  HMMA.1688.F32.TF32 R172, R60.reuse, R34, R160 ;  /* 0x000000223cac723c */ /* 0x040ff000000810a0 */
[C---:B------:R-:W-:Y:S08]  /*394b0*/  HMMA.1688.F32.TF32 R216, R60.reuse, R30, R212 ;  /* 0x0000001e3cd8723c */ /* 0x040ff000000810d4 */
[C---:B------:R-:W-:Y:S08]  /*394c0*/  HMMA.1688.F32.TF32 R180, R60.reuse, R26, R168 ;  /* 0x0000001a3cb4723c */ /* 0x040ff000000810a8 */
[----:B------:R-:W-:Y:S01]  /*394d0*/  HMMA.1688.F32.TF32 R224, R60, R22, R220 ;  /* 0x000000163ce0723c */ /* 0x000fe200000810dc */
[----:B------:R-:W-:Y:S01]  /*394e0*/  MOV R76, R25 ;  /* 0x00000019004c7202 */ /* 0x000fe20000000f00 */
[----:B------:R-:W-:-:S02]  /*394f0*/  IMAD.MOV.U32 R77, RZ, RZ, R24 ;  /* 0x000000ffff4d7224 */ /* 0x000fc400078e0018 */
[----:B------:R-:W-:Y:S02]  /*39500*/  IMAD.MOV.U32 R78, RZ, RZ, R21 ;  /* 0x000000ffff4e7224 */ /* 0x000fe400078e0015 */
[----:B------:R-:W-:Y:S01]  /*39510*/  IMAD.MOV.U32 R80, RZ, RZ, R20 ;  /* 0x000000ffff507224 */ /* 0x000fe200078e0014 */
[----:B------:R-:W-:Y:S01]  /*39520*/  MOV R81, R17 ;  /* 0x0000001100517202 */ /* 0x000fe20000000f00 */
[----:B------:R-:W-:Y:S01]  /*39530*/  HMMA.1688.F32.TF32 R64, R192, R10, R120 ;  /* 0x0000000ac040723c */ /* 0x000fe20000081078 */
[----:B------:R-:W-:Y:S01]  /*39540*/  IMAD.MOV.U32 R211, RZ, RZ, R36 ;  /* 0x000000ffffd37224 */ /* 0x000fe200078e0024 */
[----:B------:R-:W-:Y:S01]  /*39550*/  MOV R210, R37 ;  /* 0x0000002500d27202 */ /* 0x000fe20000000f00 */
[----:B------:R-:W-:Y:S02]  /*39560*/  IMAD.MOV.U32 R209, RZ, RZ, R38 ;  /* 0x000000ffffd17224 */ /* 0x000fe400078e0026 */
[----:B------:R-:W-:Y:S02]  /*39570*/  IMAD.MOV.U32 R82, RZ, RZ, R16 ;  /* 0x000000ffff527224 */ /* 0x000fe400078e0010 */
[----:B------:R-:W-:Y:S01]  /*39580*/  IMAD.MOV.U32 R83, RZ, RZ, R13 ;  /* 0x000000ffff537224 */ /* 0x000fe200078e000d */
[----:B------:R-:W-:Y:S01]  /*39590*/  HMMA.1688.F32.TF32 R200, R60, R6, R188 ;  /* 0x000000063cc8723c */ /* 0x000fe200000810bc */
[----:B------:R-:W-:-:S02]  /*395a0*/  IMAD.MOV.U32 R208, RZ, RZ, R39 ;  /* 0x000000ffffd07224 */ /* 0x000fc400078e0027 */
        /* <DEDUP_REMOVED lines=8> */
[----:B------:R-:W-:Y:S01]  /*39630*/  IMAD.MOV.U32 R123, RZ, RZ, R64 ;  /* 0x000000ffff7b7224 */ /* 0x000fe200078e0040 */
[----:B------:R-:W-:Y:S01]  /*39640*/  MOV R121, R66 ;  /* 0x0000004200797202 */ /* 0x000fe20000000f00 */
[----:B------:R-:W-:Y:S01]  /*39650*/  IMAD.MOV.U32 R122, RZ, RZ, R65 ;  /* 0x000000ffff7a7224 */ /* 0x000fe200078e0041 */
[----:B------:R-:W-:Y:S01]  /*39660*/  HMMA.1688.F32.TF32 R204, R60, R206, R196 ;  /* 0x000000ce3ccc723c */ /* 0x000fe200000810c4 */
[----:B------:R-:W-:Y:S01]  /*39670*/  IMAD.MOV.U32 R120, RZ, RZ, R67 ;  /* 0x000000ffff787224 */ /* 0x000fe200078e0043 */
[----:B------:R-:W-:Y:S06]  /*39680*/  LDS R71, [R252+0xd080] ;  /* 0x00d08000fc477984 */ /* 0x000fec0000000800 */
[----:B------:R-:W-:Y:S05]  /*39690*/  HMMA.1688.F32.TF32 R64, R192, R6, R124 ;  /* 0x00000006c040723c */ /* 0x000fea000008107c */
[----:B-1----:R-:W-:Y:S01]  /*396a0*/  IMAD.MOV.U32 R148, RZ, RZ, R36 ;  /* 0x000000ffff947224 */ /* 0x002fe200078e0024 */
[----:B--2---:R-:W-:Y:S01]  /*396b0*/  MOV R150, R38 ;  /* 0x0000002600967202 */ /* 0x004fe20000000f00 */
[----:B------:R-:W-:-:S02]  /*396c0*/  IMAD.MOV.U32 R149, RZ, RZ, R37 ;  /* 0x000000ffff957224 */ /* 0x000fc400078e0025 */
[----:B---3--:R-:W-:Y:S02]  /*396d0*/  IMAD.MOV.U32 R151, RZ, RZ, R39 ;  /* 0x000000ffff977224 */ /* 0x008fe400078e0027 */
[----:B------:R-:W-:Y:S11]  /*396e0*/  HMMA.1688.F32.TF32 R36, R60, R10, R184 ;  /* 0x0000000a3c24723c */ /* 0x000ff600000810b8 */
[----:B------:R-:W-:Y:S02]  /*396f0*/  @!UPT UIADD3 URZ, URZ, URZ, URZ ;  /* 0x0000003f3f3ff290 */ /* 0x000fe4000fffe03f */
[----:B------:R-:W-:Y:S01]  /*39700*/  IMAD.MOV.U32 R127, RZ, RZ, R64 ;  /* 0x000000ffff7f7224 */ /* 0x000fe200078e0040 */
[----:B------:R-:W-:Y:S01]  /*39710*/  MOV R124, R67 ;  /* 0x00000043007c7202 */ /* 0x000fe20000000f00 */
[----:B------:R-:W-:Y:S02]  /*39720*/  IMAD.MOV.U32 R126, RZ, RZ, R65 ;  /* 0x000000ffff7e7224 */ /* 0x000fe400078e0041 */
[----:B------:R-:W-:Y:S02]  /*39730*/  IMAD.MOV.U32 R125, RZ, RZ, R66 ;  /* 0x000000ffff7d7224 */ /* 0x000fe400078e0042 */
[----:B------:R-:W-:Y:S08]  /*39740*/  HMMA.1688.F32.TF32 R64, R192, R234, R132 ;  /* 0x000000eac040723c */ /* 0x000ff00000081084 */
[----:B------:R-:W-:Y:S01]  /*39750*/  HMMA.1688.F32.TF32 R192, R60, R14, R228 ;  /* 0x0000000e3cc0723c */ /* 0x000fe200000810e4 */
[----:B------:R-:W-:Y:S01]  /*39760*/  MOV R135, R52 ;  /* 0x0000003400877202 */ /* 0x000fe20000000f00 */
[----:B------:R-:W-:-:S02]  /*39770*/  IMAD.MOV.U32 R134, RZ, RZ, R53 ;  /* 0x000000ffff867224 */ /* 0x000fc400078e0035 */
[----:B------:R-:W-:-:S04]  /*39780*/  IMAD.MOV.U32 R133, RZ, RZ, R54 ;  /* 0x000000ffff857224 */ /* 0x000fc800078e0036 */
[----:B------:R-:W-:Y:S01]  /*39790*/  HMMA.1688.F32.TF32 R232, R60, R234, R240 ;  /* 0x000000ea3ce8723c */ /* 0x000fe200000810f0 */
[----:B------:R-:W-:Y:S01]  /*397a0*/  IMAD.MOV.U32 R132, RZ, RZ, R55 ;  /* 0x000000ffff847224 */ /* 0x000fe200078e0037 */
[----:B------:R-:W-:Y:S01]  /*397b0*/  MOV R111, R39 ;  /* 0x00000027006f7202 */ /* 0x000fe20000000f00 */
[----:B------:R-:W-:Y:S02]  /*397c0*/  IMAD.MOV.U32 R108, RZ, RZ, R36 ;  /* 0x000000ffff6c7224 */ /* 0x000fe400078e0024 */
[----:B------:R-:W-:Y:S02]  /*397d0*/  IMAD.MOV.U32 R109, RZ, RZ, R37 ;  /* 0x000000ffff6d7224 */ /* 0x000fe400078e0025 */
[----:B------:R-:W-:Y:S02]  /*397e0*/  IMAD.MOV.U32 R110, RZ, RZ, R38 ;  /* 0x000000ffff6e7224 */ /* 0x000fe400078e0026 */
[----:B------:R-:W-:Y:S02]  /*397f0*/  IMAD.MOV.U32 R131, RZ, RZ, R64 ;  /* 0x000000ffff837224 */ /* 0x000fe400078e0040 */
[----:B------:R-:W-:-:S02]  /*39800*/  IMAD.MOV.U32 R130, RZ, RZ, R65 ;  /* 0x000000ffff827224 */ /* 0x000fc400078e0041 */
[----:B------:R-:W-:Y:S02]  /*39810*/  IMAD.MOV.U32 R64, RZ, RZ, R33 ;  /* 0x000000ffff407224 */ /* 0x000fe400078e0021 */
[----:B------:R-:W-:Y:S02]  /*39820*/  IMAD.MOV.U32 R65, RZ, RZ, R32 ;  /* 0x000000ffff417224 */ /* 0x000fe400078e0020 */
[----:B------:R-:W-:Y:S02]  /*39830*/  IMAD.MOV.U32 R129, RZ, RZ, R66 ;  /* 0x000000ffff817224 */ /* 0x000fe400078e0042 */
[----:B------:R-:W-:Y:S02]  /*39840*/  IMAD.MOV.U32 R128, RZ, RZ, R67 ;  /* 0x000000ffff807224 */ /* 0x000fe400078e0043 */
        /* <DEDUP_REMOVED lines=27> */
[----:B------:R-:W4:Y:S04]  /*39a00*/  LDSM.16.M88.4 R8, [R5+0x3a080] ;  /* 0x03a080000508783b */ /* 0x000f280000000200 */
[----:B------:R-:W4:Y:S04]  /*39a10*/  LDSM.16.M88.4 R240, [R5+0x3c080] ;  /* 0x03c0800005f0783b */ /* 0x000f280000000200 */
[----:B------:R-:W4:Y:S04]  /*39a20*/  LDSM.16.M88.4 R4, [R5+0x3e080] ;  /* 0x03e080000504783b */ /* 0x000f280000000200 */
[----:B-1----:R-:W-:Y:S04]  /*39a30*/  STL [R1+0x2d40], R62 ;  /* 0x002d403e01007387 */ /* 0x002fe80000100800 */
[----:B------:R-:W-:Y:S04]  /*39a40*/  STL [R1+0x2d3c], R63 ;  /* 0x002d3c3f01007387 */ /* 0x000fe80000100800 */
[----:B--2---:R-:W-:Y:S04]  /*39a50*/  STL [R1+0x2d38], R58 ;  /* 0x002d383a01007387 */ /* 0x004fe80000100800 */
[----:B------:R-:W-:Y:S04]  /*39a60*/  STL [R1+0x2d34], R59 ;  /* 0x002d343b01007387 */ /* 0x000fe80000100800 */
[----:B---3--:R-:W-:Y:S04]  /*39a70*/  STL [R1+0x2d78], R54 ;  /* 0x002d783601007387 */ /* 0x008fe80000100800 */
[----:B------:R-:W-:Y:S04]  /*39a80*/  STL [R1+0x2d74], R55 ;  /* 0x002d743701007387 */ /* 0x000fe80000100800 */
[----:B----4-:R-:W-:Y:S01]  /*39a90*/  STL [R1+0x2d80], R50 ;  /* 0x002d803201007387 */ /* 0x010fe20000100800 */
[C---:B------:R-:W-:Y:S03]  /*39aa0*/  HMMA.1688.F32.TF32 R84, R244.reuse, R60, R72 ;  /* 0x0000003cf454723c */ /* 0x040fe60000081048 */
[----:B------:R-:W-:Y:S04]  /*39ab0*/  STL [R1+0x2d7c], R51 ;  /* 0x002d7c3301007387 */ /* 0x000fe80000100800 */
[----:B------:R-:W-:Y:S01]  /*39ac0*/  STL [R1+0x2d88], R46 ;  /* 0x002d882e01007387 */ /* 0x000fe20000100800 */
[C---:B------:R-:W-:Y:S03]  /*39ad0*/  HMMA.1688.F32.TF32 R80, R244.reuse, R56, R80 ;  /* 0x00000038f450723c */ /* 0x040fe60000081050 */
[----:B------:R1:W-:Y:S04]  /*39ae0*/  STL [R1+0x2d84], R47 ;  /* 0x002d842f01007387 */ /* 0x0003e80000100800 */
[----:B------:R-:W-:Y:S01]  /*39af0*/  STL [R1+0x2d90], R42 ;  /* 0x002d902a01007387 */ /* 0x000fe20000100800 */
[C---:B------:R-:W-:Y:S03]  /*39b00*/  HMMA.1688.F32.TF32 R76, R244.reuse, R52, R76 ;  /* 0x00000034f44c723c */ /* 0x040fe6000008104c */
[----:B------:R2:W-:Y:S04]  /*39b10*/  STL [R1+0x2d8c], R43 ;  /* 0x002d8c2b01007387 */ /* 0x0005e80000100800 */
[----:B------:R-:W-:Y:S04]  /*39b20*/  STL [R1+0x2d98], R38 ;  /* 0x002d982601007387 */ /* 0x000fe80000100800 */
[----:B------:R-:W-:Y:S04]  /*39b30*/  STL [R1+0x2d94], R39 ;  /* 0x002d942701007387 */ /* 0x000fe80000100800 */
[----:B------:R-:W-:Y:S04]  /*39b40*/  STL [R1+0x2da0], R34 ;  /* 0x002da02201007387 */ /* 0x000fe80000100800 */
[----:B------:R-:W-:Y:S04]  /*39b50*/  STL [R1+0x2d9c], R35 ;  /* 0x002d9c2301007387 */ /* 0x000fe80000100800 */
[----:B------:R-:W-:Y:S04]  /*39b60*/  STL [R1+0x2da8], R30 ;  /* 0x002da81e01007387 */ /* 0x000fe80000100800 */
[----:B------:R-:W-:Y:S04]  /*39b70*/  STL [R1+0x2da4], R31 ;  /* 0x002da41f01007387 */ /* 0x000fe80000100800 */
[----:B------:R-:W-:Y:S01]  /*39b80*/  STL [R1+0x2db0], R26 ;  /* 0x002db01a01007387 */ /* 0x000fe20000100800 */
[----:B------:R-:W-:Y:S03]  /*39b90*/  HMMA.1688.F32.TF32 R64, R244, R48, R64 ;  /* 0x00000030f440723c */ /* 0x000fe60000081040 */
        /* <DEDUP_REMOVED lines=12> */
[----:B-1----:R-:W-:-:S03]  /*39c60*/  MOV R47, R83 ;  /* 0x00000053002f7202 */ /* 0x002fc60000000f00 */
[----:B------:R-:W-:Y:S01]  /*39c70*/  STL [R1+0x2cb0], R7 ;  /* 0x002cb00701007387 */ /* 0x000fe20000100800 */
[----:B------:R-:W-:-:S03]  /*39c80*/  IMAD.MOV.U32 R46, RZ, RZ, R82 ;  /* 0x000000ffff2e7224 */ /* 0x000fc600078e0052 */
[----:B------:R-:W3:Y:S01]  /*39c90*/  LDL.LU R72, [R1+0x90] ;  /* 0x0000900001487983 */ /* 0x000ee20000300800 */
[----:B--2---:R-:W-:-:S03]  /*39ca0*/  IMAD.MOV.U32 R43, RZ, RZ, R81 ;  /* 0x000000ffff2b7224 */ /* 0x004fc600078e0051 */
[----:B------:R1:W-:Y:S01]  /*39cb0*/  STL.64 [R1+0xd0], R84 ;  /* 0x0000d05401007387 */ /* 0x0003e20000100a00 */
[----:B------:R-:W-:-:S03]  /*39cc0*/  IMAD.MOV.U32 R42, RZ, RZ, R80 ;  /* 0x000000ffff2a7224 */ /* 0x000fc600078e0050 */
[----:B------:R2:W-:Y:S01]  /*39cd0*/  STL.64 [R1+0xd8], R86 ;  /* 0x0000d85601007387 */ /* 0x0005e20000100a00 */
[----:B------:R-:W-:-:S03]  /*39ce0*/  IMAD.MOV.U32 R55, RZ, RZ, R79 ;  /* 0x000000ffff377224 */ /* 0x000fc600078e004f */
[----:B------:R-:W3:Y:S01]  /*39cf0*/  LDL.LU R73, [R1+0x94] ;  /* 0x0000940001497983 */ /* 0x000ee20000300800 */
[----:B------:R-:W-:-:S03]  /*39d00*/  IMAD.MOV.U32 R54, RZ, RZ, R78 ;  /* 0x000000ffff367224 */ /* 0x000fc600078e004e */
[----:B------:R-:W3:Y:S01]  /*39d10*/  LDL.LU R74, [R1+0x98] ;  /* 0x00009800014a7983 */ /* 0x000ee20000300800 */
[----:B------:R-:W-:-:S03]  /*39d20*/  IMAD.MOV.U32 R51, RZ, RZ, R77 ;  /* 0x000000ffff337224 */ /* 0x000fc600078e004d */
[----:B------:R-:W3:Y:S01]  /*39d30*/  LDL.LU R75, [R1+0x9c] ;  /* 0x00009c00014b7983 */ /* 0x000ee20000300800 */
[----:B------:R-:W-:-:S03]  /*39d40*/  IMAD.MOV.U32 R50, RZ, RZ, R76 ;  /* 0x000000ffff327224 */ /* 0x000fc600078e004c */
[----:B------:R-:W-:Y:S04]  /*39d50*/  STL [R1+0x2dd8], R47 ;  /* 0x002dd82f01007387 */ /* 0x000fe80000100800 */
[----:B------:R-:W-:Y:S04]  /*39d60*/  STL [R1+0x2dd4], R46 ;  /* 0x002dd42e01007387 */ /* 0x000fe80000100800 */
[----:B------:R4:W-:Y:S04]  /*39d70*/  STL [R1+0x2dd0], R43 ;  /* 0x002dd02b01007387 */ /* 0x0009e80000100800 */
[----:B------:R1:W-:Y:S01]  /*39d80*/  STL [R1+0x2dcc], R42 ;  /* 0x002dcc2a01007387 */ /* 0x0003e20000100800 */
[----:B------:R-:W-:-:S03]  /*39d90*/  MOV R205, R64 ;  /* 0x0000004000cd7202 */ /* 0x000fc60000000f00 */
[----:B------:R-:W-:Y:S01]  /*39da0*/  STL [R1+0x2de8], R55 ;  /* 0x002de83701007387 */ /* 0x000fe20000100800 */
[----:B------:R-:W-:-:S03]  /*39db0*/  IMAD.MOV.U32 R206, RZ, RZ, R65 ;  /* 0x000000ffffce7224 */ /* 0x000fc600078e0041 */
[----:B------:R-:W-:Y:S01]  /*39dc0*/  STL [R1+0x2de4], R54 ;  /* 0x002de43601007387 */ /* 0x000fe20000100800 */
[----:B------:R-:W-:-:S03]  /*39dd0*/  IMAD.MOV.U32 R207, RZ, RZ, R66 ;  /* 0x000000ffffcf7224 */ /* 0x000fc600078e0042 */
[----:B------:R1:W-:Y:S01]  /*39de0*/  STL [R1+0x2de0], R51 ;  /* 0x002de03301007387 */ /* 0x0003e20000100800 */
[----:B------:R-:W-:-:S03]  /*39df0*/  IMAD.MOV.U32 R200, RZ, RZ, R67 ;  /* 0x000000ffffc87224 */ /* 0x000fc600078e0043 */
        /* <DEDUP_REMOVED lines=9> */
[----:B------:R2:W-:Y:S04]  /*39e90*/  STL [R1+0x2df0], R206 ;  /* 0x002df0ce01007387 */ /* 0x0005e80000100800 */
[----:B------:R2:W-:Y:S04]  /*39ea0*/  STL [R1+0x2dec], R205 ;  /* 0x002deccd01007387 */ /* 0x0005e80000100800 */
        /* <DEDUP_REMOVED lines=16> */
[C---:B---3--:R-:W-:Y:S11]  /*39fb0*/  HMMA.1688.F32.TF32 R72, R244.reuse, R44, R72 ;  /* 0x0000002cf448723c */ /* 0x048ff60000081048 */
[----:B------:R-:W-:Y:S11]  /*39fc0*/  @!UPT UIADD3 URZ, URZ, URZ, URZ ;  /* 0x0000003f3f3ff290 */ /* 0x000ff6000fffe03f */
[----:B------:R-:W-:Y:S02]  /*39fd0*/  @!UPT UIADD3 URZ, URZ, URZ, URZ ;  /* 0x0000003f3f3ff290 */ /* 0x000fe4000fffe03f */
[----:B------:R-:W-:Y:S01]  /*39fe0*/  IMAD.MOV.U32 R201, RZ, RZ, R72 ;  /* 0x000000ffffc97224 */ /* 0x000fe200078e0048 */
[----:B------:R-:W-:Y:S01]  /*39ff0*/  MOV R202, R73 ;  /* 0x0000004900ca7202 */ /* 0x000fe20000000f00 */
[----:B------:R-:W3:Y:S01]  /*3a000*/  LDL.LU R72, [R1+0x20] ;  /* 0x0000200001487983 */ /* 0x000ee20000300800 */
[----:B------:R-:W-:Y:S02]  /*3a010*/  IMAD.MOV.U32 R203, RZ, RZ, R74 ;  /* 0x000000ffffcb7224 */ /* 0x000fe400078e004a */
[----:B------:R-:W-:Y:S01]  /*3a020*/  IMAD.MOV.U32 R235, RZ, RZ, R75 ;  /* 0x000000ffffeb7224 */ /* 0x000fe200078e004b */
[----:B------:R-:W3:Y:S04]  /*3a030*/  LDL.LU R73, [R1+0x24] ;  /* 0x0000240001497983 */ /* 0x000ee80000300800 */
[----:B------:R-:W3:Y:S04]  /*3a040*/  LDL.LU R74, [R1+0x28] ;  /* 0x00002800014a7983 */ /* 0x000ee80000300800 */
[----:B------:R-:W3:Y:S01]  /*3a050*/  LDL.LU R75, [R1+0x2c] ;  /* 0x00002c00014b7983 */ /* 0x000ee20000300800 */
[----:B----4-:R-:W-:Y:S11]  /*3a060*/  HMMA.1688.F32.TF32 R64, R244, R40, R64 ;  /* 0x00000028f440723c */ /* 0x010ff60000081040 */
[----:B------:R-:W-:Y:S11]  /*3a070*/  @!UPT UIADD3 URZ, URZ, URZ, URZ ;  /* 0x0000003f3f3ff290 */ /* 0x000ff6000fffe03f */
[----:B------:R-:W-:Y:S02]  /*3a080*/  @!UPT UIADD3 URZ, URZ, URZ, URZ ;  /* 0x0000003f3f3ff290 */ /* 0x000fe4000fffe03f */
[----:B------:R-:W-:Y:S01]  /*3a090*/  IMAD.MOV.U32 R232, RZ, RZ, R64 ;  /* 0x000000ffffe87224 */ /* 0x000fe200078e0040 */
[----:B------:R-:W-:Y:S01]  /*3a0a0*/  MOV R234, R66 ;  /* 0x0000004200ea7202 */ /* 0x000fe20000000f00 */
[----:B------:R-:W-:Y:S01]  /*3a0b0*/  IMAD.MOV.U32 R233, RZ, RZ, R65 ;  /* 0x000000ffffe97224 */ /* 0x000fe200078e0041 */
[----:B------:R-:W4:Y:S01]  /*3a0c0*/  LDL.LU R64, [R1+0x10] ;  /* 0x0000100001407983 */ /* 0x000f220000300800 */
[----:B------:R-:W-:-:S03]  /*3a0d0*/  IMAD.MOV.U32 R204, RZ, RZ, R67 ;  /* 0x000000ffffcc7224 */ /* 0x000fc600078e0043 */
[----:B------:R-:W4:Y:S04]  /*3a0e0*/  LDL.LU R65, [R1+0x14] ;  /* 0x0000140001417983 */ /* 0x000f280000300800 */
[----:B------:R-:W4:Y:S04]  /*3a0f0*/  LDL.LU R66, [R1+0x18] ;  /* 0x0000180001427983 */ /* 0x000f280000300800 */
[----:B------:R-:W4:Y:S01]  /*3a100*/  LDL.LU R67, [R1+0x1c] ;  /* 0x00001c0001437983 */ /* 0x000f220000300800 */
[----:B--2---:R-:W-:Y:S11]  /*3a110*/  HMMA.1688.F32.TF32 R80, R244, R24, R80 ;  /* 0x00000018f450723c */ /* 0x004ff60000081050 */
[----:B------:R-:W-:Y:S11]  /*3a120*/  @!UPT UIADD3 URZ, URZ, URZ, URZ ;  /* 0x0000003f3f3ff290 */ /* 0x000ff6000fffe03f */
[----:B------:R-:W-:Y:S02]  /*3a130*/  @!UPT UIADD3 URZ, URZ, URZ, URZ ;  /* 0x0000003f3f3ff290 */ /* 0x000fe4000fffe03f */
[----:B------:R-:W-:Y:S01]  /*3a140*/  IMAD.MOV.U32 R18, RZ, RZ, R80 ;  /* 0x000000ffff127224 */ /* 0x000fe200078e0050 */
[----:B------:R-:W-:Y:S01]  /*3a150*/  MOV R19, R81 ;  /* 0x0000005100137202 */ /* 0x000fe20000000f00 */
[----:B------:R-:W2:Y:S01]  /*3a160*/  LDL.LU R80, [R1+0x170] ;  /* 0x0001700001507983 */ /* 0x000ea20000300800 */
[----:B------:R-:W-:Y:S02]  /*3a170*/  IMAD.MOV.U32 R22, RZ, RZ, R82 ;  /* 0x000000ffff167224 */ /* 0x000fe400078e0052 */
[----:B------:R-:W-:Y:S01]  /*3a180*/  IMAD.MOV.U32 R23, RZ, RZ, R83 ;  /* 0x000000ffff177224 */ /* 0x000fe200078e0053 */
[----:B------:R-:W2:Y:S01]  /*3a190*/  LDL.LU R81, [R1+0x174] ;  /* 0x0001740001517983 */ /* 0x000ea20000300800 */
[----:B------:R-:W-:-:S03]  /*3a1a0*/  MOV R83, R248 ;  /* 0x000000f800537202 */ /* 0x000fc60000000f00 */
[----:B------:R-:W2:Y:S04]  /*3a1b0*/  LDL.LU R82, [R1+0x178] ;  /* 0x0001780001527983 */ /* 0x000ea80000300800 */
[----:B------:R-:W2:Y:S01]  /*3a1c0*/  LDL.LU R248, [R1+0x2e34] ;  /* 0x002e340001f87983 */ /* 0x000ea20000300800 */
[C---:B------:R-:W-:Y:S03]  /*3a1d0*/  HMMA.1688.F32.TF32 R84, R244.reuse, R32, R84 ;  /* 0x00000020f454723c */ /* 0x040fe60000081054 */
[----:B------:R-:W4:Y:S04]  /*3a1e0*/  LDL.LU R104, [R1] ;  /* 0x0000000001687983 */ /* 0x000f280000300800 */
[----:B------:R-:W4:Y:S01]  /*3a1f0*/  LDL.LU R105, [R1+0x4] ;  /* 0x0000040001697983 */ /* 0x000f220000300800 */
[C---:B------:R-:W-:Y:S03]  /*3a200*/  HMMA.1688.F32.TF32 R76, R244.reuse, R20, R76 ;  /* 0x00000014f44c723c */ /* 0x040fe6000008104c */
[----:B------:R-:W4:Y:S04]  /*3a210*/  LDL.LU R106, [R1+0x8] ;  /* 0x00000800016a7983 */ /* 0x000f280000300800 */
[----:B------:R-:W4:Y:S01]  /*3a220*/  LDL.LU R107, [R1+0xc] ;  /* 0x00000c00016b7983 */ /* 0x000f220000300800 */
[----:B------:R-:W-:Y:S08]  /*3a230*/  HMMA.1688.F32.TF32 R88, R244, R36, R88 ;  /* 0x00000024f458723c */ /* 0x000ff00000081058 */
[----:B------:R-:W-:-:S02]  /*3a240*/  IMAD.MOV.U32 R62, RZ, RZ, R84 ;  /* 0x000000ffff3e7224 */ /* 0x000fc400078e0054 */
[----:B------:R-:W-:Y:S02]  /*3a250*/  IMAD.MOV.U32 R63, RZ, RZ, R85 ;  /* 0x000000ffff3f7224 */ /* 0x000fe400078e0055 */
[----:B------:R-:W-:Y:S02]  /*3a260*/  IMAD.MOV.U32 R58, RZ, RZ, R86 ;  /* 0x000000ffff3a7224 */ /* 0x000fe400078e0056 */
[----:B------:R-:W-:Y:S02]  /*3a270*/  IMAD.MOV.U32 R59, RZ, RZ, R87 ;  /* 0x000000ffff3b7224 */ /* 0x000fe400078e0057 */
[----:B------:R-:W-:Y:S01]  /*3a280*/  HMMA.1688.F32.TF32 R84, R244, R28, R236 ;  /* 0x0000001cf454723c */ /* 0x000fe200000810ec */
[----:B------:R-:W-:Y:S01]  /*3a290*/  IMAD.MOV.U32 R43, RZ, RZ, R76 ;  /* 0x000000ffff2b7224 */ /* 0x000fe200078e004c */
[----:B------:R-:W-:Y:S01]  /*3a2a0*/  MOV R14, R78 ;  /* 0x0000004e000e7202 */ /* 0x000fe20000000f00 */
[----:B------:R-:W-:Y:S01]  /*3a2b0*/  IMAD.MOV.U32 R42, RZ, RZ, R77 ;  /* 0x000000ffff2a7224 */ /* 0x000fe200078e004d */
        /* <DEDUP_REMOVED lines=18> */
[----:B------:R-:W4:Y:S04]  /*3a3e0*/  LDL.LU R89, [R1+0x1b4] ;  /* 0x0001b40001597983 */ /* 0x000f280000300800 */
[----:B------:R-:W4:Y:S04]  /*3a3f0*/  LDL.LU R90, [R1+0x1b8] ;  /* 0x0001b800015a7983 */ /* 0x000f280000300800 */
[----:B------:R-:W4:Y:S01]  /*3a400*/  LDL.LU R91, [R1+0x1bc] ;  /* 0x0001bc00015b7983 */ /* 0x000f220000300800 */
[----:B------:R-:W-:Y:S01]  /*3a410*/  MOV R26, R84 ;  /* 0x00000054001a7202 */ /* 0x000fe20000000f00 */
[----:B------:R-:W-:-:S02]  /*3a420*/  IMAD.MOV.U32 R27, RZ, RZ, R85 ;  /* 0x000000ffff1b7224 */ /* 0x000fc400078e0055 */
[----:B------:R-:W-:Y:S02]  /*3a430*/  IMAD.MOV.U32 R30, RZ, RZ, R86 ;  /* 0x000000ffff1e7224 */ /* 0x000fe400078e0056 */
[----:B------:R-:W-:Y:S02]  /*3a440*/  IMAD.MOV.U32 R31, RZ, RZ, R87 ;  /* 0x000000ffff1f7224 */ /* 0x000fe400078e0057 */
[----:B------:R-:W-:Y:S02]  /*3a450*/  IMAD.MOV.U32 R236, RZ, RZ, R249 ;  /* 0x000000ffffec7224 */ /* 0x000fe400078e00f9 */
[----:B------:R-:W-:Y:S02]  /*3a460*/  IMAD.MOV.U32 R237, RZ, RZ, R250 ;  /* 0x000000ffffed7224 */ /* 0x000fe400078e00fa */
[----:B------:R-:W-:Y:S01]  /*3a470*/  IMAD.MOV.U32 R238, RZ, RZ, R251 ;  /* 0x000000ffffee7224 */ /* 0x000fe200078e00fb */
[----:B---3--:R-:W-:Y:S11]  /*3a480*/  HMMA.1688.F32.TF32 R72, R244, R16, R72 ;  /* 0x00000010f448723c */ /* 0x008ff60000081048 */
[----:B------:R-:W-:Y:S11]  /*3a490*/  @!UPT UIADD3 URZ, URZ, URZ, URZ ;  /* 0x0000003f3f3ff290 */ /* 0x000ff6000fffe03f */
[----:B------:R-:W-:Y:S02]  /*3a4a0*/  @!UPT UIADD3 URZ, URZ, URZ, URZ ;  /* 0x0000003f3f3ff290 */ /* 0x000fe4000fffe03f */
[----:B------:R-:W-:Y:S02]  /*3a4b0*/  IMAD.MOV.U32 R51, RZ, RZ, R72 ;  /* 0x000000ffff337224 */ /* 0x000fe400078e0048 */
[----:B------:R-:W-:Y:S01]  /*3a4c0*/  IMAD.MOV.U32 R50, RZ, RZ, R73 ;  /* 0x000000ffff327224 */ /* 0x000fe200078e0049 */
[----:B------:R-:W3:Y:S01]  /*3a4d0*/  LDL.LU R72, [R1+0x1a0] ;  /* 0x0001a00001487983 */ /* 0x000ee20000300800 */
[----:B------:R-:W-:Y:S01]  /*3a4e0*/  IMAD.MOV.U32 R47, RZ, RZ, R74 ;  /* 0x000000ffff2f7224 */ /* 0x000fe200078e004a */
[----:B------:R-:W-:Y:S02]  /*3a4f0*/  MOV R46, R75 ;  /* 0x0000004b002e7202 */ /* 0x000fe40000000f00 */
[----:B------:R-:W3:Y:S04]  /*3a500*/  LDL.LU R73, [R1+0x1a4] ;  /* 0x0001a40001497983 */ /* 0x000ee80000300800 */
[----:B------:R-:W3:Y:S04]  /*3a510*/  LDL.LU R74, [R1+0x1a8] ;  /* 0x0001a800014a7983 */ /* 0x000ee80000300800 */
[----:B------:R-:W3:Y:S04]  /*3a520*/  LDL.LU R75, [R1+0x1ac] ;  /* 0x0001ac00014b7983 */ /* 0x000ee80000300800 */
[----:B------:R-:W3:Y:S04]  /*3a530*/  LDL.LU R84, [R1+0x190] ;  /* 0x0001900001547983 */ /* 0x000ee80000300800 */
[----:B------:R-:W3:Y:S04]  /*3a540*/  LDL.LU R85, [R1+0x194] ;  /* 0x0001940001557983 */ /* 0x000ee80000300800 */
[----:B------:R-:W3:Y:S01]  /*3a550*/  LDL.LU R86, [R1+0x198] ;  /* 0x0001980001567983 */ /* 0x000ee20000300800 */
[----:B--2---:R-:W-:-:S03]  /*3a560*/  IMAD.MOV.U32 R87, RZ, RZ, R248 ;  /* 0x000000ffff577224 */ /* 0x004fc600078e00f8 */
[----:B------:R-:W2:Y:S04]  /*3a570*/  LDL.LU R248, [R1+0x2e30] ;  /* 0x002e300001f87983 */ /* 0x000ea80000300800 */
[----:B------:R-:W2:Y:S04]  /*3a580*/  LDL.LU R249, [R1+0x2e2c] ;  /* 0x002e2c0001f97983 */ /* 0x000ea80000300800 */
[----:B------:R-:W2:Y:S04]  /*3a590*/  LDL.LU R250, [R1+0x2e28] ;  /* 0x002e280001fa7983 */ /* 0x000ea80000300800 */
[----:B------:R-:W2:Y:S01]  /*3a5a0*/  LDL.LU R251, [R1+0x2e24] ;  /* 0x002e240001fb7983 */ /* 0x000ea20000300800 */
[C---:B----4-:R-:W-:Y:S03]  /*3a5b0*/  HMMA.1688.F32.TF32 R64, R244.reuse, R12, R64 ;  /* 0x0000000cf440723c */ /* 0x050fe60000081040 */
[----:B------:R-:W4:Y:S05]  /*3a5c0*/  LDL.LU R239, [R1+0x18c] ;  /* 0x00018c0001ef7983 */ /* 0x000f2a0000300800 */
[----:B------:R-:W-:Y:S11]  /*3a5d0*/  HMMA.1688.F32.TF32 R104, R244, R8, R104 ;  /* 0x00000008f468723c */ /* 0x000ff60000081068 */
[----:B------:R-:W-:Y:S05]  /*3a5e0*/  @!UPT UIADD3 URZ, URZ, URZ, URZ ;  /* 0x0000003f3f3ff290 */ /* 0x000fea000fffe03f */
[----:B------:R-:W-:Y:S02]  /*3a5f0*/  IMAD.MOV.U32 R206, RZ, RZ, R64 ;  /* 0x000000ffffce7224 */ /* 0x000fe400078e0040 */
[----:B------:R-:W-:Y:S01]  /*3a600*/  IMAD.MOV.U32 R205, RZ, RZ, R65 ;  /* 0x000000ffffcd7224 */ /* 0x000fe200078e0041 */
[----:B------:R-:W4:Y:S01]  /*3a610*/  LDL.LU R64, [R1+0x160] ;  /* 0x0001600001407983 */ /* 0x000f220000300800 */
[----:B------:R-:W-:Y:S02]  /*3a620*/  IMAD.MOV.U32 R55, RZ, RZ, R66 ;  /* 0x000000ffff377224 */ /* 0x000fe400078e0042 */
[----:B------:R-:W-:Y:S01]  /*3a630*/  IMAD.MOV.U32 R54, RZ, RZ, R67 ;  /* 0x000000ffff367224 */ /* 0x000fe200078e0043 */
[----:B------:R-:W4:Y:S04]  /*3a640*/  LDL.LU R65, [R1+0x164] ;  /* 0x0001640001417983 */ /* 0x000f280000300800 */
[----:B------:R-:W4:Y:S04]  /*3a650*/  LDL.LU R66, [R1+0x168] ;  /* 0x0001680001427983 */ /* 0x000f280000300800 */
[----:B------:R-:W4:Y:S01]  /*3a660*/  LDL.LU R67, [R1+0x16c] ;  /* 0x00016c0001437983 */ /* 0x000f220000300800 */
[C---:B------:R-:W-:Y:S08]  /*3a670*/  HMMA.1688.F32.TF32 R88, R68.reuse, R52, R88 ;  /* 0x000000344458723c */ /* 0x040ff00000081058 */
[----:B---3--:R-:W-:Y:S08]  /*3a680*/  HMMA.1688.F32.TF32 R72, R68, R48, R72 ;  /* 0x000000304448723c */ /* 0x008ff00000081048 */
[C---:B--2---:R-:W-:Y:S08]  /*3a690*/  HMMA.1688.F32.TF32 R248, R244.reuse, R240, R248 ;  /* 0x000000f0f4f8723c */ /* 0x044ff000000810f8 */
[----:B------:R-:W-:Y:S08]  /*3a6a0*/  HMMA.1688.F32.TF32 R244, R244, R4, R96 ;  /* 0x00000004f4f4723c */ /* 0x000ff00000081060 */
[C---:B------:R-:W-:Y:S08]  /*3a6b0*/  HMMA.1688.F32.TF32 R96, R68.reuse, R60, R92 ;  /* 0x0000003c4460723c */ /* 0x040ff0000008105c */
[----:B------:R-:W-:Y:S01]  /*3a6c0*/  HMMA.1688.F32.TF32 R92, R68, R56, R76 ;  /* 0x00000038445c723c */ /* 0x000fe2000008104c */
[----:B------:R-:W-:Y:S04]  /*3a6d0*/  STL [R1+0x2cd4], R248 ;  /* 0x002cd4f801007387 */ /* 0x000fe80000100800 */
[----:B------:R-:W-:Y:S04]  /*3a6e0*/  STL.64 [R1], R104 ;  /* 0x0000006801007387 */ /* 0x000fe80000100a00 */
[----:B------:R-:W-:Y:S04]  /*3a6f0*/  STL.64 [R1+0x8], R106 ;  /* 0x0000086a01007387 */ /* 0x000fe80000100a00 */
[----:B------:R-:W-:Y:S04]  /*3a700*/  STL [R1+0x2cd0], R249 ;  /* 0x002cd0f901007387 */ /* 0x000fe80000100800 */
[----:B------:R-:W-:Y:S04]  /*3a710*/  STL [R1+0x2cc4], R250 ;  /* 0x002cc4fa01007387 */ /* 0x000fe80000100800 */
[----:B------:R-:W-:Y:S04]  /*3a720*/  STL [R1+0x2cc0], R251 ;  /* 0x002cc0fb01007387 */ /* 0x000fe80000100800 */
[----:B------:R1:W-:Y:S04]  /*3a730*/  STL [R1+0x2ce4], R244 ;  /* 0x002ce4f401007387 */ /* 0x0003e80000100800 */
[----:B------:R-:W-:Y:S04]  /*3a740*/  STL [R1+0x2ce0], R245 ;  /* 0x002ce0f501007387 */ /* 0x000fe80000100800 */
[----:B------:R-:W-:Y:S04]  /*3a750*/  STL [R1+0x2cdc], R246 ;  /* 0x002cdcf601007387 */ /* 0x000fe80000100800 */
[----:B------:R-:W-:Y:S04]  /*3a760*/  STL [R1+0x2cd8], R247 ;  /* 0x002cd8f701007387 */ /* 0x000fe80000100800 */
[----:B------:R-:W2:Y:S04]  /*3a770*/  LDL.LU R76, [R1+0x150] ;  /* 0x00015000014c7983 */ /* 0x000ea80000300800 */
[----:B------:R-:W-:Y:S04]  /*3a780*/  STL.64 [R1+0x1d0], R96 ;  /* 0x0001d06001007387 */ /* 0x000fe80000100a00 */
[----:B------:R-:W-:Y:S04]  /*3a790*/  STL.64 [R1+0x1d8], R98 ;  /* 0x0001d86201007387 */ /* 0x000fe80000100a00 */
[----:B------:R-:W-:Y:S04]  /*3a7a0*/  STL.64 [R1+0x1c0], R92 ;  /* 0x0001c05c01007387 */ /* 0x000fe80000100a00 */
[----:B------:R-:W-:Y:S04]  /*3a7b0*/  STL.64 [R1+0x1c8], R94 ;  /* 0x0001c85e01007387 */ /* 0x000fe80000100a00 */
[----:B------:R-:W2:Y:S04]  /*3a7c0*/  LDL.LU R77, [R1+0x154] ;  /* 0x00015400014d7983 */ /* 0x000ea80000300800 */
[----:B------:R-:W2:Y:S04]  /*3a7d0*/  LDL.LU R78, [R1+0x158] ;  /* 0x00015800014e7983 */ /* 0x000ea80000300800 */
[----:B------:R-:W2:Y:S04]  /*3a7e0*/  LDL.LU R79, [R1+0x15c] ;  /* 0x00015c00014f7983 */ /* 0x000ea80000300800 */
[----:B------:R3:W-:Y:S04]  /*3a7f0*/  STL.64 [R1+0x1a0], R72 ;  /* 0x0001a04801007387 */ /* 0x0007e80000100a00 */
[----:B------:R-:W-:Y:S04]  /*3a800*/  STL.64 [R1+0x1b0], R88 ;  /* 0x0001b05801007387 */ /* 0x000fe80000100a00 */
[----:B------:R-:W-:Y:S01]  /*3a810*/  STL.64 [R1+0x1b8], R90 ;  /* 0x0001b85a01007387 */ /* 0x000fe20000100a00 */
[----:B-1----:R-:W-:-:S03]  /*3a820*/  MOV R244, R75 ;  /* 0x0000004b00f47202 */ /* 0x002fc60000000f00 */
[----:B------:R1:W-:Y:S04]  /*3a830*/  STL [R1+0x1a8], R74 ;  /* 0x0001a84a01007387 */ /* 0x0003e80000100800 */
[----:B---3--:R-:W3:Y:S04]  /*3a840*/  LDL.LU R72, [R1+0x140] ;  /* 0x0001400001487983 */ /* 0x008ee80000300800 */
[----:B------:R-:W3:Y:S04]  /*3a850*/  LDL.LU R73, [R1+0x144] ;  /* 0x0001440001497983 */ /* 0x000ee80000300800 */
[----:B-1----:R-:W3:Y:S04]  /*3a860*/  LDL.LU R74, [R1+0x148] ;  /* 0x00014800014a7983 */ /* 0x002ee80000300800 */
[----:B------:R-:W3:Y:S01]  /*3a870*/  LDL.LU R75, [R1+0x14c] ;  /* 0x00014c00014b7983 */ /* 0x000ee20000300800 */
[C---:B------:R-:W-:Y:S08]  /*3a880*/  HMMA.1688.F32.TF32 R88, R68.reuse, R44, R84 ;  /* 0x0000002c4458723c */ /* 0x040ff00000081054 */
[C---:B----4-:R-:W-:Y:S08]  /*3a890*/  HMMA.1688.F32.TF32 R84, R68.reuse, R40, R236 ;  /* 0x000000284454723c */ /* 0x050ff000000810ec */
[C---:B------:R-:W-:Y:S08]  /*3a8a0*/  HMMA.1688.F32.TF32 R80, R68.reuse, R36, R80 ;  /* 0x000000244450723c */ /* 0x040ff00000081050 */
[----:B------:R-:W-:Y:S01]  /*3a8b0*/  HMMA.1688.F32.TF32 R64, R68, R32, R64 ;  /* 0x000000204440723c */ /* 0x000fe20000081040 */
[----:B------:R1:W-:Y:S06]  /*3a8c0*/  STL [R1+0x2ce8], R244 ;  /* 0x002ce8f401007387 */ /* 0x0003ec0000100800 */
[----:B------:R-:W-:Y:S01]  /*3a8d0*/  STL.64 [R1+0x180], R84 ;  /* 0x0001805401007387 */ /* 0x000fe20000100a00 */
[----:B-1----:R-:W-:-:S03]  /*3a8e0*/  IMAD.MOV.U32 R244, RZ, RZ, R87 ;  /* 0x000000fffff47224 */ /* 0x002fc600078e0057 */
[----:B------:R-:W-:Y:S04]  /*3a8f0*/  STL.64 [R1+0x190], R88 ;  /* 0x0001905801007387 */ /* 0x000fe80000100a00 */
[----:B------:R-:W-:Y:S04]  /*3a900*/  STL.64 [R1+0x198], R90 ;  /* 0x0001985a01007387 */ /* 0x000fe80000100a00 */
[----:B------:R-:W-:Y:S04]  /*3a910*/  STL [R1+0x188], R86 ;  /* 0x0001885601007387 */ /* 0x000fe80000100800 */
[----:B------:R1:W-:Y:S04]  /*3a920*/  STL [R1+0x2cec], R244 ;  /* 0x002cecf401007387 */ /* 0x0003e80000100800 */
[----:B------:R4:W-:Y:S04]  /*3a930*/  STL.64 [R1+0x170], R80 ;  /* 0x0001705001007387 */ /* 0x0009e80000100a00 */
[----:B------:R1:W-:Y:S01]  /*3a940*/  STL.64 [R1+0x178], R82 ;  /* 0x0001785201007387 */ /* 0x0003e20000100a00 */
        /* <DEDUP_REMOVED lines=12> */
[----:B------:R1:W-:Y:S04]  /*3aa10*/  STL [R1+0x2cfc], R248 ;  /* 0x002cfcf801007387 */ /* 0x0003e80000100800 */
[----:B------:R-:W-:Y:S04]  /*3aa20*/  STL [R1+0x2cf8], R247 ;  /* 0x002cf8f701007387 */ /* 0x000fe80000100800 */
[----:B------:R-:W-:Y:S04]  /*3aa30*/  STL [R1+0x2cf4], R246 ;  /* 0x002cf4f601007387 */ /* 0x000fe80000100800 */
[----:B------:R-:W-:Y:S01]  /*3aa40*/  STL [R1+0x2cf0], R245 ;  /* 0x002cf0f501007387 */ /* 0x000fe20000100800 */
[C---:B--2---:R-:W-:Y:S08]  /*3aa50*/  HMMA.1688.F32.TF32 R76, R68.reuse, R28, R76 ;  /* 0x0000001c444c723c */ /* 0x044ff0000008104c */
[----:B---3--:R-:W-:Y:S11]  /*3aa60*/  HMMA.1688.F32.TF32 R72, R68, R24, R72 ;  /* 0x000000184448723c */ /* 0x008ff60000081048 */
[----:B------:R-:W-:Y:S04]  /*3aa70*/  @!UPT UIADD3 URZ, URZ, URZ, URZ ;  /* 0x0000003f3f3ff290 */ /* 0x000fe8000fffe03f */
[----:B------:R2:W-:Y:S01]  /*3aa80*/  STL.64 [R1+0x150], R76 ;  /* 0x0001504c01007387 */ /* 0x0005e20000100a00 */
[----:B-1----:R-:W-:-:S03]  /*3aa90*/  IMAD.MOV.U32 R244, RZ, RZ, R79 ;  /* 0x000000fffff47224 */ /* 0x002fc600078e004f */
[----:B------:R1:W-:Y:S04]  /*3aaa0*/  STL [R1+0x158], R78 ;  /* 0x0001584e01007387 */ /* 0x0003e80000100800 */
[----:B----4-:R-:W3:Y:S04]  /*3aab0*/  LDL.LU R80, [R1+0x110] ;  /* 0x0001100001507983 */ /* 0x010ee80000300800 */
[----:B------:R-:W3:Y:S04]  /*3aac0*/  LDL.LU R81, [R1+0x114] ;  /* 0x0001140001517983 */ /* 0x000ee80000300800 */
[----:B------:R-:W3:Y:S04]  /*3aad0*/  LDL.LU R82, [R1+0x118] ;  /* 0x0001180001527983 */ /* 0x000ee80000300800 */
[----:B------:R-:W3:Y:S04]  /*3aae0*/  LDL.LU R83, [R1+0x11c] ;  /* 0x00011c0001537983 */ /* 0x000ee80000300800 */
[----:B------:R4:W-:Y:S01]  /*3aaf0*/  STL [R1+0x2d00], R244 ;  /* 0x002d00f401007387 */ /* 0x0009e20000100800 */
[----:B------:R-:W-:-:S03]  /*3ab00*/  IMAD.MOV.U32 R248, RZ, RZ, R72 ;  /* 0x000000fffff87224 */ /* 0x000fc600078e0048 */
[----:B--2---:R-:W2:Y:S01]  /*3ab10*/  LDL.LU R76, [R1+0x100] ;  /* 0x00010000014c7983 */ /* 0x004ea20000300800 */
[----:B------:R-:W-:-:S03]  /*3ab20*/  IMAD.MOV.U32 R247, RZ, RZ, R73 ;  /* 0x000000fffff77224 */ /* 0x000fc600078e0049 */
[----:B------:R-:W2:Y:S01]  /*3ab30*/  LDL.LU R77, [R1+0x104] ;  /* 0x00010400014d7983 */ /* 0x000ea20000300800 */
[----:B------:R-:W-:-:S03]  /*3ab40*/  IMAD.MOV.U32 R246, RZ, RZ, R74 ;  /* 0x000000fffff67224 */ /* 0x000fc600078e004a */
[----:B-1----:R-:W2:Y:S01]  /*3ab50*/  LDL.LU R78, [R1+0x108] ;  /* 0x00010800014e7983 */ /* 0x002ea20000300800 */
[----:B------:R-:W-:-:S03]  /*3ab60*/  MOV R245, R75 ;  /* 0x0000004b00f57202 */ /* 0x000fc60000000f00 */
[----:B------:R-:W2:Y:S04]  /*3ab70*/  LDL.LU R79, [R1+0x10c] ;  /* 0x00010c00014f7983 */ /* 0x000ea80000300800 */
[----:B------:R-:W2:Y:S04]  /*3ab80*/  LDL.LU R72, [R1+0xf0] ;  /* 0x0000f00001487983 */ /* 0x000ea80000300800 */
[----:B------:R-:W2:Y:S04]  /*3ab90*/  LDL.LU R73, [R1+0xf4] ;  /* 0x0000f40001497983 */ /* 0x000ea80000300800 */
[----:B------:R-:W2:Y:S04]  /*3aba0*/  LDL.LU R74, [R1+0xf8] ;  /* 0x0000f800014a7983 */ /* 0x000ea80000300800 */
[----:B------:R-:W2:Y:S01]  /*3abb0*/  LDL.LU R75, [R1+0xfc] ;  /* 0x0000fc00014b7983 */ /* 0x000ea20000300800 */
[C---:B------:R-:W-:Y:S08]  /*3abc0*/  HMMA.1688.F32.TF32 R84, R68.reuse, R20, R236 ;  /* 0x000000144454723c */ /* 0x040ff000000810ec */
[----:B------:R-:W-:Y:S01]  /*3abd0*/  HMMA.1688.F32.TF32 R64, R68, R16, R64 ;  /* 0x000000104440723c */ /* 0x000fe20000081040 */
[----:B------:R-:W-:Y:S04]  /*3abe0*/  STL [R1+0x2d10], R245 ;  /* 0x002d10f501007387 */ /* 0x000fe80000100800 */
[----:B------:R-:W-:Y:S11]  /*3abf0*/  STL [R1+0x2d0c], R246 ;  /* 0x002d0cf601007387 */ /* 0x000ff60000100800 */
[----:B----4-:R-:W-:Y:S01]  /*3ac00*/  IMAD.MOV.U32 R244, RZ, RZ, R87 ;  /* 0x000000fffff47224 */ /* 0x010fe200078e0057 */
[----:B------:R1:W-:Y:S04]  /*3ac10*/  STL [R1+0x2d08], R248 ;  /* 0x002d08f801007387 */ /* 0x0003e80000100800 */
[----:B------:R4:W-:Y:S04]  /*3ac20*/  STL [R1+0x2d04], R247 ;  /* 0x002d04f701007387 */ /* 0x0009e80000100800 */
[----:B------:R-:W-:Y:S04]  /*3ac30*/  STL.64 [R1+0x130], R84 ;  /* 0x0001305401007387 */ /* 0x000fe80000100a00 */
[----:B------:R-:W-:Y:S01]  /*3ac40*/  STL [R1+0x138], R86 ;  /* 0x0001385601007387 */ /* 0x000fe20000100800 */
[----:B------:R-:W-:Y:S01]  /*3ac50*/  MOV R250, R67 ;  /* 0x0000004300fa7202 */ /* 0x000fe20000000f00 */
[----:B------:R-:W-:-:S02]  /*3ac60*/  IMAD.MOV.U32 R11, RZ, RZ, R66 ;  /* 0x000000ffff0b7224 */ /* 0x000fc400078e0042 */
[----:B------:R-:W-:Y:S01]  /*3ac70*/  IMAD.MOV.U32 R10, RZ, RZ, R65 ;  /* 0x000000ffff0a7224 */ /* 0x000fe200078e0041 */
[----:B------:R-:W-:Y:S01]  /*3ac80*/  STL [R1+0x2d14], R244 ;  /* 0x002d14f401007387 */ /* 0x000fe20000100800 */
[----:B------:R-:W-:-:S03]  /*3ac90*/  IMAD.MOV.U32 R249, RZ, RZ, R64 ;  /* 0x000000fffff97224 */ /* 0x000fc600078e0040 */
        /* <DEDUP_REMOVED lines=8> */
[C---:B---3--:R-:W-:Y:S08]  /*3ad20*/  HMMA.1688.F32.TF32 R80, R68.reuse, R12, R80 ;  /* 0x0000000c4450723c */ /* 0x048ff00000081050 */
[----:B--2---:R-:W-:Y:S11]  /*3ad30*/  HMMA.1688.F32.TF32 R72, R68, R240, R72 ;  /* 0x000000f04448723c */ /* 0x004ff60000081048 */
[----:B------:R-:W-:Y:S05]  /*3ad40*/  @!UPT UIADD3 URZ, URZ, URZ, URZ ;  /* 0x0000003f3f3ff290 */ /* 0x000fea000fffe03f */
[----:B-1----:R-:W-:Y:S02]  /*3ad50*/  IMAD.MOV.U32 R248, RZ, RZ, R82 ;  /* 0x000000fffff87224 */ /* 0x002fe400078e0052 */
[----:B------:R-:W-:Y:S02]  /*3ad60*/  IMAD.MOV.U32 R246, RZ, RZ, R81 ;  /* 0x000000fffff67224 */ /* 0x000fe400078e0051 */
[----:B------:R-:W-:Y:S01]  /*3ad70*/  IMAD.MOV.U32 R245, RZ, RZ, R80 ;  /* 0x000000fffff57224 */ /* 0x000fe200078e0050 */
[----:B------:R1:W-:Y:S04]  /*3ad80*/  STL [R1+0x2d30], R248 ;  /* 0x002d30f801007387 */ /* 0x0003e80000100800 */
[----:B------:R2:W-:Y:S04]  /*3ad90*/  STL [R1+0x2d2c], R246 ;  /* 0x002d2cf601007387 */ /* 0x0005e80000100800 */
[----:B------:R3:W-:Y:S01]  /*3ada0*/  STL [R1+0x2d28], R245 ;  /* 0x002d28f501007387 */ /* 0x0007e20000100800 */
[----:B----4-:R-:W-:-:S02]  /*3adb0*/  IMAD.MOV.U32 R247, RZ, RZ, R83 ;  /* 0x000000fffff77224 */ /* 0x010fc400078e0053 */
[----:B-1----:R-:W-:Y:S01]  /*3adc0*/  IMAD.MOV.U32 R248, RZ, RZ, R72 ;  /* 0x000000fffff87224 */ /* 0x002fe200078e0048 */
[----:B--2---:R-:W-:Y:S01]  /*3add0*/  MOV R246, R73 ;  /* 0x0000004900f67202 */ /* 0x004fe20000000f00 */
[----:B------:R-:W2:Y:S01]  /*3ade0*/  LDL.LU R72, [R1+0x3f0] ;  /* 0x0003f00001487983 */ /* 0x000ea20000300800 */
[----:B---3--:R-:W-:Y:S02]  /*3adf0*/  IMAD.MOV.U32 R245, RZ, RZ, R74 ;  /* 0x000000fffff57224 */ /* 0x008fe400078e004a */
[----:B------:R-:W-:Y:S01]  /*3ae00*/  IMAD.MOV.U32 R250, RZ, RZ, R75 ;  /* 0x000000fffffa7224 */ /* 0x000fe200078e004b */
        /* <DEDUP_REMOVED lines=83> */
[----:B------:R-:W-:Y:S03]  /*3b340*/  HMMA.1688.F32.TF32 R76, R68, R8, R76 ;  /* 0x00000008444c723c */ /* 0x000fe6000008104c */
[----:B------:R-:W4:Y:S04]  /*3b350*/  LDL.LU R88, [R1+0x440] ;  /* 0x0004400001587983 */ /* 0x000f280000300800 */
[----:B------:R-:W4:Y:S04]  /*3b360*/  LDL.LU R89, [R1+0x444] ;  /* 0x0004440001597983 */ /* 0x000f280000300800 */
[----:B------:R-:W4:Y:S04]  /*3b370*/  LDL.LU R90, [R1+0x448] ;  /* 0x00044800015a7983 */ /* 0x000f280000300800 */
[----:B------:R-:W4:Y:S09]  /*3b380*/  LDL.LU R91, [R1+0x44c] ;  /* 0x00044c00015b7983 */ /* 0x000f320000300800 */
[----:B------:R-:W-:Y:S01]  /*3b390*/  MOV R11, R76 ;  /* 0x0000004c000b7202 */ /* 0x000fe20000000f00 */
[----:B------:R-:W-:Y:S01]  /*3b3a0*/  IMAD.MOV.U32 R10, RZ, RZ, R77 ;  /* 0x000000ffff0a7224 */ /* 0x000fe200078e004d */
[----:B------:R-:W4:Y:S01]  /*3b3b0*/  LDL.LU R76, [R1+0x400] ;  /* 0x00040000014c7983 */ /* 0x000f220000300800 */
[----:B------:R-:W-:-:S02]  /*3b3c0*/  IMAD.MOV.U32 R249, RZ, RZ, R78 ;  /* 0x000000fffff97224 */ /* 0x000fc400078e004e */
[----:B------:R-:W-:Y:S01]  /*3b3d0*/  IMAD.MOV.U32 R244, RZ, RZ, R79 ;  /* 0x000000fffff47224 */ /* 0x000fe200078e004f */
        /* <DEDUP_REMOVED lines=8> */
[----:B------:R-:W-:Y:S08]  /*3b460*/  HMMA.1688.F32.TF32 R160, R64, R32, R160 ;  /* 0x0000002040a0723c */ /* 0x000ff000000810a0 */
[----:B------:R-:W-:Y:S08]  /*3b470*/  HMMA.1688.F32.TF32 R68, R68, R4, R196 ;  /* 0x000000044444723c */ /* 0x000ff000000810c4 */
[C---:B------:R-:W-:Y:S08]  /*3b480*/  HMMA.1688.F32.TF32 R188, R64.reuse, R60, R188 ;  /* 0x0000003c40bc723c */ /* 0x040ff000000810bc */
[C---:B------:R-:W-:Y:S08]  /*3b490*/  HMMA.1688.F32.TF32 R184, R64.reuse, R56, R184 ;  /* 0x0000003840b8723c */ /* 0x040ff000000810b8 */
[----:B------:R-:W-:Y:S01]  /*3b4a0*/  IMAD.MOV.U32 R251, RZ, RZ, R68 ;  /* 0x000000fffffb7224 */ /* 0x000fe200078e0044 */
[----:B------:R-:W-:Y:S01]  /*3b4b0*/  MOV R242, R70 ;  /* 0x0000004600f27202 */ /* 0x000fe20000000f00 */
[----:B------:R-:W-:Y:S05]  /*3b4c0*/  HMMA.1688.F32.TF32 R196, R64, R52, R228 ;  /* 0x0000003440c4723c */ /* 0x000fea00000810e4 */
[----:B------:R-:W-:Y:S01]  /*3b4d0*/  STL [R1+0x4c4], R189 ;  /* 0x0004c4bd01007387 */ /* 0x000fe20000100800 */
[----:B------:R-:W-:-:S03]  /*3b4e0*/  IMAD.MOV.U32 R7, RZ, RZ, R188 ;  /* 0x000000ffff077224 */ /* 0x000fc600078e00bc */
[----:B------:R1:W-:Y:S01]  /*3b4f0*/  STL.64 [R1+0x4c8], R190 ;  /* 0x0004c8be01007387 */ /* 0x0003e20000100a00 */
[----:B------:R-:W-:Y:S02]  /*3b500*/  IMAD.MOV.U32 R6, RZ, RZ, R69 ;  /* 0x000000ffff067224 */ /* 0x000fe400078e0045 */
[----:B------:R-:W-:Y:S01]  /*3b510*/  IMAD.MOV.U32 R243, RZ, RZ, R71 ;  /* 0x000000fffff37224 */ /* 0x000fe200078e0047 */
[----:B------:R-:W-:Y:S04]  /*3b520*/  LDS R68, [R0+0xc180] ;  /* 0x00c1800000447984 */ /* 0x000fe80000000800 */
[----:B------:R-:W-:Y:S01]  /*3b530*/  LDS R70, [R0+0xd180] ;  /* 0x00d1800000467984 */ /* 0x000fe20000000800 */
[C---:B-1----:R-:W-:Y:S03]  /*3b540*/  HMMA.1688.F32.TF32 R188, R64.reuse, R48, R176 ;  /* 0x0000003040bc723c */ /* 0x042fe600000810b0 */
[----:B------:R-:W-:Y:S04]  /*3b550*/  STL.64 [R1+0x4b0], R184 ;  /* 0x0004b0b801007387 */ /* 0x000fe80000100a00 */
[----:B------:R1:W-:Y:S01]  /*3b560*/  STL.64 [R1+0x4b8], R186 ;  /* 0x0004b8ba01007387 */ /* 0x0003e20000100a00 */
[C---:B------:R-:W-:Y:S03]  /*3b570*/  HMMA.1688.F32.TF32 R176, R64.reuse, R40, R168 ;  /* 0x0000002840b0723c */ /* 0x040fe600000810a8 */
[----:B------:R-:W-:Y:S04]  /*3b580*/  LDS R69, [R252+0xc180] ;  /* 0x00c18000fc457984 */ /* 0x000fe80000000800 */
[----:B------:R-:W2:Y:S01]  /*3b590*/  LDS R71, [R252+0xd180] ;  /* 0x00d18000fc477984 */ /* 0x000ea20000000800 */
[C---:B-1----:R-:W-:Y:S08]  /*3b5a0*/  HMMA.1688.F32.TF32 R184, R64.reuse, R44, R220 ;  /* 0x0000002c40b8723c */ /* 0x042ff000000810dc */
[C---:B------:R-:W-:Y:S08]  /*3b5b0*/  HMMA.1688.F32.TF32 R168, R64.reuse, R36, R212 ;  /* 0x0000002440a8723c */ /* 0x040ff000000810d4 */
[C---:B------:R-:W-:Y:S01]  /*3b5c0*/  HMMA.1688.F32.TF32 R152, R64.reuse, R28, R152 ;  /* 0x0000001c4098723c */ /* 0x040fe20000081098 */
[----:B------:R-:W-:Y:S07]  /*3b5d0*/  STL.64 [R1+0x4a0], R196 ;  /* 0x0004a0c401007387 */ /* 0x000fee0000100a00 */
        /* <DEDUP_REMOVED lines=22> */
[C---:B--2---:R-:W-:Y:S03]  /*3b740*/  HMMA.1688.F32.TF32 R92, R68.reuse, R60, R88 ;  /* 0x0000003c445c723c */ /* 0x044fe60000081058 */
[----:B------:R-:W-:Y:S04]  /*3b750*/  STL.64 [R1+0x218], R114 ;  /* 0x0002187201007387 */ /* 0x000fe80000100a00 */
[----:B------:R-:W-:Y:S01]  /*3b760*/  STL.64 [R1+0x200], R104 ;  /* 0x0002006801007387 */ /* 0x000fe20000100a00 */
[C---:B------:R-:W-:Y:S03]  /*3b770*/  HMMA.1688.F32.TF32 R88, R68.reuse, R56, R84 ;  /* 0x000000384458723c */ /* 0x040fe60000081054 */
[----:B------:R-:W-:Y:S04]  /*3b780*/  STL.64 [R1+0x208], R106 ;  /* 0x0002086a01007387 */ /* 0x000fe80000100a00 */
[----:B------:R-:W-:Y:S04]  /*3b790*/  STL.64 [R1+0x1f0], R96 ;  /* 0x0001f06001007387 */ /* 0x000fe80000100a00 */
[----:B------:R-:W-:Y:S04]  /*3b7a0*/  STL.64 [R1+0x1f8], R98 ;  /* 0x0001f86201007387 */ /* 0x000fe80000100a00 */
        /* <DEDUP_REMOVED lines=22> */
[----:B-1----:R-:W2:Y:S04]  /*3b910*/  LDL.LU R80, [R1+0x2b0] ;  /* 0x0002b00001507983 */ /* 0x002ea80000300800 */
[----:B------:R-:W2:Y:S04]  /*3b920*/  LDL.LU R81, [R1+0x2b4] ;  /* 0x0002b40001517983 */ /* 0x000ea80000300800 */
[----:B---3--:R-:W2:Y:S04]  /*3b930*/  LDL.LU R82, [R1+0x2b8] ;  /* 0x0002b80001527983 */ /* 0x008ea80000300800 */
[----:B------:R-:W2:Y:S04]  /*3b940*/  LDL.LU R83, [R1+0x2bc] ;  /* 0x0002bc0001537983 */ /* 0x000ea80000300800 */
[----:B------:R-:W3:Y:S04]  /*3b950*/  LDL.LU R236, [R1+0x2c0] ;  /* 0x0002c00001ec7983 */ /* 0x000ee80000300800 */
        /* <DEDUP_REMOVED lines=83> */
[C---:B--2---:R-:W-:Y:S08]  /*3be90*/  HMMA.1688.F32.TF32 R160, R68.reuse, R240, R160 ;  /* 0x000000f044a0723c */ /* 0x044ff000000810a0 */
[C---:B----4-:R-:W-:Y:S08]  /*3bea0*/  HMMA.1688.F32.TF32 R64, R68.reuse, R36, R196 ;  /* 0x000000244440723c */ /* 0x050ff000000810c4 */
[C---:B---3--:R-:W-:Y:S08]  /*3beb0*/  HMMA.1688.F32.TF32 R196, R68.reuse, R32, R188 ;  /* 0x0000002044c4723c */ /* 0x048ff000000810bc */
[C---:B------:R-:W-:Y:S07]  /*3bec0*/  HMMA.1688.F32.TF32 R188, R68.reuse, R28, R184 ;  /* 0x0000001c44bc723c */ /* 0x040fee00000810b8 */
[----:B------:R-:W-:Y:S04]  /*3bed0*/  STL.64 [R1+0x3e0], R64 ;  /* 0x0003e04001007387 */ /* 0x000fe80000100a00 */
[----:B------:R1:W-:Y:S01]  /*3bee0*/  STL.64 [R1+0x3e8], R66 ;  /* 0x0003e84201007387 */ /* 0x0003e20000100a00 */
[C---:B------:R-:W-:Y:S08]  /*3bef0*/  HMMA.1688.F32.TF32 R184, R68.reuse, R20, R176 ;  /* 0x0000001444b8723c */ /* 0x040ff000000810b0 */
        /* <DEDUP_REMOVED lines=11> */
[----:B------:R-:W1:Y:S04]  /*3bfb0*/  LDS R67, [R252+0xd200] ;  /* 0x00d20000fc437984 */ /* 0x000e680000000800 */
[----:B------:R-:W-:Y:S04]  /*3bfc0*/  STL.64 [R1+0x3a0], R184 ;  /* 0x0003a0b801007387 */ /* 0x000fe80000100a00 */
[----:B------:R-:W-:Y:S04]  /*3bfd0*/  STL.64 [R1+0x3a8], R186 ;  /* 0x0003a8ba01007387 */ /* 0x000fe80000100a00 */
[----:B------:R-:W-:Y:S04]  /*3bfe0*/  STL.64 [R1+0x390], R176 ;  /* 0x000390b001007387 */ /* 0x000fe80000100a00 */
[----:B------:R2:W-:Y:S02]  /*3bff0*/  STL.64 [R1+0x398], R178 ;  /* 0x000398b201007387 */ /* 0x0005e40000100a00 */
[C---:B--2---:R-:W-:Y:S08]  /*3c000*/  HMMA.1688.F32.TF32 R176, R68.reuse, R12, R168 ;  /* 0x0000000c44b0723c */ /* 0x044ff000000810a8 */
[C---:B------:R-:W-:Y:S08]  /*3c010*/  HMMA.1688.F32.TF32 R168, R68.reuse, R8, R212 ;  /* 0x0000000844a8723c */ /* 0x040ff000000810d4 */
[----:B------:R-:W-:Y:S01]  /*3c020*/  HMMA.1688.F32.TF32 R68, R68, R4, R112 ;  /* 0x000000044444723c */ /* 0x000fe20000081070 */
        /* <DEDUP_REMOVED lines=10> */
[C---:B-1----:R-:W-:Y:S03]  /*3c0d0*/  HMMA.1688.F32.TF32 R144, R64.reuse, R56, R144 ;  /* 0x000000384090723c */ /* 0x042fe60000081090 */
[----:B------:R-:W-:Y:S04]  /*3c0e0*/  LDS R113, [R252+0xc280] ;  /* 0x00c28000fc717984 */ /* 0x000fe80000000800 */
[----:B------:R-:W1:Y:S01]  /*3c0f0*/  LDS R115, [R252+0xd280] ;  /* 0x00d28000fc737984 */ /* 0x000e620000000800 */
[C---:B--2---:R-:W-:Y:S08]  /*3c100*/  HMMA.1688.F32.TF32 R68, R64.reuse, R60, R152 ;  /* 0x0000003c4044723c */ /* 0x044ff00000081098 */
[C---:B------:R-:W-:Y:S11]  /*3c110*/  HMMA.1688.F32.TF32 R140, R64.reuse, R52, R140 ;  /* 0x00000034408c723c */ /* 0x040ff6000008108c */
[----:B------:R-:W-:Y:S04]  /*3c120*/  @!UPT UIADD3 URZ, URZ, URZ, URZ ;  /* 0x0000003f3f3ff290 */ /* 0x000fe8000fffe03f */
[----:B------:R-:W-:Y:S04]  /*3c130*/  STL.64 [R1+0x350], R68 ;  /* 0x0003504401007387 */ /* 0x000fe80000100a00 */
[----:B------:R2:W-:Y:S02]  /*3c140*/  STL.64 [R1+0x358], R70 ;  /* 0x0003584601007387 */ /* 0x0005e40000100a00 */
[C---:B--2---:R-:W-:Y:S02]  /*3c150*/  HMMA.1688.F32.TF32 R68, R64.reuse, R48, R136 ;  /* 0x000000304044723c */ /* 0x044fe40000081088 */
        /* <DEDUP_REMOVED lines=53> */
[----:B------:R-:W1:Y:S04]  /*3c4b0*/  LDL.LU R160, [R1+0x270] ;  /* 0x0002700001a07983 */ /* 0x000e680000300800 */
        /* <DEDUP_REMOVED lines=31> */
[----:B---3--:R-:W3:Y:S04]  /*3c6b0*/  LDL.LU R76, [R1+0x5b0] ;  /* 0x0005b000014c7983 */ /* 0x008ee80000300800 */
[----:B------:R-:W3:Y:S04]  /*3c6c0*/  LDL.LU R77, [R1+0x5b4] ;  /* 0x0005b400014d7983 */ /* 0x000ee80000300800 */
[----:B----4-:R-:W3:Y:S04]  /*3c6d0*/  LDL.LU R78, [R1+0x5b8] ;  /* 0x0005b800014e7983 */ /* 0x010ee80000300800 */
[----:B------:R-:W3:Y:S04]  /*3c6e0*/  LDL.LU R79, [R1+0x5bc] ;  /* 0x0005bc00014f7983 */ /* 0x000ee80000300800 */
[----:B------:R-:W4:Y:S04]  /*3c6f0*/  LDL.LU R80, [R1+0x5a0] ;  /* 0x0005a00001507983 */ /* 0x000f280000300800 */
[----:B------:R-:W4:Y:S04]  /*3c700*/  LDL.LU R81, [R1+0x5a4] ;  /* 0x0005a40001517983 */ /* 0x000f280000300800 */
[----:B------:R-:W4:Y:S04]  /*3c710*/  LDL.LU R82, [R1+0x5a8] ;  /* 0x0005a80001527983 */ /* 0x000f280000300800 */
[----:B------:R-:W4:Y:S01]  /*3c720*/  LDL.LU R83, [R1+0x5ac] ;  /* 0x0005ac0001537983 */ /* 0x000f220000300800 */
[C---:B-1----:R-:W-:Y:S08]  /*3c730*/  HMMA.1688.F32.TF32 R68, R64.reuse, R240, R160 ;  /* 0x000000f04044723c */ /* 0x042ff000000810a0 */
[C---:B--2---:R-:W-:Y:S08]  /*3c740*/  HMMA.1688.F32.TF32 R168, R64.reuse, R8, R212 ;  /* 0x0000000840a8723c */ /* 0x044ff000000810d4 */
[----:B------:R-:W-:Y:S11]  /*3c750*/  HMMA.1688.F32.TF32 R64, R64, R4, R152 ;  /* 0x000000044040723c */ /* 0x000ff60000081098 */
[----:B------:R-:W-:Y:S04]  /*3c760*/  @!UPT UIADD3 URZ, URZ, URZ, URZ ;  /* 0x0000003f3f3ff290 */ /* 0x000fe8000fffe03f */
[----:B------:R-:W-:Y:S04]  /*3c770*/  STL.64 [R1+0x280], R168 ;  /* 0x000280a801007387 */ /* 0x000fe80000100a00 */
[----:B------:R-:W-:Y:S04]  /*3c780*/  STL.64 [R1+0x288], R170 ;  /* 0x000288aa01007387 */ /* 0x000fe80000100a00 */
[----:B------:R-:W-:Y:S04]  /*3c790*/  STL.64 [R1+0x2be8], R66 ;  /* 0x002be84201007387 */ /* 0x000fe80000100a00 */
[----:B------:R-:W-:Y:S04]  /*3c7a0*/  STL.64 [R1+0x270], R68 ;  /* 0x0002704401007387 */ /* 0x000fe80000100a00 */
[----:B------:R1:W-:Y:S02]  /*3c7b0*/  STL.64 [R1+0x278], R70 ;  /* 0x0002784601007387 */ /* 0x0003e40000100a00 */
[C---:B-1----:R-:W-:Y:S02]  /*3c7c0*/  HMMA.1688.F32.TF32 R68, R112.reuse, R60, R144 ;  /* 0x0000003c7044723c */ /* 0x042fe40000081090 */
[----:B------:R1:W-:Y:S04]  /*3c7d0*/  STL.64 [R1+0x2be0], R64 ;  /* 0x002be04001007387 */ /* 0x0003e80000100a00 */
[----:B------:R-:W-:Y:S02]  /*3c7e0*/  LDS R144, [R0+0xc300] ;  /* 0x00c3000000907984 */ /* 0x000fe40000000800 */
[C---:B------:R-:W-:Y:S02]  /*3c7f0*/  HMMA.1688.F32.TF32 R140, R112.reuse, R56, R140 ;  /* 0x00000038708c723c */ /* 0x040fe4000008108c */
[----:B------:R-:W-:Y:S04]  /*3c800*/  LDS R146, [R0+0xd300] ;  /* 0x00d3000000927984 */ /* 0x000fe80000000800 */
[----:B------:R-:W-:Y:S02]  /*3c810*/  LDS R145, [R252+0xc300] ;  /* 0x00c30000fc917984 */ /* 0x000fe40000000800 */
[C---:B-1----:R-:W-:Y:S02]  /*3c820*/  HMMA.1688.F32.TF32 R64, R112.reuse, R48, R84 ;  /* 0x000000307040723c */ /* 0x042fe40000081054 */
[----:B------:R-:W1:Y:S05]  /*3c830*/  LDS R147, [R252+0xd300] ;  /* 0x00d30000fc937984 */ /* 0x000e6a0000000800 */
[----:B------:R-:W-:Y:S04]  /*3c840*/  STL.64 [R1+0x2bf8], R70 ;  /* 0x002bf84601007387 */ /* 0x000fe80000100a00 */
[----:B------:R2:W-:Y:S02]  /*3c850*/  STL.64 [R1+0x2bf0], R68 ;  /* 0x002bf04401007387 */ /* 0x0005e40000100a00 */
[C---:B--2---:R-:W-:Y:S02]  /*3c860*/  HMMA.1688.F32.TF32 R68, R112.reuse, R52, R136 ;  /* 0x000000347044723c */ /* 0x044fe40000081088 */
[----:B------:R-:W-:Y:S04]  /*3c870*/  STL.64 [R1+0x540], R140 ;  /* 0x0005408c01007387 */ /* 0x000fe80000100a00 */
[----:B------:R-:W-:Y:S04]  /*3c880*/  STL.64 [R1+0x548], R142 ;  /* 0x0005488e01007387 */ /* 0x000fe80000100a00 */
[----:B------:R-:W2:Y:S01]  /*3c890*/  LDL.LU R84, [R1+0x710] ;  /* 0x0007100001547983 */ /* 0x000ea20000300800 */
[C---:B------:R-:W-:Y:S11]  /*3c8a0*/  HMMA.1688.F32.TF32 R104, R112.reuse, R44, R104 ;  /* 0x0000002c7068723c */ /* 0x040ff60000081068 */
[----:B------:R-:W-:Y:S01]  /*3c8b0*/  @!UPT UIADD3 URZ, URZ, URZ, URZ ;  /* 0x0000003f3f3ff290 */ /* 0x000fe2000fffe03f */
[----:B------:R-:W-:Y:S04]  /*3c8c0*/  STL.64 [R1+0x530], R68 ;  /* 0x0005304401007387 */ /* 0x000fe80000100a00 */
[----:B------:R1:W-:Y:S04]  /*3c8d0*/  STL.64 [R1+0x538], R70 ;  /* 0x0005384601007387 */ /* 0x0003e80000100a00 */
[----:B------:R-:W-:Y:S04]  /*3c8e0*/  STL.64 [R1+0x520], R64 ;  /* 0x0005204001007387 */ /* 0x000fe80000100a00 */
[----:B------:R3:W-:Y:S01]  /*3c8f0*/  STL.64 [R1+0x528], R66 ;  /* 0x0005284201007387 */ /* 0x0007e20000100a00 */
[C---:B-1----:R-:W-:Y:S03]  /*3c900*/  HMMA.1688.F32.TF32 R68, R112.reuse, R40, R96 ;  /* 0x000000287044723c */ /* 0x042fe60000081060 */
[----:B------:R-:W2:Y:S05]  /*3c910*/  LDL.LU R85, [R1+0x714] ;  /* 0x0007140001557983 */ /* 0x000eaa0000300800 */
[----:B---3--:R-:W-:Y:S01]  /*3c920*/  HMMA.1688.F32.TF32 R64, R112, R36, R92 ;  /* 0x000000247040723c */ /* 0x008fe2000008105c */
[----:B------:R-:W-:Y:S01]  /*3c930*/  STL.64 [R1+0x510], R104 ;  /* 0x0005106801007387 */ /* 0x000fe20000100a00 */
[----:B------:R-:W-:-:S03]  /*3c940*/  IMAD.MOV.U32 R86, RZ, RZ, R3 ;  /* 0x000000ffff567224 */ /* 0x000fc600078e0003 */
[----:B------:R-:W-:Y:S01]  /*3c950*/  STL.64 [R1+0x518], R106 ;  /* 0x0005186a01007387 */ /* 0x000fe20000100a00 */
[----:B------:R-:W-:Y:S02]  /*3c960*/  IMAD.MOV.U32 R87, RZ, RZ, R2 ;  /* 0x000000ffff577224 */ /* 0x000fe400078e0002 */
[C---:B------:R-:W-:Y:S07]  /*3c970*/  HMMA.1688.F32.TF32 R72, R112.reuse, R28, R72 ;  /* 0x0000001c7048723c */ /* 0x040fee0000081048 */
[----:B------:R-:W-:Y:S04]  /*3c980*/  STL.64 [R1+0x500], R68 ;  /* 0x0005004401007387 */ /* 0x000fe80000100a00 */
[----:B------:R-:W-:Y:S04]  /*3c990*/  STL.64 [R1+0x508], R70 ;  /* 0x0005084601007387 */ /* 0x000fe80000100a00 */
[----:B------:R1:W-:Y:S01]  /*3c9a0*/  STL.64 [R1+0x4f0], R64 ;  /* 0x0004f04001007387 */ /* 0x0003e20000100a00 */
[----:B------:R-:W-:Y:S01]  /*3c9b0*/  MOV R3, R66 ;  /* 0x0000004200037202 */ /* 0x000fe20000000f00 */
[----:B------:R-:W-:Y:S01]  /*3c9c0*/  IMAD.MOV.U32 R2, RZ, RZ, R67 ;  /* 0x000000ffff027224 */ /* 0x000fe200078e0043 */
[C---:B------:R-:W-:Y:S08]  /*3c9d0*/  HMMA.1688.F32.TF32 R220, R112.reuse, R24, R236 ;  /* 0x0000001870dc723c */ /* 0x040ff000000810ec */
[C---:B-1----:R-:W-:Y:S08]  /*3c9e0*/  HMMA.1688.F32.TF32 R64, R112.reuse, R32, R88 ;  /* 0x000000207040723c */ /* 0x042ff00000081058 */
[C---:B------:R-:W-:Y:S01]  /*3c9f0*/  HMMA.1688.F32.TF32 R76, R112.reuse, R20, R76 ;  /* 0x00000014704c723c */ /* 0x040fe2000008104c */
[----:B------:R-:W-:Y:S07]  /*3ca00*/  STL.64 [R1+0x2b90], R74 ;  /* 0x002b904a01007387 */ /* 0x000fee0000100a00 */
[----:B----4-:R-:W-:Y:S07]  /*3ca10*/  HMMA.1688.F32.TF32 R80, R112, R16, R80 ;  /* 0x000000107050723c */ /* 0x010fee0000081050 */
[----:B------:R1:W-:Y:S04]  /*3ca20*/  STL.64 [R1+0x4e0], R64 ;  /* 0x0004e04001007387 */ /* 0x0003e80000100a00 */
[----:B------:R3:W-:Y:S04]  /*3ca30*/  STL.64 [R1+0x4e8], R66 ;  /* 0x0004e84201007387 */ /* 0x0007e80000100a00 */
[----:B------:R4:W-:Y:S04]  /*3ca40*/  STL.64 [R1+0x2b88], R72 ;  /* 0x002b884801007387 */ /* 0x0009e80000100a00 */
[----:B------:R-:W-:Y:S04]  /*3ca50*/  STL.64 [R1+0x2ba0], R222 ;  /* 0x002ba0de01007387 */ /* 0x000fe80000100a00 */
[----:B------:R1:W-:Y:S04]  /*3ca60*/  STL.64 [R1+0x2b98], R220 ;  /* 0x002b98dc01007387 */ /* 0x0003e80000100a00 */
[----:B------:R-:W-:Y:S04]  /*3ca70*/  STL.64 [R1+0x2bb0], R78 ;  /* 0x002bb04e01007387 */ /* 0x000fe80000100a00 */
[----:B------:R1:W-:Y:S04]  /*3ca80*/  STL.64 [R1+0x2ba8], R76 ;  /* 0x002ba84c01007387 */ /* 0x0003e80000100a00 */
        /* <DEDUP_REMOVED lines=8> */
[----:B------:R-:W-:Y:S04]  /*3cb10*/  STL.64 [R1+0x2bc0], R82 ;  /* 0x002bc05201007387 */ /* 0x000fe80000100a00 */
[----:B------:R-:W-:Y:S04]  /*3cb20*/  STL.64 [R1+0x2bb8], R80 ;  /* 0x002bb85001007387 */ /* 0x000fe80000100a00 */
        /* <DEDUP_REMOVED lines=26> */
[----:B------:R-:W4:Y:S04]  /*3ccd0*/  LDL.LU R103, [R1+0x2e14] ;  /* 0x002e140001677983 */ /* 0x000f280000300800 */
[----:B------:R-:W4:Y:S01]  /*3cce0*/  LDL.LU R139, [R1+0x69c] ;  /* 0x00069c00018b7983 */ /* 0x000f220000300800 */
[----:B------:R-:W-:Y:S01]  /*3ccf0*/  MOV R228, R131 ;  /* 0x0000008300e47202 */ /* 0x000fe20000000f00 */
[----:B------:R-:W-:Y:S01]  /*3cd00*/  IMAD.MOV.U32 R229, RZ, RZ, R130 ;  /* 0x000000ffffe57224 */ /* 0x000fe200078e0082 */
[----:B------:R-:W-:Y:S01]  /*3cd10*/  MOV R131, R116 ;  /* 0x0000007400837202 */ /* 0x000fe20000000f00 */
[----:B------:R-:W-:-:S02]  /*3cd20*/  IMAD.MOV.U32 R230, RZ, RZ, R129 ;  /* 0x000000ffffe67224 */ /* 0x000fc400078e0081 */
[----:B------:R-:W-:Y:S02]  /*3cd30*/  IMAD.MOV.U32 R130, RZ, RZ, R117 ;  /* 0x000000ffff827224 */ /* 0x000fe400078e0075 */
[----:B------:R-:W-:Y:S02]  /*3cd40*/  IMAD.MOV.U32 R231, RZ, RZ, R128 ;  /* 0x000000ffffe77224 */ /* 0x000fe400078e0080 */
[----:B------:R-:W-:Y:S02]  /*3cd50*/  IMAD.MOV.U32 R129, RZ, RZ, R118 ;  /* 0x000000ffff817224 */ /* 0x000fe400078e0076 */
[----:B------:R-:W-:Y:S02]  /*3cd60*/  IMAD.MOV.U32 R128, RZ, RZ, R119 ;  /* 0x000000ffff807224 */ /* 0x000fe400078e0077 */
[----:B------:R-:W-:Y:S01]  /*3cd70*/  IMAD.MOV.U32 R215, RZ, RZ, R208 ;  /* 0x000000ffffd77224 */ /* 0x000fe200078e00d0 */
[----:B--2---:R-:W-:Y:S11]  /*3cd80*/  HMMA.1688.F32.TF32 R84, R112, R12, R84 ;  /* 0x0000000c7054723c */ /* 0x004ff60000081054 */
[----:B------:R-:W-:Y:S11]  /*3cd90*/  @!UPT UIADD3 URZ, URZ, URZ, URZ ;  /* 0x0000003f3f3ff290 */ /* 0x000ff6000fffe03f */
[----:B------:R-:W-:Y:S01]  /*3cda0*/  @!UPT UIADD3 URZ, URZ, URZ, URZ ;  /* 0x0000003f3f3ff290 */ /* 0x000fe2000fffe03f */
[----:B------:R2:W-:Y:S04]  /*3cdb0*/  STL.64 [R1+0x2bd0], R86 ;  /* 0x002bd05601007387 */ /* 0x0005e80000100a00 */
[----:B------:R1:W-:Y:S01]  /*3cdc0*/  STL.64 [R1+0x2bc8], R84 ;  /* 0x002bc85401007387 */ /* 0x0003e20000100a00 */
[----:B------:R-:W-:Y:S02]  /*3cdd0*/  IMAD.MOV.U32 R214, RZ, RZ, R209 ;  /* 0x000000ffffd67224 */ /* 0x000fe400078e00d1 */
[----:B------:R-:W-:Y:S01]  /*3cde0*/  IMAD.MOV.U32 R213, RZ, RZ, R210 ;  /* 0x000000ffffd57224 */ /* 0x000fe200078e00d2 */
[----:B------:R-:W-:Y:S01]  /*3cdf0*/  MOV R196, R108 ;  /* 0x0000006c00c47202 */ /* 0x000fe20000000f00 */
[----:B------:R-:W-:Y:S02]  /*3ce00*/  IMAD.MOV.U32 R212, RZ, RZ, R211 ;  /* 0x000000ffffd47224 */ /* 0x000fe400078e00d3 */
[----:B------:R-:W-:-:S02]  /*3ce10*/  IMAD.MOV.U32 R197, RZ, RZ, R109 ;  /* 0x000000ffffc57224 */ /* 0x000fc400078e006d */
[----:B------:R-:W-:Y:S02]  /*3ce20*/  IMAD.MOV.U32 R198, RZ, RZ, R110 ;  /* 0x000000ffffc67224 */ /* 0x000fe400078e006e */
[----:B------:R-:W-:Y:S01]  /*3ce30*/  IMAD.MOV.U32 R199, RZ, RZ, R111 ;  /* 0x000000ffffc77224 */ /* 0x000fe200078e006f */
[C---:B---3--:R-:W-:Y:S08]  /*3ce40*/  HMMA.1688.F32.TF32 R104, R112.reuse, R8, R88 ;  /* 0x000000087068723c */ /* 0x048ff00000081058 */
[----:B------:R-:W-:Y:S08]  /*3ce50*/  HMMA.1688.F32.TF32 R88, R112, R240, R236 ;  /* 0x000000f07058723c */ /* 0x000ff000000810ec */
[C---:B----4-:R-:W-:Y:S08]  /*3ce60*/  HMMA.1688.F32.TF32 R96, R144.reuse, R52, R96 ;  /* 0x000000349060723c */ /* 0x050ff00000081060 */
[C---:B------:R-:W-:Y:S01]  /*3ce70*/  HMMA.1688.F32.TF32 R92, R144.reuse, R60, R92 ;  /* 0x0000003c905c723c */ /* 0x040fe2000008105c */
[----:B------:R-:W-:Y:S07]  /*3ce80*/  STL.64 [R1+0x2c08], R106 ;  /* 0x002c086a01007387 */ /* 0x000fee0000100a00 */
[C---:B------:R-:W-:Y:S01]  /*3ce90*/  HMMA.1688.F32.TF32 R160, R144.reuse, R56, R160 ;  /* 0x0000003890a0723c */ /* 0x040fe200000810a0 */
[----:B------:R-:W-:Y:S07]  /*3cea0*/  STL.64 [R1+0x2c00], R104 ;  /* 0x002c006801007387 */ /* 0x000fee0000100a00 */
[----:B------:R-:W-:Y:S01]  /*3ceb0*/  HMMA.1688.F32.TF32 R168, R144, R48, R152 ;  /* 0x0000003090a8723c */ /* 0x000fe20000081098 */
[----:B------:R-:W-:Y:S04]  /*3cec0*/  STL.64 [R1+0x2c18], R90 ;  /* 0x002c185a01007387 */ /* 0x000fe80000100a00 */
[----:B------:R-:W-:Y:S03]  /*3ced0*/  STL.64 [R1+0x2c10], R88 ;  /* 0x002c105801007387 */ /* 0x000fe60000100a00 */
[----:B------:R-:W-:Y:S08]  /*3cee0*/  HMMA.1688.F32.TF32 R112, R112, R4, R100 ;  /* 0x000000047070723c */ /* 0x000ff00000081064 */
[----:B------:R-:W-:Y:S01]  /*3cef0*/  HMMA.1688.F32.TF32 R176, R144, R40, R136 ;  /* 0x0000002890b0723c */ /* 0x000fe20000081088 */
[----:B------:R-:W-:Y:S01]  /*3cf00*/  IMAD.MOV.U32 R188, RZ, RZ, R148 ;  /* 0x000000ffffbc7224 */ /* 0x000fe200078e0094 */
[----:B------:R-:W-:Y:S01]  /*3cf10*/  MOV R189, R149 ;  /* 0x0000009500bd7202 */ /* 0x000fe20000000f00 */
[----:B------:R-:W-:-:S02]  /*3cf20*/  IMAD.MOV.U32 R190, RZ, RZ, R150 ;  /* 0x000000ffffbe7224 */ /* 0x000fc400078e0096 */
[----:B------:R-:W-:Y:S02]  /*3cf30*/  IMAD.MOV.U32 R191, RZ, RZ, R151 ;  /* 0x000000ffffbf7224 */ /* 0x000fe400078e0097 */
[----:B-1----:R-:W-:Y:S01]  /*3cf40*/  IMAD.MOV.U32 R64, RZ, RZ, R206 ;  /* 0x000000ffff407224 */ /* 0x002fe200078e00ce */
[----:B------:R-:W-:Y:S01]  /*3cf50*/  HMMA.1688.F32.TF32 R100, R144, R44, R140 ;  /* 0x0000002c9064723c */ /* 0x000fe2000008108c */
[----:B------:R-:W-:Y:S01]  /*3cf60*/  IMAD.MOV.U32 R65, RZ, RZ, R205 ;  /* 0x000000ffff417224 */ /* 0x000fe200078e00cd */
[----:B------:R-:W-:Y:S01]  /*3cf70*/  MOV R66, R55 ;  /* 0x0000003700427202 */ /* 0x000fe20000000f00 */
[----:B------:R-:W-:Y:S02]  /*3cf80*/  IMAD.MOV.U32 R67, RZ, RZ, R54 ;  /* 0x000000ffff437224 */ /* 0x000fe400078e0036 */
[----:B------:R-:W-:Y:S02]  /*3cf90*/  IMAD.MOV.U32 R68, RZ, RZ, R51 ;  /* 0x000000ffff447224 */ /* 0x000fe400078e0033 */
[----:B------:R-:W-:Y:S01]  /*3cfa0*/  IMAD.MOV.U32 R69, RZ, RZ, R50 ;  /* 0x000000ffff457224 */ /* 0x000fe200078e0032 */
[----:B------:R-:W-:Y:S04]  /*3cfb0*/  STL.64 [R1+0x2c28], R114 ;  /* 0x002c287201007387 */ /* 0x000fe80000100a00 */
[----:B------:R-:W-:Y:S04]  /*3cfc0*/  STL.64 [R1+0x2c20], R112 ;  /* 0x002c207001007387 */ /* 0x000fe80000100a00 */
[----:B------:R-:W-:Y:S04]  /*3cfd0*/  STL.64 [R1+0x2c38], R94 ;  /* 0x002c385e01007387 */ /* 0x000fe80000100a00 */
[----:B------:R-:W-:Y:S04]  /*3cfe0*/  STL.64 [R1+0x2c30], R92 ;  /* 0x002c305c01007387 */ /* 0x000fe80000100a00 */
[----:B------:R-:W-:Y:S04]  /*3cff0*/  STL.64 [R1+0x2c48], R162 ;  /* 0x002c48a201007387 */ /* 0x000fe80000100a00 */
[----:B------:R-:W-:Y:S04]  /*3d000*/  STL.64 [R1+0x2c40], R160 ;  /* 0x002c40a001007387 */ /* 0x000fe80000100a00 */
[----:B------:R-:W-:Y:S01]  /*3d010*/  STL.64 [R1+0x2c58], R98 ;  /* 0x002c586201007387 */ /* 0x000fe20000100a00 */
[----:B------:R-:W-:-:S03]  /*3d020*/  IMAD.MOV.U32 R152, RZ, RZ, R135 ;  /* 0x000000ffff987224 */ /* 0x000fc600078e0087 */
[----:B------:R1:W-:Y:S01]  /*3d030*/  STL.64 [R1+0x2c50], R96 ;  /* 0x002c506001007387 */ /* 0x0003e20000100a00 */
[----:B------:R-:W-:-:S03]  /*3d040*/  IMAD.MOV.U32 R153, RZ, RZ, R134 ;  /* 0x000000ffff997224 */ /* 0x000fc600078e0086 */
[----:B------:R-:W-:Y:S01]  /*3d050*/  STL.64 [R1+0x2c68], R170 ;  /* 0x002c68aa01007387 */ /* 0x000fe20000100a00 */
[----:B------:R-:W-:-:S03]  /*3d060*/  IMAD.MOV.U32 R135, RZ, RZ, R120 ;  /* 0x000000ffff877224 */ /* 0x000fc600078e0078 */
[----:B------:R-:W-:Y:S01]  /*3d070*/  STL.64 [R1+0x2c60], R168 ;  /* 0x002c60a801007387 */ /* 0x000fe20000100a00 */
[----:B------:R-:W-:Y:S01]  /*3d080*/  IMAD.MOV.U32 R154, RZ, RZ, R133 ;  /* 0x000000ffff9a7224 */ /* 0x000fe200078e0085 */
[----:B------:R-:W-:Y:S02]  /*3d090*/  MOV R134, R121 ;  /* 0x0000007900867202 */ /* 0x000fe40000000f00 */
[----:B------:R-:W-:Y:S01]  /*3d0a0*/  STL.64 [R1+0x2c78], R102 ;  /* 0x002c786601007387 */ /* 0x000fe20000100a00 */
[----:B------:R-:W-:-:S03]  /*3d0b0*/  IMAD.MOV.U32 R155, RZ, RZ, R132 ;  /* 0x000000ffff9b7224 */ /* 0x000fc600078e0084 */
[----:B------:R-:W-:Y:S01]  /*3d0c0*/  STL.64 [R1+0x2c70], R100 ;  /* 0x002c706401007387 */ /* 0x000fe20000100a00 */
[----:B------:R-:W-:-:S03]  /*3d0d0*/  IMAD.MOV.U32 R133, RZ, RZ, R122 ;  /* 0x000000ffff857224 */ /* 0x000fc600078e007a */
[----:B------:R-:W3:Y:S01]  /*3d0e0*/  LDL.LU R120, [R1+0x660] ;  /* 0x0006600001787983 */ /* 0x000ee20000300800 */
[----:B------:R-:W-:-:S03]  /*3d0f0*/  IMAD.MOV.U32 R132, RZ, RZ, R123 ;  /* 0x000000ffff847224 */ /* 0x000fc600078e007b */
[----:B------:R-:W3:Y:S04]  /*3d100*/  LDL.LU R121, [R1+0x664] ;  /* 0x0006640001797983 */ /* 0x000ee80000300800 */
[----:B------:R-:W3:Y:S04]  /*3d110*/  LDL.LU R122, [R1+0x668] ;  /* 0x00066800017a7983 */ /* 0x000ee80000300800 */
[----:B------:R-:W3:Y:S04]  /*3d120*/  LDL.LU R123, [R1+0x66c] ;  /* 0x00066c00017b7983 */ /* 0x000ee80000300800 */
[----:B------:R-:W4:Y:S04]  /*3d130*/  LDL.LU R184, [R1+0x680] ;  /* 0x0006800001b87983 */ /* 0x000f280000300800 */
[----:B------:R-:W4:Y:S04]  /*3d140*/  LDL.LU R185, [R1+0x684] ;  /* 0x0006840001b97983 */ /* 0x000f280000300800 */
[----:B------:R-:W4:Y:S04]  /*3d150*/  LDL.LU R186, [R1+0x688] ;  /* 0x0006880001ba7983 */ /* 0x000f280000300800 */
[----:B------:R-:W4:Y:S01]  /*3d160*/  LDL.LU R187, [R1+0x68c] ;  /* 0x00068c0001bb7983 */ /* 0x000f220000300800 */
        /* <DEDUP_REMOVED lines=29> */
[----:B------:R-:W-:Y:S01]  /*3d340*/  STL.64 [R1+0x2c80], R176 ;  /* 0x002c80b001007387 */ /* 0x000fe20000100a00 */
[----:B------:R-:W-:Y:S01]  /*3d350*/  IMAD.MOV.U32 R70, RZ, RZ, R47 ;  /* 0x000000ffff467224 */ /* 0x000fe200078e002f */
[----:B------:R-:W-:Y:S01]  /*3d360*/  MOV R71, R46 ;  /* 0x0000002e00477202 */ /* 0x000fe20000000f00 */
[----:B------:R-:W-:-:S02]  /*3d370*/  IMAD.MOV.U32 R72, RZ, RZ, R43 ;  /* 0x000000ffff487224 */ /* 0x000fc400078e002b */
[----:B------:R-:W-:Y:S02]  /*3d380*/  IMAD.MOV.U32 R73, RZ, RZ, R42 ;  /* 0x000000ffff497224 */ /* 0x000fe400078e002a */
[----:B------:R-:W-:Y:S01]  /*3d390*/  IMAD.MOV.U32 R74, RZ, RZ, R14 ;  /* 0x000000ffff4a7224 */ /* 0x000fe200078e000e */
        /* <DEDUP_REMOVED lines=8> */
[----:B------:R-:W-:Y:S01]  /*3d420*/  IMAD.MOV.U32 R79, RZ, RZ, R31 ;  /* 0x000000ffff4f7224 */ /* 0x000fe200078e001f */
[----:B--2---:R-:W-:Y:S01]  /*3d430*/  MOV R86, R38 ;  /* 0x0000002600567202 */ /* 0x004fe20000000f00 */
[----:B------:R-:W-:Y:S02]  /*3d440*/  IMAD.MOV.U32 R84, RZ, RZ, R34 ;  /* 0x000000ffff547224 */ /* 0x000fe400078e0022 */
[----:B------:R-:W-:Y:S02]  /*3d450*/  IMAD.MOV.U32 R80, RZ, RZ, R62 ;  /* 0x000000ffff507224 */ /* 0x000fe400078e003e */
[----:B------:R-:W-:Y:S01]  /*3d460*/  IMAD.MOV.U32 R81, RZ, RZ, R63 ;  /* 0x000000ffff517224 */ /* 0x000fe200078e003f */
[----:B------:R-:W-:Y:S01]  /*3d470*/  MOV R83, R59 ;  /* 0x0000003b00537202 */ /* 0x000fe20000000f00 */
[----:B------:R-:W-:-:S02]  /*3d480*/  IMAD.MOV.U32 R85, RZ, RZ, R35 ;  /* 0x000000ffff557224 */ /* 0x000fc400078e0023 */
[----:B------:R-:W-:Y:S01]  /*3d490*/  IMAD.MOV.U32 R82, RZ, RZ, R58 ;  /* 0x000000ffff527224 */ /* 0x000fe200078e003a */
[C---:B------:R-:W-:Y:S01]  /*3d4a0*/  HMMA.1688.F32.TF32 R128, R144.reuse, R16, R128 ;  /* 0x000000109080723c */ /* 0x040fe20000081080 */
[----:B------:R-:W-:Y:S01]  /*3d4b0*/  IMAD.MOV.U32 R87, RZ, RZ, R39 ;  /* 0x000000ffff577224 */ /* 0x000fe200078e0027 */
[----:B------:R-:W-:Y:S04]  /*3d4c0*/  LDS R236, [R0+0xc380] ;  /* 0x00c3800000ec7984 */ /* 0x000fe80000000800 */
[----:B------:R-:W-:Y:S04]  /*3d4d0*/  LDS R238, [R0+0xd380] ;  /* 0x00d3800000ee7984 */ /* 0x000fe80000000800 */
[----:B------:R-:W-:Y:S04]  /*3d4e0*/  LDS R237, [R252+0xc380] ;  /* 0x00c38000fced7984 */ /* 0x000fe80000000800 */
[----:B------:R-:W2:Y:S01]  /*3d4f0*/  LDS R239, [R252+0xd380] ;  /* 0x00d38000fcef7984 */ /* 0x000ea20000000800 */
[C---:B----4-:R-:W-:Y:S08]  /*3d500*/  HMMA.1688.F32.TF32 R184, R144.reuse, R32, R184 ;  /* 0x0000002090b8723c */ /* 0x050ff000000810b8 */
[----:B---3--:R-:W-:Y:S11]  /*3d510*/  HMMA.1688.F32.TF32 R108, R144, R36, R108 ;  /* 0x00000024906c723c */ /* 0x008ff6000008106c */
[----:B------:R-:W-:Y:S11]  /*3d520*/  @!UPT UIADD3 URZ, URZ, URZ, URZ ;  /* 0x0000003f3f3ff290 */ /* 0x000ff6000fffe03f */
[----:B------:R-:W-:Y:S01]  /*3d530*/  @!UPT UIADD3 URZ, URZ, URZ, URZ ;  /* 0x0000003f3f3ff290 */ /* 0x000fe2000fffe03f */
[----:B------:R-:W-:Y:S04]  /*3d540*/  STL.64 [R1+0x2c98], R110 ;  /* 0x002c986e01007387 */ /* 0x000fe80000100a00 */
[----:B------:R-:W-:Y:S04]  /*3d550*/  STL.64 [R1+0x2c90], R108 ;  /* 0x002c906c01007387 */ /* 0x000fe80000100a00 */
[----:B------:R-:W-:Y:S04]  /*3d560*/  STL.64 [R1+0x2ca8], R186 ;  /* 0x002ca8ba01007387 */ /* 0x000fe80000100a00 */
[----:B------:R-:W-:Y:S04]  /*3d570*/  STL.64 [R1+0x2ca0], R184 ;  /* 0x002ca0b801007387 */ /* 0x000fe80000100a00 */
[----:B------:R-:W3:Y:S04]  /*3d580*/  LDL.LU R206, [R1+0x2df0] ;  /* 0x002df00001ce7983 */ /* 0x000ee80000300800 */
[----:B------:R-:W4:Y:S04]  /*3d590*/  LDL.LU R205, [R1+0x2dec] ;  /* 0x002dec0001cd7983 */ /* 0x000f280000300800 */
        /* <DEDUP_REMOVED lines=35> */
[----:B------:R-:W-:Y:S01]  /*3d7d0*/  IMAD.MOV.U32 R91, RZ, RZ, R235 ;  /* 0x000000ffff5b7224 */ /* 0x000fe200078e00eb */
[----:B---3--:R-:W-:Y:S01]  /*3d7e0*/  MOV R113, R206 ;  /* 0x000000ce00717202 */ /* 0x008fe20000000f00 */
[----:B--2---:R-:W-:Y:S02]  /*3d7f0*/  IMAD.MOV.U32 R95, RZ, RZ, R55 ;  /* 0x000000ffff5f7224 */ /* 0x004fe400078e0037 */
[----:B----4-:R-:W-:Y:S02]  /*3d800*/  IMAD.MOV.U32 R94, RZ, RZ, R54 ;  /* 0x000000ffff5e7224 */ /* 0x010fe400078e0036 */
        /* <DEDUP_REMOVED lines=8> */
[----:B------:R-:W3:Y:S04]  /*3d890*/  LDL.LU R46, [R1+0x2d88] ;  /* 0x002d8800012e7983 */ /* 0x000ee80000300800 */
[----:B------:R-:W3:Y:S04]  /*3d8a0*/  LDL.LU R47, [R1+0x2d84] ;  /* 0x002d8400012f7983 */ /* 0x000ee80000300800 */
[----:B------:R-:W4:Y:S04]  /*3d8b0*/  LDL.LU R50, [R1+0x2d80] ;  /* 0x002d800001327983 */ /* 0x000f280000300800 */
[----:B------:R-:W4:Y:S04]  /*3d8c0*/  LDL.LU R51, [R1+0x2d7c] ;  /* 0x002d7c0001337983 */ /* 0x000f280000300800 */
[----:B------:R-:W2:Y:S04]  /*3d8d0*/  LDL.LU R54, [R1+0x2d78] ;  /* 0x002d780001367983 */ /* 0x000ea80000300800 */
[----:B------:R-:W2:Y:S01]  /*3d8e0*/  LDL.LU R55, [R1+0x2d74] ;  /* 0x002d740001377983 */ /* 0x000ea20000300800 */
        /* <DEDUP_REMOVED lines=16> */
[----:B------:R-:W4:Y:S01]  /*3d9f0*/  LDL.LU R59, [R1+0x2d34] ;  /* 0x002d3400013b7983 */ /* 0x000f220000300800 */
        /* <DEDUP_REMOVED lines=11> */
[C---:B------:R-:W-:Y:S08]  /*3dab0*/  HMMA.1688.F32.TF32 R224, R236.reuse, R24, R224 ;  /* 0x00000018ece0723c */ /* 0x040ff000000810e0 */
[C---:B------:R-:W-:Y:S08]  /*3dac0*/  HMMA.1688.F32.TF32 R188, R236.reuse, R20, R188 ;  /* 0x00000014ecbc723c */ /* 0x040ff000000810bc */
[C---:B------:R-:W-:Y:S08]  /*3dad0*/  HMMA.1688.F32.TF32 R192, R236.reuse, R16, R192 ;  /* 0x00000010ecc0723c */ /* 0x040ff000000810c0 */
[C---:B------:R-:W-:Y:S08]  /*3dae0*/  HMMA.1688.F32.TF32 R196, R236.reuse, R12, R196 ;  /* 0x0000000cecc4723c */ /* 0x040ff000000810c4 */
[C---:B------:R-:W-:Y:S08]  /*3daf0*/  HMMA.1688.F32.TF32 R216, R236.reuse, R32, R216 ;  /* 0x00000020ecd8723c */ /* 0x040ff000000810d8 */
[----:B------:R-:W-:Y:S08]  /*3db00*/  HMMA.1688.F32.TF32 R180, R236, R28, R180 ;  /* 0x0000001cecb4723c */ /* 0x000ff000000810b4 */
[C---:B-1----:R-:W-:Y:S08]  /*3db10*/  HMMA.1688.F32.TF32 R72, R228.reuse, R22, R72 ;  /* 0x00000016e448723c */ /* 0x042ff00000081048 */
[C---:B------:R-:W-:Y:S08]  /*3db20*/  HMMA.1688.F32.TF32 R68, R228.reuse, R18, R68 ;  /* 0x00000012e444723c */ /* 0x040ff00000081044 */
[C---:B------:R-:W-:Y:S08]  /*3db30*/  HMMA.1688.F32.TF32 R64, R228.reuse, R14, R64 ;  /* 0x0000000ee440723c */ /* 0x040ff00000081040 */
[C---:B--2---:R-:W-:Y:S11]  /*3db40*/  HMMA.1688.F32.TF32 R92, R228.reuse, R54, R92 ;  /* 0x00000036e45c723c */ /* 0x044ff6000008105c */
[----:B------:R-:W-:Y:S11]  /*3db50*/  @!UPT UIADD3 URZ, URZ, URZ, URZ ;  /* 0x0000003f3f3ff290 */ /* 0x000ff6000fffe03f */
[----:B------:R-:W-:Y:S02]  /*3db60*/  @!UPT UIADD3 URZ, URZ, URZ, URZ ;  /* 0x0000003f3f3ff290 */ /* 0x000fe4000fffe03f */
[----:B------:R-:W-:Y:S01]  /*3db70*/  IMAD.MOV.U32 R25, RZ, RZ, R92 ;  /* 0x000000ffff197224 */ /* 0x000fe200078e005c */
[----:B------:R-:W-:Y:S01]  /*3db80*/  MOV R24, R93 ;  /* 0x0000005d00187202 */ /* 0x000fe20000000f00 */
[----:B------:R-:W-:Y:S02]  /*3db90*/  IMAD.MOV.U32 R21, RZ, RZ, R94 ;  /* 0x000000ffff157224 */ /* 0x000fe400078e005e */
[----:B------:R-:W-:Y:S01]  /*3dba0*/  IMAD.MOV.U32 R20, RZ, RZ, R95 ;  /* 0x000000ffff147224 */ /* 0x000fe200078e005f */
[----:B---3--:R-:W-:Y:S08]  /*3dbb0*/  HMMA.1688.F32.TF32 R96, R228, R62, R96 ;  /* 0x0000003ee460723c */ /* 0x008ff00000081060 */
[C---:B------:R-:W-:Y:S08]  /*3dbc0*/  HMMA.1688.F32.TF32 R200, R236.reuse, R8, R200 ;  /* 0x00000008ecc8723c */ /* 0x040ff000000810c8 */
[----:B------:R-:W-:Y:S08]  /*3dbd0*/  HMMA.1688.F32.TF32 R232, R236, R4, R232 ;  /* 0x00000004ece8723c */ /* 0x000ff000000810e8 */
[----:B------:R-:W-:-:S02]  /*3dbe0*/  IMAD.MOV.U32 R9, RZ, RZ, R96 ;  /* 0x000000ffff097224 */ /* 0x000fc400078e0060 */
[----:B------:R-:W-:Y:S02]  /*3dbf0*/  IMAD.MOV.U32 R8, RZ, RZ, R97 ;  /* 0x000000ffff087224 */ /* 0x000fe400078e0061 */
[----:B------:R-:W-:Y:S02]  /*3dc00*/  IMAD.MOV.U32 R5, RZ, RZ, R98 ;  /* 0x000000ffff057224 */ /* 0x000fe400078e0062 */
[----:B------:R-:W-:Y:S02]  /*3dc10*/  IMAD.MOV.U32 R4, RZ, RZ, R99 ;  /* 0x000000ffff047224 */ /* 0x000fe400078e0063 */
[C---:B----4-:R-:W-:Y:S08]  /*3dc20*/  HMMA.1688.F32.TF32 R96, R228.reuse, R58, R160 ;  /* 0x0000003ae460723c */ /* 0x050ff000000810a0 */
[C---:B------:R-:W-:Y:S11]  /*3dc30*/  HMMA.1688.F32.TF32 R92, R228.reuse, R50, R112 ;  /* 0x00000032e45c723c */ /* 0x040ff60000081070 */
[----:B------:R-:W-:Y:S05]  /*3dc40*/  @!UPT UIADD3 URZ, URZ, URZ, URZ ;  /* 0x0000003f3f3ff290 */ /* 0x000fea000fffe03f */
[----:B------:R-:W-:Y:S01]  /*3dc50*/  MOV R17, R96 ;  /* 0x0000006000117202 */ /* 0x000fe20000000f00 */
[----:B------:R-:W-:Y:S02]  /*3dc60*/  IMAD.MOV.U32 R16, RZ, RZ, R97 ;  /* 0x000000ffff107224 */ /* 0x000fe400078e0061 */
[----:B------:R-:W-:Y:S02]  /*3dc70*/  IMAD.MOV.U32 R13, RZ, RZ, R98 ;  /* 0x000000ffff0d7224 */ /* 0x000fe400078e0062 */
[----:B------:R-:W-:Y:S02]  /*3dc80*/  IMAD.MOV.U32 R12, RZ, RZ, R99 ;  /* 0x000000ffff0c7224 */ /* 0x000fe400078e0063 */
        /* <DEDUP_REMOVED lines=24> */
[----:B------:R-:W-:Y:S01]  /*3de10*/  STL.64 [R1+0x20], R68 ;  /* 0x0000204401007387 */ /* 0x000fe20000100a00 */
[----:B-1----:R-:W-:-:S03]  /*3de20*/  IMAD.MOV.U32 R72, RZ, RZ, R248 ;  /* 0x000000ffff487224 */ /* 0x002fc600078e00f8 */
[----:B------:R-:W-:Y:S01]  /*3de30*/  STL.64 [R1+0x28], R70 ;  /* 0x0000284601007387 */ /* 0x000fe20000100a00 */
[----:B------:R-:W-:-:S03]  /*3de40*/  IMAD.MOV.U32 R73, RZ, RZ, R246 ;  /* 0x000000ffff497224 */ /* 0x000fc600078e00f6 */
[----:B------:R-:W3:Y:S01]  /*3de50*/  LDL.LU R248, [R1+0x2d30] ;  /* 0x002d300001f87983 */ /* 0x000ee20000300800 */
[----:B--2---:R-:W-:-:S03]  /*3de60*/  IMAD.MOV.U32 R74, RZ, RZ, R245 ;  /* 0x000000ffff4a7224 */ /* 0x004fc600078e00f5 */
[----:B------:R1:W-:Y:S04]  /*3de70*/  STL.64 [R1+0x10], R64 ;  /* 0x0000104001007387 */ /* 0x0003e80000100a00 */
[----:B------:R2:W-:Y:S04]  /*3de80*/  STL.64 [R1+0x18], R66 ;  /* 0x0000184201007387 */ /* 0x0005e80000100a00 */
[----:B------:R-:W4:Y:S04]  /*3de90*/  LDL.LU R246, [R1+0x2d2c] ;  /* 0x002d2c0001f67983 */ /* 0x000f280000300800 */
[----:B------:R-:W2:Y:S01]  /*3dea0*/  LDL.LU R245, [R1+0x2d28] ;  /* 0x002d280001f57983 */ /* 0x000ea20000300800 */
[----:B------:R-:W-:Y:S01]  /*3deb0*/  MOV R75, R250 ;  /* 0x000000fa004b7202 */ /* 0x000fe20000000f00 */
[----:B------:R-:W-:-:S02]  /*3dec0*/  IMAD.MOV.U32 R220, RZ, RZ, R11 ;  /* 0x000000ffffdc7224 */ /* 0x000fc400078e000b */
[----:B------:R-:W2:Y:S01]  /*3ded0*/  LDL.LU R250, [R1+0x2d24] ;  /* 0x002d240001fa7983 */ /* 0x000ea20000300800 */
[----:B------:R-:W-:Y:S02]  /*3dee0*/  IMAD.MOV.U32 R221, RZ, RZ, R10 ;  /* 0x000000ffffdd7224 */ /* 0x000fe400078e000a */
[----:B------:R-:W-:Y:S01]  /*3def0*/  IMAD.MOV.U32 R222, RZ, RZ, R249 ;  /* 0x000000ffffde7224 */ /* 0x000fe200078e00f9 */
[----:B------:R-:W2:Y:S01]  /*3df00*/  LDL.LU R11, [R1+0x2d20] ;  /* 0x002d2000010b7983 */ /* 0x000ea20000300800 */
[----:B------:R-:W-:-:S03]  /*3df10*/  IMAD.MOV.U32 R223, RZ, RZ, R244 ;  /* 0x000000ffffdf7224 */ /* 0x000fc600078e00f4 */
[----:B------:R-:W2:Y:S04]  /*3df20*/  LDL.LU R10, [R1+0x2d1c] ;  /* 0x002d1c00010a7983 */ /* 0x000ea80000300800 */
[----:B------:R-:W2:Y:S04]  /*3df30*/  LDL.LU R249, [R1+0x2d18] ;  /* 0x002d180001f97983 */ /* 0x000ea80000300800 */
[----:B------:R-:W2:Y:S01]  /*3df40*/  LDL.LU R244, [R1+0x2d14] ;  /* 0x002d140001f47983 */ /* 0x000ea20000300800 */
[----:B------:R-:W-:Y:S02]  /*3df50*/  IMAD.MOV.U32 R79, RZ, RZ, R247 ;  /* 0x000000ffff4f7224 */ /* 0x000fe400078e00f7 */
[----:B---3--:R-:W-:-:S02]  /*3df60*/  IMAD.MOV.U32 R78, RZ, RZ, R248 ;  /* 0x000000ffff4e7224 */ /* 0x008fc400078e00f8 */
[----:B----4-:R-:W-:Y:S01]  /*3df70*/  IMAD.MOV.U32 R77, RZ, RZ, R246 ;  /* 0x000000ffff4d7224 */ /* 0x010fe200078e00f6 */
[----:B--2---:R-:W-:Y:S02]  /*3df80*/  MOV R76, R245 ;  /* 0x000000f5004c7202 */ /* 0x004fe40000000f00 */
[----:B------:R-:W2:Y:S04]  /*3df90*/  LDL.LU R245, [R1+0x2d10] ;  /* 0x002d100001f57983 */ /* 0x000ea80000300800 */
[----:B------:R-:W3:Y:S04]  /*3dfa0*/  LDL.LU R246, [R1+0x2d0c] ;  /* 0x002d0c0001f67983 */ /* 0x000ee80000300800 */
[----:B------:R-:W4:Y:S04]  /*3dfb0*/  LDL.LU R248, [R1+0x2d08] ;  /* 0x002d080001f87983 */ /* 0x000f280000300800 */
[----:B------:R-:W4:Y:S04]  /*3dfc0*/  LDL.LU R247, [R1+0x2d04] ;  /* 0x002d040001f77983 */ /* 0x000f280000300800 */
[----:B------:R-:W4:Y:S01]  /*3dfd0*/  LDL.LU R84, [R1+0x130] ;  /* 0x0001300001547983 */ /* 0x000f220000300800 */
[----:B------:R-:W-:-:S03]  /*3dfe0*/  IMAD.MOV.U32 R87, RZ, RZ, R244 ;  /* 0x000000ffff577224 */ /* 0x000fc600078e00f4 */
[----:B------:R-:W4:Y:S04]  /*3dff0*/  LDL.LU R85, [R1+0x134] ;  /* 0x0001340001557983 */ /* 0x000f280000300800 */
[----:B------:R-:W4:Y:S04]  /*3e000*/  LDL.LU R86, [R1+0x138] ;  /* 0x0001380001567983 */ /* 0x000f280000300800 */
[----:B------:R-:W4:Y:S01]  /*3e010*/  LDL.LU R244, [R1+0x2d00] ;  /* 0x002d000001f47983 */ /* 0x000f220000300800 */
[----:B--2---:R-:W-:Y:S02]  /*3e020*/  IMAD.MOV.U32 R107, RZ, RZ, R245 ;  /* 0x000000ffff6b7224 */ /* 0x004fe400078e00f5 */
[----:B---3--:R-:W-:Y:S01]  /*3e030*/  IMAD.MOV.U32 R106, RZ, RZ, R246 ;  /* 0x000000ffff6a7224 */ /* 0x008fe200078e00f6 */
[----:B----4-:R-:W-:-:S02]  /*3e040*/  MOV R104, R248 ;  /* 0x000000f800687202 */ /* 0x010fc40000000f00 */
[----:B------:R-:W2:Y:S01]  /*3e050*/  LDL.LU R248, [R1+0x2cfc] ;  /* 0x002cfc0001f87983 */ /* 0x000ea20000300800 */
[----:B------:R-:W-:-:S03]  /*3e060*/  IMAD.MOV.U32 R105, RZ, RZ, R247 ;  /* 0x000000ffff697224 */ /* 0x000fc600078e00f7 */
[----:B------:R-:W3:Y:S04]  /*3e070*/  LDL.LU R247, [R1+0x2cf8] ;  /* 0x002cf80001f77983 */ /* 0x000ee80000300800 */
[----:B------:R-:W4:Y:S04]  /*3e080*/  LDL.LU R246, [R1+0x2cf4] ;  /* 0x002cf40001f67983 */ /* 0x000f280000300800 */
[----:B------:R-:W2:Y:S04]  /*3e090*/  LDL.LU R245, [R1+0x2cf0] ;  /* 0x002cf00001f57983 */ /* 0x000ea80000300800 */
[----:B------:R-:W2:Y:S01]  /*3e0a0*/  LDL.LU R88, [R1+0x150] ;  /* 0x0001500001587983 */ /* 0x000ea20000300800 */
[----:B------:R-:W-:-:S03]  /*3e0b0*/  IMAD.MOV.U32 R91, RZ, RZ, R244 ;  /* 0x000000ffff5b7224 */ /* 0x000fc600078e00f4 */
        /* <DEDUP_REMOVED lines=9> */
[----:B------:R-:W3:Y:S01]  /*3e150*/  LDL.LU R162, [R1+0x188] ;  /* 0x0001880001a27983 */ /* 0x000ee20000300800 */
[----:B--2---:R-:W-:-:S03]  /*3e160*/  MOV R163, R244 ;  /* 0x000000f400a37202 */ /* 0x004fc60000000f00 */
[----:B------:R-:W2:Y:S04]  /*3e170*/  LDL.LU R244, [R1+0x2ce8] ;  /* 0x002ce80001f47983 */ /* 0x000ea80000300800 */
[----:B-1----:R-:W2:Y:S04]  /*3e180*/  LDL.LU R64, [R1] ;  /* 0x0000000001407983 */ /* 0x002ea80000300800 */
        /* <DEDUP_REMOVED lines=21> */
[----:B----4-:R-:W-:-:S03]  /*3e2e0*/  IMAD.MOV.U32 R113, RZ, RZ, R246 ;  /* 0x000000ffff717224 */ /* 0x010fc600078e00f6 */
[----:B------:R-:W4:Y:S01]  /*3e2f0*/  LDL.LU R169, [R1+0x1a4] ;  /* 0x0001a40001a97983 */ /* 0x000f220000300800 */
[----:B---3--:R-:W-:-:S03]  /*3e300*/  IMAD.MOV.U32 R114, RZ, RZ, R247 ;  /* 0x000000ffff727224 */ /* 0x008fc600078e00f7 */
[----:B------:R-:W4:Y:S01]  /*3e310*/  LDL.LU R170, [R1+0x1a8] ;  /* 0x0001a80001aa7983 */ /* 0x000f220000300800 */
[----:B------:R-:W-:Y:S01]  /*3e320*/  MOV R115, R248 ;  /* 0x000000f800737202 */ /* 0x000fe20000000f00 */
        /* <DEDUP_REMOVED lines=8> */
[----:B------:R-:W3:Y:S04]  /*3e3b0*/  LDL.LU R248, [R1+0x2cd4] ;  /* 0x002cd40001f87983 */ /* 0x000ee80000300800 */
[----:B------:R-:W3:Y:S04]  /*3e3c0*/  LDL.LU R249, [R1+0x2cd0] ;  /* 0x002cd00001f97983 */ /* 0x000ee80000300800 */
        /* <DEDUP_REMOVED lines=9> */
[----:B------:R-:W3:Y:S04]  /*3e460*/  LDL.LU R6, [R1+0x2cbc] ;  /* 0x002cbc0001067983 */ /* 0x000ee80000300800 */
[----:B------:R-:W3:Y:S04]  /*3e470*/  LDL.LU R242, [R1+0x2cb8] ;  /* 0x002cb80001f27983 */ /* 0x000ee80000300800 */
[----:B------:R-:W3:Y:S01]  /*3e480*/  LDL.LU R243, [R1+0x2cb4] ;  /* 0x002cb40001f37983 */ /* 0x000ee20000300800 */
[C---:B------:R-:W-:Y:S08]  /*3e490*/  HMMA.1688.F32.TF32 R148, R236.reuse, R60, R148 ;  /* 0x0000003cec94723c */ /* 0x040ff00000081094 */
[----:B------:R-:W-:Y:S08]  /*3e4a0*/  HMMA.1688.F32.TF32 R152, R236, R56, R152 ;  /* 0x00000038ec98723c */ /* 0x000ff00000081098 */
[----:B--2---:R-:W-:Y:S07]  /*3e4b0*/  HMMA.1688.F32.TF32 R184, R228, R10, R64 ;  /* 0x0000000ae4b8723c */ /* 0x004fee0000081040 */
[----:B------:R-:W-:-:S02]  /*3e4c0*/  IMAD.MOV.U32 R64, RZ, RZ, R7 ;  /* 0x000000ffff407224 */ /* 0x000fc400078e0007 */
[----:B------:R-:W2:Y:S11]  /*3e4d0*/  LDL.LU R7, [R1+0x2cb0] ;  /* 0x002cb00001077983 */ /* 0x000eb60000300800 */
[----:B------:R-:W-:Y:S03]  /*3e4e0*/  @!UPT UIADD3 URZ, URZ, URZ, URZ ;  /* 0x0000003f3f3ff290 */ /* 0x000fe6000fffe03f */
[----:B------:R-:W-:Y:S04]  /*3e4f0*/  STL.64 [R1], R184 ;  /* 0x000000b801007387 */ /* 0x000fe80000100a00 */
[----:B------:R-:W-:Y:S04]  /*3e500*/  STL.64 [R1+0x8], R186 ;  /* 0x000008ba01007387 */ /* 0x000fe80000100a00 */
[----:B------:R-:W4:Y:S04]  /*3e510*/  LDL.LU R65, [R1+0x4c4] ;  /* 0x0004c40001417983 */ /* 0x000f280000300800 */
[----:B------:R-:W4:Y:S04]  /*3e520*/  LDL.LU R66, [R1+0x4c8] ;  /* 0x0004c80001427983 */ /* 0x000f280000300800 */
[----:B------:R-:W4:Y:S01]  /*3e530*/  LDL.LU R67, [R1+0x4cc] ;  /* 0x0004cc0001437983 */ /* 0x000f220000300800 */
        /* <DEDUP_REMOVED lines=10> */
[----:B---3--:R-:W-:Y:S11]  /*3e5e0*/  HMMA.1688.F32.TF32 R248, R228, R242, R248 ;  /* 0x000000f2e4f8723c */ /* 0x008ff600000810f8 */
[----:B------:R-:W-:Y:S11]  /*3e5f0*/  @!UPT UIADD3 URZ, URZ, URZ, URZ ;  /* 0x0000003f3f3ff290 */ /* 0x000ff6000fffe03f */
[----:B------:R-:W-:Y:S01]  /*3e600*/  @!UPT UIADD3 URZ, URZ, URZ, URZ ;  /* 0x0000003f3f3ff290 */ /* 0x000fe2000fffe03f */
[----:B------:R-:W-:Y:S01]  /*3e610*/  STL [R1+0x2b60], R248 ;  /* 0x002b60f801007387 */ /* 0x000fe20000100800 */
[C---:B-1----:R-:W-:Y:S03]  /*3e620*/  HMMA.1688.F32.TF32 R108, R236.reuse, R62, R108 ;  /* 0x0000003eec6c723c */ /* 0x042fe6000008106c */
[----:B------:R-:W-:Y:S04]  /*3e630*/  STL [R1+0x2b5c], R249 ;  /* 0x002b5cf901007387 */ /* 0x000fe80000100800 */
[----:B------:R-:W-:Y:S04]  /*3e640*/  STL [R1+0x2b58], R250 ;  /* 0x002b58fa01007387 */ /* 0x000fe80000100800 */
[----:B------:R-:W-:Y:S01]  /*3e650*/  STL [R1+0x2b54], R251 ;  /* 0x002b54fb01007387 */ /* 0x000fe20000100800 */
[C---:B------:R-:W-:Y:S08]  /*3e660*/  HMMA.1688.F32.TF32 R92, R236.reuse, R38, R92 ;  /* 0x00000026ec5c723c */ /* 0x040ff0000008105c */
[----:B------:R-:W-:Y:S08]  /*3e670*/  HMMA.1688.F32.TF32 R72, R236, R242, R72 ;  /* 0x000000f2ec48723c */ /* 0x000ff00000081048 */
[----:B--2---:R-:W-:Y:S01]  /*3e680*/  HMMA.1688.F32.TF32 R184, R228, R6, R244 ;  /* 0x00000006e4b8723c */ /* 0x004fe200000810f4 */
[----:B------:R-:W-:Y:S04]  /*3e690*/  LDS R228, [R0+0xe100] ;  /* 0x00e1000000e47984 */ /* 0x000fe80000000800 */
[----:B------:R-:W-:Y:S04]  /*3e6a0*/  LDS R230, [R0+0xf100] ;  /* 0x00f1000000e67984 */ /* 0x000fe80000000800 */
[----:B------:R-:W-:Y:S04]  /*3e6b0*/  LDS R229, [R252+0xe100] ;  /* 0x00e10000fce57984 */ /* 0x000fe80000000800 */
[----:B------:R-:W1:Y:S10]  /*3e6c0*/  LDS R231, [R252+0xf100] ;  /* 0x00f10000fce77984 */ /* 0x000e740000000800 */
[----:B------:R-:W-:Y:S04]  /*3e6d0*/  STL.64 [R1+0x610], R184 ;  /* 0x000610b801007387 */ /* 0x000fe80000100a00 */
[----:B------:R2:W-:Y:S04]  /*3e6e0*/  STL.64 [R1+0x618], R186 ;  /* 0x000618ba01007387 */ /* 0x0005e80000100a00 */
[----:B------:R-:W-:Y:S04]  /*3e6f0*/  STL.64 [R1+0x1d0], R108 ;  /* 0x0001d06c01007387 */ /* 0x000fe80000100a00 */
[----:B------:R4:W-:Y:S01]  /*3e700*/  STL.64 [R1+0x1d8], R110 ;  /* 0x0001d86e01007387 */ /* 0x0009e20000100a00 */
[C---:B--2---:R-:W-:Y:S08]  /*3e710*/  HMMA.1688.F32.TF32 R184, R236.reuse, R58, R176 ;  /* 0x0000003aecb8723c */ /* 0x044ff000000810b0 */
[C---:B------:R-:W-:Y:S08]  /*3e720*/  HMMA.1688.F32.TF32 R176, R236.reuse, R54, R100 ;  /* 0x00000036ecb0723c */ /* 0x040ff00000081064 */
        /* <DEDUP_REMOVED lines=20> */
[C---:B------:R-:W-:Y:S08]  /*3e870*/  HMMA.1688.F32.TF32 R80, R236.reuse, R14, R76 ;  /* 0x0000000eec50723c */ /* 0x040ff0000008104c */
[C---:B------:R-:W-:Y:S01]  /*3e880*/  HMMA.1688.F32.TF32 R76, R236.reuse, R10, R220 ;  /* 0x0000000aec4c723c */ /* 0x040fe200000810dc */
[----:B------:R-:W-:Y:S07]  /*3e890*/  STL.64 [R1+0x160], R100 ;  /* 0x0001606401007387 */ /* 0x000fee0000100a00 */
[----:B------:R-:W-:Y:S01]  /*3e8a0*/  HMMA.1688.F32.TF32 R68, R236, R6, R68 ;  /* 0x00000006ec44723c */ /* 0x000fe20000081044 */
[----:B------:R-:W-:Y:S07]  /*3e8b0*/  STL.64 [R1+0x168], R102 ;  /* 0x0001686601007387 */ /* 0x000fee0000100a00 */
[----:B-1----:R-:W-:Y:S01]  /*3e8c0*/  HMMA.1688.F32.TF32 R64, R228, R62, R64 ;  /* 0x0000003ee440723c */ /* 0x002fe20000081040 */
        /* <DEDUP_REMOVED lines=13> */
[----:B------:R-:W-:-:S03]  /*3e9a0*/  MOV R249, R64 ;  /* 0x0000004000f97202 */ /* 0x000fc60000000f00 */
[----:B------:R-:W-:Y:S01]  /*3e9b0*/  STL.64 [R1+0xf8], R74 ;  /* 0x0000f84a01007387 */ /* 0x000fe20000100a00 */
[----:B------:R-:W-:-:S03]  /*3e9c0*/  IMAD.MOV.U32 R250, RZ, RZ, R65 ;  /* 0x000000fffffa7224 */ /* 0x000fc600078e0041 */
[----:B------:R-:W-:Y:S01]  /*3e9d0*/  STL.64 [R1+0xe0], R68 ;  /* 0x0000e04401007387 */ /* 0x000fe20000100a00 */
[----:B------:R-:W-:-:S03]  /*3e9e0*/  IMAD.MOV.U32 R251, RZ, RZ, R66 ;  /* 0x000000fffffb7224 */ /* 0x000fc600078e0042 */
[----:B------:R-:W-:Y:S04]  /*3e9f0*/  STL.64 [R1+0xe8], R70 ;  /* 0x0000e84601007387 */ /* 0x000fe80000100a00 */
[----:B------:R1:W-:Y:S04]  /*3ea00*/  STL [R1+0x4cc], R67 ;  /* 0x0004cc4301007387 */ /* 0x0003e80000100800 */
[----:B------:R-:W2:Y:S04]  /*3ea10*/  LDL.LU R64, [R1+0x1e0] ;  /* 0x0001e00001407983 */ /* 0x000ea80000300800 */
[----:B------:R-:W2:Y:S04]  /*3ea20*/  LDL.LU R65, [R1+0x1e4] ;  /* 0x0001e40001417983 */ /* 0x000ea80000300800 */
[----:B------:R-:W2:Y:S04]  /*3ea30*/  LDL.LU R66, [R1+0x1e8] ;  /* 0x0001e80001427983 */ /* 0x000ea80000300800 */
[----:B-1----:R-:W2:Y:S04]  /*3ea40*/  LDL.LU R67, [R1+0x1ec] ;  /* 0x0001ec0001437983 */ /* 0x002ea80000300800 */
        /* <DEDUP_REMOVED lines=56> */
[----:B------:R-:W-:Y:S04]  /*3edd0*/  STL [R1+0x2b6c], R251 ;  /* 0x002b6cfb01007387 */ /* 0x000fe80000100800 */
[----:B------:R-:W-:Y:S04]  /*3ede0*/  STL [R1+0x2b68], R250 ;  /* 0x002b68fa01007387 */ /* 0x000fe80000100800 */
[----:B------:R-:W-:Y:S04]  /*3edf0*/  STL [R1+0x2b64], R249 ;  /* 0x002b64f901007387 */ /* 0x000fe80000100800 */
[----:B------:R-:W-:Y:S04]  /*3ee00*/  LDS R236, [R0+0xe180] ;  /* 0x00e1800000ec7984 */ /* 0x000fe80000000800 */
[----:B------:R-:W-:Y:S04]  /*3ee10*/  LDS R238, [R0+0xf180] ;  /* 0x00f1800000ee7984 */ /* 0x000fe80000000800 */
[----:B------:R-:W-:Y:S04]  /*3ee20*/  LDS R237, [R252+0xe180] ;  /* 0x00e18000fced7984 */ /* 0x000fe80000000800 */
[----:B------:R-:W1:Y:S01]  /*3ee30*/  LDS R239, [R252+0xf180] ;  /* 0x00f18000fcef7984 */ /* 0x000e620000000800 */
[C---:B--2---:R-:W-:Y:S08]  /*3ee40*/  HMMA.1688.F32.TF32 R64, R228.reuse, R6, R64 ;  /* 0x00000006e440723c */ /* 0x044ff00000081040 */
[C---:B---3--:R-:W-:Y:S08]  /*3ee50*/  HMMA.1688.F32.TF32 R72, R228.reuse, R10, R72 ;  /* 0x0000000ae448723c */ /* 0x048ff00000081048 */
[----:B----4-:R-:W-:Y:S11]  /*3ee60*/  HMMA.1688.F32.TF32 R100, R228, R58, R100 ;  /* 0x0000003ae464723c */ /* 0x010ff60000081064 */
[----:B------:R-:W-:Y:S11]  /*3ee70*/  @!UPT UIADD3 URZ, URZ, URZ, URZ ;  /* 0x0000003f3f3ff290 */ /* 0x000ff6000fffe03f */
[----:B------:R-:W-:Y:S01]  /*3ee80*/  @!UPT UIADD3 URZ, URZ, URZ, URZ ;  /* 0x0000003f3f3ff290 */ /* 0x000fe2000fffe03f */
[----:B------:R-:W-:Y:S01]  /*3ee90*/  STL.64 [R1+0x4b0], R100 ;  /* 0x0004b06401007387 */ /* 0x000fe20000100a00 */
[----:B------:R-:W-:-:S03]  /*3eea0*/  IMAD.MOV.U32 R248, RZ, RZ, R103 ;  /* 0x000000fffff87224 */ /* 0x000fc600078e0067 */
[----:B------:R2:W-:Y:S02]  /*3eeb0*/  STL [R1+0x4b8], R102 ;  /* 0x0004b86601007387 */ /* 0x0005e40000100800 */
[C---:B--2---:R-:W-:Y:S08]  /*3eec0*/  HMMA.1688.F32.TF32 R100, R228.reuse, R54, R168 ;  /* 0x00000036e464723c */ /* 0x044ff000000810a8 */
[----:B------:R-:W-:Y:S01]  /*3eed0*/  HMMA.1688.F32.TF32 R96, R228, R50, R96 ;  /* 0x00000032e460723c */ /* 0x000fe20000081060 */
[----:B------:R2:W-:Y:S11]  /*3eee0*/  STL [R1+0x2b70], R248 ;  /* 0x002b70f801007387 */ /* 0x0005f60000100800 */
[----:B------:R-:W-:Y:S04]  /*3eef0*/  @!UPT UIADD3 URZ, URZ, URZ, URZ ;  /* 0x0000003f3f3ff290 */ /* 0x000fe8000fffe03f */
[----:B------:R-:W-:Y:S01]  /*3ef00*/  IMAD.MOV.U32 R249, RZ, RZ, R103 ;  /* 0x000000fffff97224 */ /* 0x000fe200078e0067 */
[----:B------:R-:W-:Y:S01]  /*3ef10*/  MOV R250, R102 ;  /* 0x0000006600fa7202 */ /* 0x000fe20000000f00 */
[----:B------:R-:W-:Y:S01]  /*3ef20*/  IMAD.MOV.U32 R251, RZ, RZ, R101 ;  /* 0x000000fffffb7224 */ /* 0x000fe200078e0065 */
[----:B------:R-:W-:Y:S04]  /*3ef30*/  STL [R1+0x4a0], R100 ;  /* 0x0004a06401007387 */ /* 0x000fe80000100800 */
[----:B------:R-:W-:Y:S01]  /*3ef40*/  STL [R1+0x2b7c], R249 ;  /* 0x002b7cf901007387 */ /* 0x000fe20000100800 */
[----:B--2---:R-:W-:-:S03]  /*3ef50*/  IMAD.MOV.U32 R248, RZ, RZ, R99 ;  /* 0x000000fffff87224 */ /* 0x004fc600078e0063 */
[----:B------:R-:W-:Y:S04]  /*3ef60*/  STL [R1+0x2b78], R250 ;  /* 0x002b78fa01007387 */ /* 0x000fe80000100800 */
[----:B------:R-:W-:Y:S04]  /*3ef70*/  STL [R1+0x2b74], R251 ;  /* 0x002b74fb01007387 */ /* 0x000fe80000100800 */
[----:B------:R-:W-:Y:S01]  /*3ef80*/  STL.64 [R1+0x490], R96 ;  /* 0x0004906001007387 */ /* 0x000fe20000100a00 */
[C---:B------:R-:W-:Y:S03]  /*3ef90*/  HMMA.1688.F32.TF32 R92, R228.reuse, R42, R92 ;  /* 0x0000002ae45c723c */ /* 0x040fe6000008105c */
[----:B------:R2:W-:Y:S05]  /*3efa0*/  STL [R1+0x498], R98 ;  /* 0x0004986201007387 */ /* 0x0005ea0000100800 */
[C---:B--2---:R-:W-:Y:S01]  /*3efb0*/  HMMA.1688.F32.TF32 R96, R228.reuse, R46, R160 ;  /* 0x0000002ee460723c */ /* 0x044fe200000810a0 */
[----:B------:R2:W-:Y:S07]  /*3efc0*/  STL [R1+0x2b80], R248 ;  /* 0x002b80f801007387 */ /* 0x0005ee0000100800 */
[----:B------:R-:W-:Y:S08]  /*3efd0*/  HMMA.1688.F32.TF32 R100, R228, R38, R112 ;  /* 0x00000026e464723c */ /* 0x000ff00000081070 */
[----:B--2---:R-:W-:Y:S01]  /*3efe0*/  IMAD.MOV.U32 R248, RZ, RZ, R92 ;  /* 0x000000fffff87224 */ /* 0x004fe200078e005c */
[----:B------:R-:W-:Y:S01]  /*3eff0*/  MOV R250, R94 ;  /* 0x0000005e00fa7202 */ /* 0x000fe20000000f00 */
[----:B------:R-:W-:-:S02]  /*3f000*/  IMAD.MOV.U32 R249, RZ, RZ, R93 ;  /* 0x000000fffff97224 */ /* 0x000fc400078e005d */
[----:B------:R-:W-:Y:S02]  /*3f010*/  IMAD.MOV.U32 R251, RZ, RZ, R95 ;  /* 0x000000fffffb7224 */ /* 0x000fe400078e005f */
[C---:B------:R-:W-:Y:S01]  /*3f020*/  HMMA.1688.F32.TF32 R92, R228.reuse, R30, R104 ;  /* 0x0000001ee45c723c */ /* 0x040fe20000081068 */
[----:B------:R-:W-:Y:S04]  /*3f030*/  STL.64 [R1+0x480], R96 ;  /* 0x0004806001007387 */ /* 0x000fe80000100a00 */
[----:B------:R2:W-:Y:S03]  /*3f040*/  STL.64 [R1+0x488], R98 ;  /* 0x0004886201007387 */ /* 0x0005e60000100a00 */
[C---:B--2---:R-:W-:Y:S08]  /*3f050*/  HMMA.1688.F32.TF32 R96, R228.reuse, R34, R88 ;  /* 0x00000022e460723c */ /* 0x044ff00000081058 */
[C---:B------:R-:W-:Y:S08]  /*3f060*/  HMMA.1688.F32.TF32 R88, R228.reuse, R26, R84 ;  /* 0x0000001ae458723c */ /* 0x040ff00000081054 */
[C---:B------:R-:W-:Y:S08]  /*3f070*/  HMMA.1688.F32.TF32 R84, R228.reuse, R22, R80 ;  /* 0x00000016e454723c */ /* 0x040ff00000081050 */
[C---:B------:R-:W-:Y:S08]  /*3f080*/  HMMA.1688.F32.TF32 R80, R228.reuse, R18, R76 ;  /* 0x00000012e450723c */ /* 0x040ff0000008104c */
[C---:B------:R-:W-:Y:S01]  /*3f090*/  HMMA.1688.F32.TF32 R76, R228.reuse, R14, R220 ;  /* 0x0000000ee44c723c */ /* 0x040fe200000810dc */
[----:B------:R-:W-:Y:S07]  /*3f0a0*/  STL.64 [R1+0x460], R100 ;  /* 0x0004606401007387 */ /* 0x000fee0000100a00 */
        /* <DEDUP_REMOVED lines=16> */
[----:B------:R-:W4:Y:S04]  /*3f1b0*/  LDL.LU R220, [R1+0x250] ;  /* 0x0002500001dc7983 */ /* 0x000f280000300800 */
[----:B------:R1:W-:Y:S04]  /*3f1c0*/  STL.64 [R1+0x1f0], R68 ;  /* 0x0001f04401007387 */ /* 0x0003e80000100a00 */
[----:B------:R1:W-:Y:S04]  /*3f1d0*/  STL.64 [R1+0x1f8], R70 ;  /* 0x0001f84601007387 */ /* 0x0003e80000100a00 */
[----:B------:R1:W-:Y:S04]  /*3f1e0*/  STL.64 [R1+0x1e0], R64 ;  /* 0x0001e04001007387 */ /* 0x0003e80000100a00 */
[----:B------:R1:W-:Y:S04]  /*3f1f0*/  STL.64 [R1+0x1e8], R66 ;  /* 0x0001e84201007387 */ /* 0x0003e80000100a00 */
[----:B------:R-:W4:Y:S04]  /*3f200*/  LDL.LU R221, [R1+0x254] ;  /* 0x0002540001dd7983 */ /* 0x000f280000300800 */
[----:B------:R-:W4:Y:S04]  /*3f210*/  LDL.LU R222, [R1+0x258] ;  /* 0x0002580001de7983 */ /* 0x000f280000300800 */
[----:B------:R-:W4:Y:S04]  /*3f220*/  LDL.LU R223, [R1+0x25c] ;  /* 0x00025c0001df7983 */ /* 0x000f280000300800 */
[----:B--2---:R-:W2:Y:S04]  /*3f230*/  LDL.LU R80, [R1+0x370] ;  /* 0x0003700001507983 */ /* 0x004ea80000300800 */
        /* <DEDUP_REMOVED lines=57> */
[----:B-1----:R-:W4:Y:S04]  /*3f5d0*/  LDL.LU R78, [R1+0x368] ;  /* 0x00036800014e7983 */ /* 0x002f280000300800 */
        /* <DEDUP_REMOVED lines=19> */
[C---:B------:R-:W-:Y:S08]  /*3f710*/  HMMA.1688.F32.TF32 R184, R236.reuse, R62, R184 ;  /* 0x0000003eecb8723c */ /* 0x040ff000000810b8 */
[C---:B------:R-:W-:Y:S11]  /*3f720*/  HMMA.1688.F32.TF32 R108, R236.reuse, R54, R108 ;  /* 0x00000036ec6c723c */ /* 0x040ff6000008106c */
[----:B------:R-:W-:Y:S04]  /*3f730*/  @!UPT UIADD3 URZ, URZ, URZ, URZ ;  /* 0x0000003f3f3ff290 */ /* 0x000fe8000fffe03f */
[----:B------:R-:W-:Y:S04]  /*3f740*/  STL.64 [R1+0x440], R184 ;  /* 0x000440b801007387 */ /* 0x000fe80000100a00 */
[----:B------:R2:W-:Y:S04]  /*3f750*/  STL.64 [R1+0x448], R186 ;  /* 0x000448ba01007387 */ /* 0x0005e80000100a00 */
[----:B--2---:R-:W2:Y:S04]  /*3f760*/  LDL.LU.64 R186, [R1+0x2ca8] ;  /* 0x002ca80001ba7983 */ /* 0x004ea80000300a00 */
[----:B------:R-:W2:Y:S04]  /*3f770*/  LDL.LU.64 R184, [R1+0x2ca0] ;  /* 0x002ca00001b87983 */ /* 0x000ea80000300a00 */
[----:B------:R-:W-:Y:S04]  /*3f780*/  STL.64 [R1+0x430], R244 ;  /* 0x000430f401007387 */ /* 0x000fe80000100a00 */
[----:B------:R3:W-:Y:S04]  /*3f790*/  STL.64 [R1+0x438], R246 ;  /* 0x000438f601007387 */ /* 0x0007e80000100a00 */
[----:B------:R-:W-:Y:S04]  /*3f7a0*/  STL.64 [R1+0x420], R108 ;  /* 0x0004206c01007387 */ /* 0x000fe80000100a00 */
[----:B------:R1:W-:Y:S01]  /*3f7b0*/  STL.64 [R1+0x428], R110 ;  /* 0x0004286e01007387 */ /* 0x0003e20000100a00 */
[C---:B---3--:R-:W-:Y:S08]  /*3f7c0*/  HMMA.1688.F32.TF32 R244, R236.reuse, R50, R176 ;  /* 0x00000032ecf4723c */ /* 0x048ff000000810b0 */
[C---:B------:R-:W-:Y:S08]  /*3f7d0*/  HMMA.1688.F32.TF32 R176, R236.reuse, R46, R100 ;  /* 0x0000002eecb0723c */ /* 0x040ff00000081064 */
[C---:B-1----:R-:W-:Y:S08]  /*3f7e0*/  HMMA.1688.F32.TF32 R108, R236.reuse, R42, R168 ;  /* 0x0000002aec6c723c */ /* 0x042ff000000810a8 */
        /* <DEDUP_REMOVED lines=16> */
[C---:B-1----:R-:W-:Y:S08]  /*3f8f0*/  HMMA.1688.F32.TF32 R92, R236.reuse, R18, R104 ;  /* 0x00000012ec5c723c */ /* 0x042ff00000081068 */
[C---:B------:R-:W-:Y:S08]  /*3f900*/  HMMA.1688.F32.TF32 R88, R236.reuse, R14, R84 ;  /* 0x0000000eec58723c */ /* 0x040ff00000081054 */
[C---:B------:R-:W-:Y:S08]  /*3f910*/  HMMA.1688.F32.TF32 R84, R236.reuse, R10, R80 ;  /* 0x0000000aec54723c */ /* 0x040ff00000081050 */
[C---:B----4-:R-:W-:Y:S08]  /*3f920*/  HMMA.1688.F32.TF32 R80, R236.reuse, R242, R76 ;  /* 0x000000f2ec50723c */ /* 0x050ff0000008104c */
[----:B------:R-:W-:Y:S08]  /*3f930*/  HMMA.1688.F32.TF32 R76, R236, R6, R220 ;  /* 0x00000006ec4c723c */ /* 0x000ff000000810dc */
        /* <DEDUP_REMOVED lines=172> */
[----:B-1----:R-:W-:Y:S02]  /*40400*/  HMMA.1688.F32.TF32 R64, R236, R62, R68 ;  /* 0x0000003eec40723c */ /* 0x002fe40000081044 */
[----:B------:R-:W2:Y:S11]  /*40410*/  LDL.LU R68, [R1+0x4f0] ;  /* 0x0004f00001447983 */ /* 0x000eb60000300800 */
[----:B------:R-:W-:Y:S10]  /*40420*/  @!UPT UIADD3 URZ, URZ, URZ, URZ ;  /* 0x0000003f3f3ff290 */ /* 0x000ff4000fffe03f */
[----:B------:R-:W-:Y:S04]  /*40430*/  STL.64 [R1+0x5f0], R64 ;  /* 0x0005f04001007387 */ /* 0x000fe80000100a00 */
[----:B------:R-:W-:Y:S04]  /*40440*/  STL.64 [R1+0x5f8], R66 ;  /* 0x0005f84201007387 */ /* 0x000fe80000100a00 */
[----:B------:R-:W2:Y:S01]  /*40450*/  LDL.LU R69, [R1+0x4f4] ;  /* 0x0004f40001457983 */ /* 0x000ea20000300800 */
[----:B------:R-:W-:-:S03]  /*40460*/  IMAD.MOV.U32 R70, RZ, RZ, R3 ;  /* 0x000000ffff467224 */ /* 0x000fc600078e0003 */
[----:B------:R-:W3:Y:S04]  /*40470*/  LDL.LU R3, [R1+0x2bd8] ;  /* 0x002bd80001037983 */ /* 0x000ee80000300800 */
        /* <DEDUP_REMOVED lines=37> */
[C---:B------:R-:W-:Y:S08]  /*406d0*/  HMMA.1688.F32.TF32 R76, R236.reuse, R18, R80 ;  /* 0x00000012ec4c723c */ /* 0x040ff00000081050 */
[C---:B----4-:R-:W-:Y:S08]  /*406e0*/  HMMA.1688.F32.TF32 R244, R236.reuse, R30, R72 ;  /* 0x0000001eecf4723c */ /* 0x050ff00000081048 */
[C---:B------:R-:W-:Y:S11]  /*406f0*/  HMMA.1688.F32.TF32 R72, R236.reuse, R26, R220 ;  /* 0x0000001aec48723c */ /* 0x040ff600000810dc */
[----:B------:R-:W-:Y:S04]  /*40700*/  @!UPT UIADD3 URZ, URZ, URZ, URZ ;  /* 0x0000003f3f3ff290 */ /* 0x000fe8000fffe03f */
[----:B------:R-:W-:Y:S04]  /*40710*/  STL.64 [R1+0x5e0], R244 ;  /* 0x0005e0f401007387 */ /* 0x000fe80000100a00 */
[----:B------:R-:W-:Y:S04]  /*40720*/  STL.64 [R1+0x5e8], R246 ;  /* 0x0005e8f601007387 */ /* 0x000fe80000100a00 */
[----:B------:R-:W-:Y:S04]  /*40730*/  STL.64 [R1+0x5d0], R72 ;  /* 0x0005d04801007387 */ /* 0x000fe80000100a00 */
[----:B------:R1:W-:Y:S04]  /*40740*/  STL.64 [R1+0x5d8], R74 ;  /* 0x0005d84a01007387 */ /* 0x0003e80000100a00 */
[----:B------:R-:W-:Y:S04]  /*40750*/  STL.64 [R1+0x5c0], R68 ;  /* 0x0005c04401007387 */ /* 0x000fe80000100a00 */
[----:B------:R2:W-:Y:S01]  /*40760*/  STL.64 [R1+0x5c8], R70 ;  /* 0x0005c84601007387 */ /* 0x0005e20000100a00 */
[C---:B-1----:R-:W-:Y:S01]  /*40770*/  HMMA.1688.F32.TF32 R72, R236.reuse, R14, R84 ;  /* 0x0000000eec48723c */ /* 0x042fe20000081054 */
[----:B------:R-:W-:Y:S01]  /*40780*/  IMAD.MOV.U32 R82, RZ, RZ, R13 ;  /* 0x000000ffff527224 */ /* 0x000fe200078e000d */
[----:B------:R-:W-:Y:S01]  /*40790*/  MOV R80, R17 ;  /* 0x0000001100507202 */ /* 0x000fe20000000f00 */
[----:B------:R-:W-:Y:S01]  /*407a0*/  IMAD.MOV.U32 R83, RZ, RZ, R12 ;  /* 0x000000ffff537224 */ /* 0x000fe200078e000c */
[----:B------:R-:W-:Y:S04]  /*407b0*/  LDS R244, [R0+0x10000] ;  /* 0x0100000000f47984 */ /* 0x000fe80000000800 */
[----:B--2---:R-:W-:Y:S01]  /*407c0*/  HMMA.1688.F32.TF32 R68, R236, R10, R104 ;  /* 0x0000000aec44723c */ /* 0x004fe20000081068 */
[----:B------:R-:W-:Y:S01]  /*407d0*/  STL.64 [R1+0x5b0], R76 ;  /* 0x0005b04c01007387 */ /* 0x000fe20000100a00 */
[----:B------:R-:W-:-:S03]  /*407e0*/  IMAD.MOV.U32 R81, RZ, RZ, R16 ;  /* 0x000000ffff517224 */ /* 0x000fc600078e0010 */
[----:B------:R-:W-:Y:S03]  /*407f0*/  LDS R246, [R0+0x11000] ;  /* 0x0110000000f67984 */ /* 0x000fe60000000800 */
[----:B------:R-:W-:Y:S01]  /*40800*/  HMMA.1688.F32.TF32 R104, R236, R242, R88 ;  /* 0x000000f2ec68723c */ /* 0x000fe20000081058 */
[----:B------:R-:W-:Y:S04]  /*40810*/  STL.64 [R1+0x5b8], R78 ;  /* 0x0005b84e01007387 */ /* 0x000fe80000100a00 */
[----:B------:R-:W-:Y:S03]  /*40820*/  LDS R245, [R252+0x10000] ;  /* 0x01000000fcf57984 */ /* 0x000fe60000000800 */
[----:B------:R-:W-:Y:S01]  /*40830*/  HMMA.1688.F32.TF32 R220, R64, R26, R224 ;  /* 0x0000001a40dc723c */ /* 0x000fe200000810e0 */
[----:B------:R-:W-:Y:S06]  /*40840*/  LDS R247, [R252+0x11000] ;  /* 0x01100000fcf77984 */ /* 0x000fec0000000800 */
[----:B------:R-:W-:Y:S01]  /*40850*/  STL.64 [R1+0x6f0], R68 ;  /* 0x0006f04401007387 */ /* 0x000fe20000100a00 */
[----:B------:R-:W-:-:S03]  /*40860*/  IMAD.MOV.U32 R2, RZ, RZ, R71 ;  /* 0x000000ffff027224 */ /* 0x000fc600078e0047 */
[----:B------:R-:W-:Y:S04]  /*40870*/  STL.64 [R1+0x700], R72 ;  /* 0x0007004801007387 */ /* 0x000fe80000100a00 */
[----:B------:R1:W-:Y:S04]  /*40880*/  STL.64 [R1+0x708], R74 ;  /* 0x0007084a01007387 */ /* 0x0003e80000100a00 */
[----:B------:R2:W-:Y:S01]  /*40890*/  STL [R1+0x6f8], R70 ;  /* 0x0006f84601007387 */ /* 0x0005e20000100800 */
[C---:B-1----:R-:W-:Y:S08]  /*408a0*/  HMMA.1688.F32.TF32 R72, R228.reuse, R62, R92 ;  /* 0x0000003ee448723c */ /* 0x042ff0000008105c */
[C---:B--2---:R-:W-:Y:S01]  /*408b0*/  HMMA.1688.F32.TF32 R68, R228.reuse, R58, R160 ;  /* 0x0000003ae444723c */ /* 0x044fe200000810a0 */
[----:B------:R-:W-:Y:S04]  /*408c0*/  STL [R1+0x2b34], R104 ;  /* 0x002b346801007387 */ /* 0x000fe80000100800 */
[----:B------:R-:W-:Y:S04]  /*408d0*/  STL [R1+0x2b30], R105 ;  /* 0x002b306901007387 */ /* 0x000fe80000100800 */
[----:B------:R-:W-:Y:S04]  /*408e0*/  STL [R1+0x2b2c], R106 ;  /* 0x002b2c6a01007387 */ /* 0x000fe80000100800 */
[----:B------:R-:W-:Y:S04]  /*408f0*/  STL [R1+0x2b28], R107 ;  /* 0x002b286b01007387 */ /* 0x000fe80000100800 */
[----:B------:R-:W-:Y:S04]  /*40900*/  STL [R1+0x2b40], R112 ;  /* 0x002b407001007387 */ /* 0x000fe80000100800 */
[----:B------:R-:W-:Y:S01]  /*40910*/  STL [R1+0x2b3c], R113 ;  /* 0x002b3c7101007387 */ /* 0x000fe20000100800 */
[C---:B------:R-:W-:Y:S03]  /*40920*/  HMMA.1688.F32.TF32 R76, R228.reuse, R54, R96 ;  /* 0x00000036e44c723c */ /* 0x040fe60000081060 */
[----:B------:R-:W-:Y:S04]  /*40930*/  STL [R1+0x2b38], R114 ;  /* 0x002b387201007387 */ /* 0x000fe80000100800 */
[----:B------:R-:W-:Y:S04]  /*40940*/  STL [R1+0x2b24], R115 ;  /* 0x002b247301007387 */ /* 0x000fe80000100800 */
        /* <DEDUP_REMOVED lines=8> */
[----:B------:R-:W-:Y:S01]  /*409d0*/  HMMA.1688.F32.TF32 R160, R228, R18, R128 ;  /* 0x00000012e4a0723c */ /* 0x000fe20000081080 */
[----:B------:R-:W-:Y:S01]  /*409e0*/  IMAD.MOV.U32 R84, RZ, RZ, R9 ;  /* 0x000000ffff547224 */ /* 0x000fe200078e0009 */
[----:B------:R-:W-:-:S06]  /*409f0*/  MOV R85, R8 ;  /* 0x0000000800557202 */ /* 0x000fcc0000000f00 */
[-C--:B------:R-:W-:Y:S01]  /*40a00*/  HMMA.1688.F32.TF32 R236, R64, R10.reuse, R200 ;  /* 0x0000000a40ec723c */ /* 0x080fe200000810c8 */
[----:B------:R-:W-:Y:S04]  /*40a10*/  STL.64 [R1+0x6b0], R72 ;  /* 0x0006b04801007387 */ /* 0x000fe80000100a00 */
[----:B------:R-:W-:Y:S03]  /*40a20*/  STL.64 [R1+0x6b8], R74 ;  /* 0x0006b84a01007387 */ /* 0x000fe60000100a00 */
[----:B------:R-:W-:Y:S01]  /*40a30*/  MOV R112, R69 ;  /* 0x0000004500707202 */ /* 0x000fe20000000f00 */
[----:B------:R-:W-:Y:S01]  /*40a40*/  IMAD.MOV.U32 R113, RZ, RZ, R70 ;  /* 0x000000ffff717224 */ /* 0x000fe200078e0046 */
[----:B------:R1:W-:Y:S01]  /*40a50*/  STL [R1+0x6a0], R68 ;  /* 0x0006a04401007387 */ /* 0x0003e20000100800 */
[----:B------:R-:W-:Y:S01]  /*40a60*/  IMAD.MOV.U32 R114, RZ, RZ, R71 ;  /* 0x000000ffff727224 */ /* 0x000fe200078e0047 */
[----:B------:R-:W-:Y:S02]  /*40a70*/  HMMA.1688.F32.TF32 R168, R228, R10, R136 ;  /* 0x0000000ae4a8723c */ /* 0x000fe40000081088 */
[----:B------:R-:W2:Y:S01]  /*40a80*/  LDSM.16.M88.4 R8, [R3+0x20100] ;  /* 0x020100000308783b */ /* 0x000ea20000000200 */
[----:B------:R-:W-:-:S02]  /*40a90*/  IMAD.MOV.U32 R90, RZ, RZ, R21 ;  /* 0x000000ffff5a7224 */ /* 0x000fc400078e0015 */
[----:B------:R-:W-:Y:S01]  /*40aa0*/  IMAD.MOV.U32 R91, RZ, RZ, R20 ;  /* 0x000000ffff5b7224 */ /* 0x000fe200078e0014 */
[----:B------:R-:W-:Y:S02]  /*40ab0*/  LDS R76, [R0+0x10080] ;  /* 0x01008000004c7984 */ /* 0x000fe40000000800 */
[----:B-1----:R-:W-:Y:S02]  /*40ac0*/  HMMA.1688.F32.TF32 R68, R228, R42, R176 ;  /* 0x0000002ae444723c */ /* 0x002fe400000810b0 */
[----:B------:R-:W-:Y:S01]  /*40ad0*/  STL [R1+0x2b4c], R114 ;  /* 0x002b4c7201007387 */ /* 0x000fe20000100800 */
[----:B------:R-:W-:Y:S02]  /*40ae0*/  IMAD.MOV.U32 R88, RZ, RZ, R25 ;  /* 0x000000ffff587224 */ /* 0x000fe400078e0019 */
[----:B------:R-:W-:Y:S01]  /*40af0*/  IMAD.MOV.U32 R89, RZ, RZ, R24 ;  /* 0x000000ffff597224 */ /* 0x000fe200078e0018 */
[----:B------:R-:W-:Y:S02]  /*40b00*/  LDS R78, [R0+0x11080] ;  /* 0x01108000004e7984 */ /* 0x000fe40000000800 */
[----:B------:R-:W-:Y:S01]  /*40b10*/  HMMA.1688.F32.TF32 R60, R64, R62, R148 ;  /* 0x0000003e403c723c */ /* 0x000fe20000081094 */
[----:B------:R-:W-:Y:S01]  /*40b20*/  IMAD.MOV.U32 R86, RZ, RZ, R5 ;  /* 0x000000ffff567224 */ /* 0x000fe200078e0005 */
[----:B------:R-:W-:Y:S01]  /*40b30*/  LDS R77, [R252+0x10080] ;  /* 0x01008000fc4d7984 */ /* 0x000fe20000000800 */
[----:B------:R-:W-:-:S03]  /*40b40*/  IMAD.MOV.U32 R87, RZ, RZ, R4 ;  /* 0x000000ffff577224 */ /* 0x000fc600078e0004 */
[----:B------:R-:W-:Y:S10]  /*40b50*/  LDS R79, [R252+0x11080] ;  /* 0x01108000fc4f7984 */ /* 0x000ff40000000800 */
[----:B------:R-:W-:Y:S01]  /*40b60*/  IMAD.MOV.U32 R104, RZ, RZ, R68 ;  /* 0x000000ffff687224 */ /* 0x000fe200078e0044 */
[----:B------:R-:W-:Y:S01]  /*40b70*/  MOV R106, R70 ;  /* 0x00000046006a7202 */ /* 0x000fe20000000f00 */
[----:B------:R-:W-:-:S02]  /*40b80*/  IMAD.MOV.U32 R105, RZ, RZ, R69 ;  /* 0x000000ffff697224 */ /* 0x000fc400078e0045 */
[----:B------:R-:W-:Y:S02]  /*40b90*/  IMAD.MOV.U32 R107, RZ, RZ, R71 ;  /* 0x000000ffff6b7224 */ /* 0x000fe400078e0047 */
[----:B------:R-:W-:Y:S01]  /*40ba0*/  HMMA.1688.F32.TF32 R68, R228, R38, R108 ;  /* 0x00000026e444723c */ /* 0x000fe2000008106c */
[----:B------:R-:W-:Y:S04]  /*40bb0*/  STL [R1+0x2b48], R113 ;  /* 0x002b487101007387 */ /* 0x000fe80000100800 */
[----:B------:R-:W-:Y:S04]  /*40bc0*/  STL [R1+0x2b44], R112 ;  /* 0x002b447001007387 */ /* 0x000fe80000100800 */
[----:B------:R-:W-:Y:S11]  /*40bd0*/  STL [R1+0x2b50], R104 ;  /* 0x002b506801007387 */ /* 0x000ff60000100800 */
[----:B------:R-:W-:Y:S03]  /*40be0*/  @!UPT UIADD3 URZ, URZ, URZ, URZ ;  /* 0x0000003f3f3ff290 */ /* 0x000fe6000fffe03f */
[----:B------:R-:W-:Y:S01]  /*40bf0*/  STL [R1+0x684], R69 ;  /* 0x0006844501007387 */ /* 0x000fe20000100800 */
[----:B------:R-:W-:-:S03]  /*40c00*/  IMAD.MOV.U32 R115, RZ, RZ, R68 ;  /* 0x000000ffff737224 */ /* 0x000fc600078e0044 */
[----:B------:R1:W-:Y:S02]  /*40c10*/  STL.64 [R1+0x688], R70 ;  /* 0x0006884601007387 */ /* 0x0003e40000100a00 */
[C---:B-1----:R-:W-:Y:S11]  /*40c20*/  HMMA.1688.F32.TF32 R68, R228.reuse, R34, R184 ;  /* 0x00000022e444723c */ /* 0x042ff600000810b8 */
[----:B------:R-:W-:Y:S11]  /*40c30*/  @!UPT UIADD3 URZ, URZ, URZ, URZ ;  /* 0x0000003f3f3ff290 */ /* 0x000ff6000fffe03f */
[----:B------:R-:W-:Y:S02]  /*40c40*/  @!UPT UIADD3 URZ, URZ, URZ, URZ ;  /* 0x0000003f3f3ff290 */ /* 0x000fe4000fffe03f */
[----:B------:R-:W-:Y:S01]  /*40c50*/  IMAD.MOV.U32 R104, RZ, RZ, R68 ;  /* 0x000000ffff687224 */ /* 0x000fe200078e0044 */
[----:B------:R-:W-:Y:S01]  /*40c60*/  MOV R113, R70 ;  /* 0x0000004600717202 */ /* 0x000fe20000000f00 */
[----:B------:R-:W-:Y:S02]  /*40c70*/  IMAD.MOV.U32 R114, RZ, RZ, R69 ;  /* 0x000000ffff727224 */ /* 0x000fe400078e0045 */
[----:B------:R-:W-:Y:S02]  /*40c80*/  IMAD.MOV.U32 R112, RZ, RZ, R71 ;  /* 0x000000ffff707224 */ /* 0x000fe400078e0047 */
[C---:B------:R-:W-:Y:S08]  /*40c90*/  HMMA.1688.F32.TF32 R68, R228.reuse, R30, R116 ;  /* 0x0000001ee444723c */ /* 0x040ff00000081074 */
[C---:B------:R-:W-:Y:S01]  /*40ca0*/  HMMA.1688.F32.TF32 R72, R228.reuse, R26, R120 ;  /* 0x0000001ae448723c */ /* 0x040fe20000081078 */
[----:B------:R-:W-:Y:S11]  /*40cb0*/  LDSM.16.M88.4 R24, [R3+0x28100] ;  /* 0x028100000318783b */ /* 0x000ff60000000200 */
[----:B------:R-:W-:Y:S04]  /*40cc0*/  @!UPT UIADD3 URZ, URZ, URZ, URZ ;  /* 0x0000003f3f3ff290 */ /* 0x000fe8000fffe03f */
[----:B------:R-:W-:Y:S01]  /*40cd0*/  IMAD.MOV.U32 R119, RZ, RZ, R68 ;  /* 0x000000ffff777224 */ /* 0x000fe200078e0044 */
[----:B------:R-:W-:Y:S01]  /*40ce0*/  MOV R116, R71 ;  /* 0x0000004700747202 */ /* 0x000fe20000000f00 */
[----:B------:R-:W-:Y:S02]  /*40cf0*/  IMAD.MOV.U32 R118, RZ, RZ, R69 ;  /* 0x000000ffff767224 */ /* 0x000fe400078e0045 */
[----:B------:R-:W-:Y:S02]  /*40d00*/  IMAD.MOV.U32 R117, RZ, RZ, R70 ;  /* 0x000000ffff757224 */ /* 0x000fe400078e0046 */
[----:B------:R-:W-:Y:S01]  /*40d10*/  HMMA.1688.F32.TF32 R68, R228, R22, R124 ;  /* 0x00000016e444723c */ /* 0x000fe2000008107c */
[----:B------:R-:W-:Y:S04]  /*40d20*/  STL.64 [R1+0x650], R72 ;  /* 0x0006504801007387 */ /* 0x000fe80000100a00 */
[----:B------:R-:W-:Y:S04]  /*40d30*/  STL.64 [R1+0x658], R74 ;  /* 0x0006584a01007387 */ /* 0x000fe80000100a00 */
[----:B------:R-:W-:Y:S01]  /*40d40*/  STL [R1+0x2b0c], R160 ;  /* 0x002b0ca001007387 */ /* 0x000fe20000100800 */
[----:B------:R-:W-:Y:S11]  /*40d50*/  HMMA.1688.F32.TF32 R40, R64, R42, R212 ;  /* 0x0000002a4028723c */ /* 0x000ff600000810d4 */
[----:B------:R-:W-:Y:S02]  /*40d60*/  @!UPT UIADD3 URZ, URZ, URZ, URZ ;  /* 0x0000003f3f3ff290 */ /* 0x000fe4000fffe03f */
[----:B------:R-:W-:Y:S04]  /*40d70*/  STL.64 [R1+0x640], R68 ;  /* 0x0006404401007387 */ /* 0x000fe80000100a00 */
[----:B------:R1:W-:Y:S02]  /*40d80*/  STL.64 [R1+0x648], R70 ;  /* 0x0006484601007387 */ /* 0x0003e40000100a00 */
[C---:B-1----:R-:W-:Y:S02]  /*40d90*/  HMMA.1688.F32.TF32 R68, R228.reuse, R14, R132 ;  /* 0x0000000ee444723c */ /* 0x042fe40000081084 */
[----:B------:R1:W-:Y:S04]  /*40da0*/  STL [R1+0x2b08], R161 ;  /* 0x002b08a101007387 */ /* 0x0003e80000100800 */
[----:B------:R3:W-:Y:S02]  /*40db0*/  STL [R1+0x2b04], R162 ;  /* 0x002b04a201007387 */ /* 0x0007e40000100800 */
[----:B------:R-:W-:Y:S02]  /*40dc0*/  HMMA.1688.F32.TF32 R72, R228, R242, R140 ;  /* 0x000000f2e448723c */ /* 0x000fe4000008108c */
[----:B------:R-:W-:Y:S04]  /*40dd0*/  STL [R1+0x2b00], R163 ;  /* 0x002b00a301007387 */ /* 0x000fe80000100800 */
[----:B------:R4:W-:Y:S01]  /*40de0*/  STL [R1+0x2b10], R168 ;  /* 0x002b10a801007387 */ /* 0x0009e20000100800 */
[----:B------:R-:W-:Y:S01]  /*40df0*/  MOV R160, R41 ;  /* 0x0000002900a07202 */ /* 0x000fe20000000f00 */
[----:B-1----:R-:W-:Y:S01]  /*40e00*/  IMAD.MOV.U32 R161, RZ, RZ, R42 ;  /* 0x000000ffffa17224 */ /* 0x002fe200078e002a */
[----:B------:R-:W-:Y:S01]  /*40e10*/  HMMA.1688.F32.TF32 R184, R64, R58, R152 ;  /* 0x0000003a40b8723c */ /* 0x000fe20000081098 */
[----:B---3--:R-:W-:Y:S01]  /*40e20*/  IMAD.MOV.U32 R162, RZ, RZ, R43 ;  /* 0x000000ffffa27224 */ /* 0x008fe200078e002b */
[----:B------:R-:W-:Y:S04]  /*40e30*/  LDSM.16.M88.4 R56, [R3+0x38100] ;  /* 0x038100000338783b */ /* 0x000fe80000000200 */
[----:B------:R-:W-:Y:S01]  /*40e40*/  STL.64 [R1+0x630], R68 ;  /* 0x0006304401007387 */ /* 0x000fe20000100a00 */
[----:B----4-:R-:W-:-:S03]  /*40e50*/  IMAD.MOV.U32 R168, RZ, RZ, R40 ;  /* 0x000000ffffa87224 */ /* 0x010fc600078e0028 */
[----:B------:R1:W-:Y:S01]  /*40e60*/  STL.64 [R1+0x638], R70 ;  /* 0x0006384601007387 */ /* 0x0003e20000100a00 */
[----:B------:R-:W-:Y:S03]  /*40e70*/  HMMA.1688.F32.TF32 R40, R64, R14, R196 ;  /* 0x0000000e4028723c */ /* 0x000fe600000810c4 */
[----:B------:R-:W3:Y:S05]  /*40e80*/  LDSM.16.M88.4 R12, [R3+0x22100] ;  /* 0x02210000030c783b */ /* 0x000eea0000000200 */
[----:B-1----:R-:W-:Y:S08]  /*40e90*/  HMMA.1688.F32.TF32 R68, R228, R6, R144 ;  /* 0x00000006e444723c */ /* 0x002ff00000081090 */
[C---:B------:R-:W-:Y:S08]  /*40ea0*/  HMMA.1688.F32.TF32 R44, R64.reuse, R46, R164 ;  /* 0x0000002e402c723c */ /* 0x040ff000000810a4 */
[C---:B------:R-:W-:Y:S01]  /*40eb0*/  HMMA.1688.F32.TF32 R48, R64.reuse, R50, R208 ;  /* 0x000000324030723c */ /* 0x040fe200000810d0 */
[----:B------:R-:W-:Y:S07]  /*40ec0*/  STL [R1+0x2afc], R169 ;  /* 0x002afca901007387 */ /* 0x000fee0000100800 */
[C---:B------:R-:W-:Y:S01]  /*40ed0*/  HMMA.1688.F32.TF32 R52, R64.reuse, R54, R156 ;  /* 0x000000364034723c */ /* 0x040fe2000008109c */
[----:B------:R-:W-:Y:S04]  /*40ee0*/  STL [R1+0x2af8], R170 ;  /* 0x002af8aa01007387 */ /* 0x000fe80000100800 */
[----:B------:R-:W-:Y:S03]  /*40ef0*/  STL [R1+0x2af4], R171 ;  /* 0x002af4ab01007387 */ /* 0x000fe60000100800 */
[C---:B------:R-:W-:Y:S01]  /*40f00*/  HMMA.1688.F32.TF32 R228, R64.reuse, R18, R192 ;  /* 0x0000001240e4723c */ /* 0x040fe200000810c0 */
[----:B------:R-:W1:Y:S04]  /*40f10*/  LDSM.16.M88.4 R16, [R3+0x24100] ;  /* 0x024100000310783b */ /* 0x000e680000000200 */
[----:B------:R4:W-:Y:S03]  /*40f20*/  STL.64 [R1+0x620], R72 ;  /* 0x0006204801007387 */ /* 0x0009e60000100a00 */
[C---:B------:R-:W-:Y:S01]  /*40f30*/  HMMA.1688.F32.TF32 R224, R64.reuse, R22, R188 ;  /* 0x0000001640e0723c */ /* 0x040fe200000810bc */
[----:B------:R-:W1:Y:S04]  /*40f40*/  LDSM.16.M88.4 R20, [R3+0x26100] ;  /* 0x026100000314783b */ /* 0x000e680000000200 */
[----:B------:R2:W-:Y:S03]  /*40f50*/  STL.64 [R1+0x628], R74 ;  /* 0x0006284a01007387 */ /* 0x0005e60000100a00 */
[----:B------:R-:W-:Y:S01]  /*40f60*/  HMMA.1688.F32.TF32 R212, R64, R34, R216 ;  /* 0x0000002240d4723c */ /* 0x000fe200000810d8 */
[----:B------:R-:W-:Y:S01]  /*40f70*/  STL.64 [R1+0x5a0], R68 ;  /* 0x0005a04401007387 */ /* 0x000fe20000100a00 */
[----:B----4-:R-:W-:-:S02]  /*40f80*/  IMAD.MOV.U32 R72, RZ, RZ, R33 ;  /* 0x000000ffff487224 */ /* 0x010fc400078e0021 */
[----:B------:R-:W-:Y:S01]  /*40f90*/  IMAD.MOV.U32 R73, RZ, RZ, R32 ;  /* 0x000000ffff497224 */ /* 0x000fe200078e0020 */
[----:B------:R-:W-:Y:S03]  /*40fa0*/  STL.64 [R1+0x5a8], R70 ;  /* 0x0005a84601007387 */ /* 0x000fe60000100a00 */
[C---:B------:R-:W-:Y:S01]  /*40fb0*/  HMMA.1688.F32.TF32 R216, R64.reuse, R30, R180 ;  /* 0x0000001e40d8723c */ /* 0x040fe200000810b4 */
[----:B--2---:R-:W-:Y:S01]  /*40fc0*/  IMAD.MOV.U32 R74, RZ, RZ, R29 ;  /* 0x000000ffff4a7224 */ /* 0x004fe200078e001d */
[----:B------:R-:W-:Y:S01]  /*40fd0*/  MOV R75, R28 ;  /* 0x0000001c004b7202 */ /* 0x000fe20000000f00 */
[----:B------:R-:W-:Y:S04]  /*40fe0*/  LDSM.16.M88.4 R32, [R3+0x2c100] ;  /* 0x02c100000320783b */ /* 0x000fe80000000200 */
[----:B------:R-:W2:Y:S01]  /*40ff0*/  LDSM.16.M88.4 R28, [R3+0x2a100] ;  /* 0x02a10000031c783b */ /* 0x000ea20000000200 */
[----:B------:R-:W-:Y:S01]  /*41000*/  HMMA.1688.F32.TF32 R240, R64, R242, R204 ;  /* 0x000000f240f0723c */ /* 0x000fe200000810cc */
[----:B------:R-:W-:-:S02]  /*41010*/  IMAD.MOV.U32 R163, RZ, RZ, R40 ;  /* 0x000000ffffa37224 */ /* 0x000fc400078e0028 */
[----:B------:R4:W-:Y:S01]  /*41020*/  STL [R1+0x2b20], R184 ;  /* 0x002b20b801007387 */ /* 0x0009e20000100800 */
[----:B------:R-:W-:Y:S01]  /*41030*/  IMAD.MOV.U32 R169, RZ, RZ, R41 ;  /* 0x000000ffffa97224 */ /* 0x000fe200078e0029 */
[----:B------:R-:W-:Y:S01]  /*41040*/  MOV R170, R42 ;  /* 0x0000002a00aa7202 */ /* 0x000fe20000000f00 */
[----:B------:R-:W-:Y:S01]  /*41050*/  IMAD.MOV.U32 R171, RZ, RZ, R43 ;  /* 0x000000ffffab7224 */ /* 0x000fe200078e002b */
[----:B------:R-:W-:Y:S01]  /*41060*/  STL.64 [R1+0x590], R60 ;  /* 0x0005903c01007387 */ /* 0x000fe20000100a00 */
[----:B------:R-:W-:Y:S03]  /*41070*/  HMMA.1688.F32.TF32 R208, R64, R38, R172 ;  /* 0x0000002640d0723c */ /* 0x000fe600000810ac */
[----:B------:R-:W1:Y:S01]  /*41080*/  LDSM.16.M88.4 R36, [R3+0x2e100] ;  /* 0x02e100000324783b */ /* 0x000e620000000200 */
[----:B------:R-:W-:-:S04]  /*41090*/  MOV R155, R44 ;  /* 0x0000002c009b7202 */ /* 0x000fc80000000f00 */
[----:B------:R-:W-:Y:S01]  /*410a0*/  HMMA.1688.F32.TF32 R4, R64, R6, R232 ;  /* 0x000000064004723c */ /* 0x000fe200000810e8 */
[----:B------:R-:W-:Y:S01]  /*410b0*/  STL.64 [R1+0x598], R62 ;  /* 0x0005983e01007387 */ /* 0x000fe20000100a00 */
[----:B------:R-:W-:Y:S02]  /*410c0*/  IMAD.MOV.U32 R154, RZ, RZ, R45 ;  /* 0x000000ffff9a7224 */ /* 0x000fe400078e002d */
[----:B------:R-:W-:Y:S01]  /*410d0*/  IMAD.MOV.U32 R153, RZ, RZ, R46 ;  /* 0x000000ffff997224 */ /* 0x000fe200078e002e */
[----:B------:R3:W-:Y:S01]  /*410e0*/  STL [R1+0x2b1c], R185 ;  /* 0x002b1cb901007387 */ /* 0x0007e20000100800 */
[----:B------:R-:W-:-:S03]  /*410f0*/  IMAD.MOV.U32 R152, RZ, RZ, R47 ;  /* 0x000000ffff987224 */ /* 0x000fc600078e002f */
[----:B------:R-:W1:Y:S01]  /*41100*/  LDSM.16.M88.4 R40, [R3+0x30100] ;  /* 0x030100000328783b */ /* 0x000e620000000200 */
[----:B----4-:R-:W-:-:S03]  /*41110*/  IMAD.MOV.U32 R184, RZ, RZ, R48 ;  /* 0x000000ffffb87224 */ /* 0x010fc600078e0030 */
[----:B------:R4:W-:Y:S01]  /*41120*/  STL [R1+0x2b18], R186 ;  /* 0x002b18ba01007387 */ /* 0x0009e20000100800 */
[----:B---3--:R-:W-:-:S03]  /*41130*/  IMAD.MOV.U32 R185, RZ, RZ, R49 ;  /* 0x000000ffffb97224 */ /* 0x008fc600078e0031 */
[----:B------:R3:W-:Y:S04]  /*41140*/  STL [R1+0x2b14], R187 ;  /* 0x002b14bb01007387 */ /* 0x0007e80000100800 */
[----:B------:R-:W1:Y:S01]  /*41150*/  LDSM.16.M88.4 R44, [R3+0x32100] ;  /* 0x03210000032c783b */ /* 0x000e620000000200 */
[----:B----4-:R-:W-:-:S03]  /*41160*/  IMAD.MOV.U32 R186, RZ, RZ, R50 ;  /* 0x000000ffffba7224 */ /* 0x010fc600078e0032 */
[----:B------:R-:W-:Y:S01]  /*41170*/  STL.64 [R1+0x580], R52 ;  /* 0x0005803401007387 */ /* 0x000fe20000100a00 */
[----:B---3--:R-:W-:-:S03]  /*41180*/  IMAD.MOV.U32 R187, RZ, RZ, R51 ;  /* 0x000000ffffbb7224 */ /* 0x008fc600078e0033 */
[----:B------:R-:W3:Y:S04]  /*41190*/  LDSM.16.M88.4 R48, [R3+0x34100] ;  /* 0x034100000330783b */ /* 0x000ee80000000200 */
[----:B------:R-:W-:Y:S04]  /*411a0*/  STL.64 [R1+0x588], R54 ;  /* 0x0005883601007387 */ /* 0x000fe80000100a00 */
[----:B------:R-:W4:Y:S04]  /*411b0*/  LDSM.16.M88.4 R52, [R3+0x36100] ;  /* 0x036100000334783b */ /* 0x000f280000000200 */
[----:B------:R-:W1:Y:S04]  /*411c0*/  LDSM.16.M88.4 R60, [R3+0x3a100] ;  /* 0x03a10000033c783b */ /* 0x000e680000000200 */
[----:B------:R-:W-:Y:S04]  /*411d0*/  STL [R1+0x2a44], R236 ;  /* 0x002a44ec01007387 */ /* 0x000fe80000100800 */
[----:B------:R-:W1:Y:S04]  /*411e0*/  LDSM.16.M88.4 R64, [R3+0x3c100] ;  /* 0x03c100000340783b */ /* 0x000e680000000200 */
[----:B------:R-:W-:Y:S04]  /*411f0*/  STL [R1+0x2a40], R237 ;  /* 0x002a40ed01007387 */ /* 0x000fe80000100800 */
[----:B------:R-:W-:Y:S04]  /*41200*/  STL [R1+0x2a3c], R238 ;  /* 0x002a3cee01007387 */ /* 0x000fe80000100800 */
[----:B------:R-:W1:Y:S04]  /*41210*/  LDSM.16.M88.4 R68, [R3+0x3e100] ;  /* 0x03e100000344783b */ /* 0x000e680000000200 */
        /* <DEDUP_REMOVED lines=9> */
[----:B------:R-:W-:Y:S04]  /*412b0*/  STL [R1+0x2a30], R10 ;  /* 0x002a300a01007387 */ /* 0x000fe80000100800 */
[----:B------:R-:W-:Y:S04]  /*412c0*/  STL [R1+0x2a2c], R11 ;  /* 0x002a2c0b01007387 */ /* 0x000fe80000100800 */
[----:B------:R-:W-:Y:S04]  /*412d0*/  STL [R1+0x2a28], R14 ;  /* 0x002a280e01007387 */ /* 0x000fe80000100800 */
[----:B------:R-:W-:Y:S04]  /*412e0*/  STL [R1+0x2a24], R15 ;  /* 0x002a240f01007387 */ /* 0x000fe80000100800 */
[----:B-1----:R-:W-:Y:S04]  /*412f0*/  STL [R1+0x2a68], R18 ;  /* 0x002a681201007387 */ /* 0x002fe80000100800 */
[----:B------:R-:W-:Y:S04]  /*41300*/  STL [R1+0x2a64], R19 ;  /* 0x002a641301007387 */ /* 0x000fe80000100800 */
[----:B------:R-:W-:Y:S04]  /*41310*/  STL [R1+0x2a70], R22 ;  /* 0x002a701601007387 */ /* 0x000fe80000100800 */
[----:B------:R-:W-:Y:S01]  /*41320*/  STL [R1+0x2a6c], R23 ;  /* 0x002a6c1701007387 */ /* 0x000fe20000100800 */
[C---:B------:R-:W-:Y:S03]  /*41330*/  HMMA.1688.F32.TF32 R4, R244.reuse, R8, R84 ;  /* 0x00000008f404723c */ /* 0x040fe60000081054 */
[----:B------:R-:W-:Y:S04]  /*41340*/  STL [R1+0x2a78], R26 ;  /* 0x002a781a01007387 */ /* 0x000fe80000100800 */
[----:B------:R-:W-:Y:S04]  /*41350*/  STL [R1+0x2a74], R27 ;  /* 0x002a741b01007387 */ /* 0x000fe80000100800 */
[----:B--2---:R-:W-:Y:S04]  /*41360*/  STL [R1+0x2a80], R30 ;  /* 0x002a801e01007387 */ /* 0x004fe80000100800 */
        /* <DEDUP_REMOVED lines=22> */
[----:B------:R-:W2:Y:S04]  /*414d0*/  LDL.LU R84, [R1+0x90] ;  /* 0x0000900001547983 */ /* 0x000ea80000300800 */
[----:B------:R-:W-:Y:S04]  /*414e0*/  STL.64 [R1+0xd0], R4 ;  /* 0x0000d00401007387 */ /* 0x000fe80000100a00 */
[----:B------:R1:W-:Y:S04]  /*414f0*/  STL.64 [R1+0xd8], R6 ;  /* 0x0000d80601007387 */ /* 0x0003e80000100a00 */
[----:B------:R-:W2:Y:S04]  /*41500*/  LDL.LU R85, [R1+0x94] ;  /* 0x0000940001557983 */ /* 0x000ea80000300800 */
[----:B------:R-:W2:Y:S04]  /*41510*/  LDL.LU R86, [R1+0x98] ;  /* 0x0000980001567983 */ /* 0x000ea80000300800 */
[----:B------:R-:W2:Y:S01]  /*41520*/  LDL.LU R87, [R1+0x9c] ;  /* 0x00009c0001577983 */ /* 0x000ea20000300800 */
[----:B-1----:R-:W-:Y:S03]  /*41530*/  HMMA.1688.F32.TF32 R4, R244, R12, R80 ;  /* 0x0000000cf404723c */ /* 0x002fe60000081050 */
[----:B------:R-:W3:Y:S04]  /*41540*/  LDL.LU R80, [R1+0x80] ;  /* 0x0000800001507983 */ /* 0x000ee80000300800 */
[----:B------:R-:W3:Y:S04]  /*41550*/  LDL.LU R81, [R1+0x84] ;  /* 0x0000840001517983 */ /* 0x000ee80000300800 */
[----:B------:R-:W3:Y:S04]  /*41560*/  LDL.LU R82, [R1+0x88] ;  /* 0x0000880001527983 */ /* 0x000ee80000300800 */
[----:B------:R-:W3:Y:S09]  /*41570*/  LDL.LU R83, [R1+0x8c] ;  /* 0x00008c0001537983 */ /* 0x000ef20000300800 */
[----:B------:R-:W-:Y:S01]  /*41580*/  IMAD.MOV.U32 R30, RZ, RZ, R4 ;  /* 0x000000ffff1e7224 */ /* 0x000fe200078e0004 */
[----:B------:R-:W-:Y:S01]  /*41590*/  MOV R26, R6 ;  /* 0x00000006001a7202 */ /* 0x000fe20000000f00 */
[----:B------:R-:W-:-:S02]  /*415a0*/  IMAD.MOV.U32 R31, RZ, RZ, R5 ;  /* 0x000000ffff1f7224 */ /* 0x000fc400078e0005 */
[----:B------:R-:W-:Y:S02]  /*415b0*/  IMAD.MOV.U32 R27, RZ, RZ, R7 ;  /* 0x000000ffff1b7224 */ /* 0x000fe400078e0007 */
[C---:B------:R-:W-:Y:S03]  /*415c0*/  HMMA.1688.F32.TF32 R4, R244.reuse, R16, R88 ;  /* 0x00000010f404723c */ /* 0x040fe60000081058 */
[----:B------:R1:W-:Y:S11]  /*415d0*/  STL [R1+0x2ae0], R27 ;  /* 0x002ae01b01007387 */ /* 0x0003f60000100800 */
[----:B------:R-:W-:Y:S10]  /*415e0*/  @!UPT UIADD3 URZ, URZ, URZ, URZ ;  /* 0x0000003f3f3ff290 */ /* 0x000ff4000fffe03f */
[----:B------:R-:W-:Y:S01]  /*415f0*/  IMAD.MOV.U32 R22, RZ, RZ, R4 ;  /* 0x000000ffff167224 */ /* 0x000fe200078e0004 */
[----:B------:R-:W-:Y:S01]  /*41600*/  MOV R19, R7 ;  /* 0x0000000700137202 */ /* 0x000fe20000000f00 */
[----:B------:R-:W-:Y:S02]  /*41610*/  IMAD.MOV.U32 R23, RZ, RZ, R5 ;  /* 0x000000ffff177224 */ /* 0x000fe400078e0005 */
[----:B------:R-:W-:Y:S02]  /*41620*/  IMAD.MOV.U32 R18, RZ, RZ, R6 ;  /* 0x000000ffff127224 */ /* 0x000fe400078e0006 */
[----:B------:R-:W-:Y:S01]  /*41630*/  HMMA.1688.F32.TF32 R4, R244, R20, R72 ;  /* 0x00000014f404723c */ /* 0x000fe20000081048 */
[----:B------:R4:W-:Y:S04]  /*41640*/  STL [R1+0x2adc], R26 ;  /* 0x002adc1a01007387 */ /* 0x0009e80000100800 */
[----:B------:R1:W-:Y:S04]  /*41650*/  STL [R1+0x2ad8], R31 ;  /* 0x002ad81f01007387 */ /* 0x0003e80000100800 */
[----:B------:R1:W-:Y:S04]  /*41660*/  STL [R1+0x2ad4], R30 ;  /* 0x002ad41e01007387 */ /* 0x0003e80000100800 */
[----:B------:R1:W-:Y:S04]  /*41670*/  STL [R1+0x2af0], R19 ;  /* 0x002af01301007387 */ /* 0x0003e80000100800 */
[----:B------:R1:W-:Y:S04]  /*41680*/  STL [R1+0x2aec], R18 ;  /* 0x002aec1201007387 */ /* 0x0003e80000100800 */
[----:B------:R1:W-:Y:S03]  /*41690*/  STL [R1+0x2ae8], R23 ;  /* 0x002ae81701007387 */ /* 0x0003e60000100800 */
[----:B------:R-:W-:-:S02]  /*416a0*/  IMAD.MOV.U32 R241, RZ, RZ, R4 ;  /* 0x000000fffff17224 */ /* 0x000fc400078e0004 */
[----:B------:R-:W-:Y:S02]  /*416b0*/  IMAD.MOV.U32 R242, RZ, RZ, R5 ;  /* 0x000000fffff27224 */ /* 0x000fe400078e0005 */
[----:B------:R-:W-:Y:S02]  /*416c0*/  IMAD.MOV.U32 R243, RZ, RZ, R6 ;  /* 0x000000fffff37224 */ /* 0x000fe400078e0006 */
[----:B------:R-:W-:Y:S01]  /*416d0*/  IMAD.MOV.U32 R236, RZ, RZ, R7 ;  /* 0x000000ffffec7224 */ /* 0x000fe200078e0007 */
        /* <DEDUP_REMOVED lines=21> */
[C---:B--2---:R-:W-:Y:S03]  /*41830*/  HMMA.1688.F32.TF32 R4, R244.reuse, R24, R84 ;  /* 0x00000018f404723c */ /* 0x044fe60000081054 */
[----:B------:R-:W2:Y:S04]  /*41840*/  LDL.LU R84, [R1+0x20] ;  /* 0x0000200001547983 */ /* 0x000ea80000300800 */
[----:B------:R-:W2:Y:S04]  /*41850*/  LDL.LU R85, [R1+0x24] ;  /* 0x0000240001557983 */ /* 0x000ea80000300800 */
[----:B------:R-:W2:Y:S04]  /*41860*/  LDL.LU R86, [R1+0x28] ;  /* 0x0000280001567983 */ /* 0x000ea80000300800 */
[----:B------:R-:W2:Y:S01]  /*41870*/  LDL.LU R87, [R1+0x2c] ;  /* 0x00002c0001577983 */ /* 0x000ea20000300800 */
[----:B---3--:R-:W-:Y:S08]  /*41880*/  HMMA.1688.F32.TF32 R80, R244, R28, R80 ;  /* 0x0000001cf450723c */ /* 0x008ff00000081050 */
[----:B------:R-:W-:Y:S01]  /*41890*/  MOV R237, R4 ;  /* 0x0000000400ed7202 */ /* 0x000fe20000000f00 */
[----:B------:R-:W-:-:S02]  /*418a0*/  IMAD.MOV.U32 R238, RZ, RZ, R5 ;  /* 0x000000ffffee7224 */ /* 0x000fc400078e0005 */
[----:B------:R-:W-:Y:S11]  /*418b0*/  IMAD.MOV.U32 R239, RZ, RZ, R6 ;  /* 0x000000ffffef7224 */ /* 0x000ff600078e0006 */
[----:B------:R-:W-:Y:S02]  /*418c0*/  @!UPT UIADD3 URZ, URZ, URZ, URZ ;  /* 0x0000003f3f3ff290 */ /* 0x000fe4000fffe03f */
[----:B------:R-:W-:Y:S01]  /*418d0*/  IMAD.MOV.U32 R4, RZ, RZ, R80 ;  /* 0x000000ffff047224 */ /* 0x000fe200078e0050 */
[----:B------:R-:W-:Y:S01]  /*418e0*/  MOV R6, R82 ;  /* 0x0000005200067202 */ /* 0x000fe20000000f00 */
[----:B------:R-:W-:Y:S01]  /*418f0*/  IMAD.MOV.U32 R5, RZ, RZ, R81 ;  /* 0x000000ffff057224 */ /* 0x000fe200078e0051 */
[----:B------:R-:W3:Y:S01]  /*41900*/  LDL.LU R80, [R1+0x10] ;  /* 0x0000100001507983 */ /* 0x000ee20000300800 */
[----:B------:R-:W-:-:S03]  /*41910*/  IMAD.MOV.U32 R240, RZ, RZ, R83 ;  /* 0x000000fffff07224 */ /* 0x000fc600078e0053 */
[----:B------:R-:W3:Y:S04]  /*41920*/  LDL.LU R81, [R1+0x14] ;  /* 0x0000140001517983 */ /* 0x000ee80000300800 */
[----:B------:R-:W3:Y:S04]  /*41930*/  LDL.LU R82, [R1+0x18] ;  /* 0x0000180001527983 */ /* 0x000ee80000300800 */
[----:B------:R-:W3:Y:S01]  /*41940*/  LDL.LU R83, [R1+0x1c] ;  /* 0x00001c0001537983 */ /* 0x000ee20000300800 */
[C---:B----4-:R-:W-:Y:S11]  /*41950*/  HMMA.1688.F32.TF32 R72, R244.reuse, R32, R72 ;  /* 0x00000020f448723c */ /* 0x050ff60000081048 */
[----:B------:R-:W-:Y:S11]  /*41960*/  @!UPT UIADD3 URZ, URZ, URZ, URZ ;  /* 0x0000003f3f3ff290 */ /* 0x000ff6000fffe03f */
[----:B------:R-:W-:Y:S02]  /*41970*/  @!UPT UIADD3 URZ, URZ, URZ, URZ ;  /* 0x0000003f3f3ff290 */ /* 0x000fe4000fffe03f */
[----:B------:R-:W-:Y:S02]  /*41980*/  IMAD.MOV.U32 R38, RZ, RZ, R72 ;  /* 0x000000ffff267224 */ /* 0x000fe400078e0048 */
[----:B------:R-:W-:Y:S01]  /*41990*/  IMAD.MOV.U32 R39, RZ, RZ, R73 ;  /* 0x000000ffff277224 */ /* 0x000fe200078e0049 */
[----:B------:R-:W4:Y:S01]  /*419a0*/  LDL.LU R72, [R1] ;  /* 0x0000000001487983 */ /* 0x000f220000300800 */
[----:B------:R-:W-:Y:S01]  /*419b0*/  IMAD.MOV.U32 R34, RZ, RZ, R74 ;  /* 0x000000ffff227224 */ /* 0x000fe200078e004a */
[----:B------:R-:W-:Y:S02]  /*419c0*/  MOV R35, R75 ;  /* 0x0000004b00237202 */ /* 0x000fe40000000f00 */
[----:B------:R-:W4:Y:S04]  /*419d0*/  LDL.LU R73, [R1+0x4] ;  /* 0x0000040001497983 */ /* 0x000f280000300800 */
[----:B------:R-:W4:Y:S04]  /*419e0*/  LDL.LU R74, [R1+0x8] ;  /* 0x00000800014a7983 */ /* 0x000f280000300800 */
[----:B------:R-:W4:Y:S01]  /*419f0*/  LDL.LU R75, [R1+0xc] ;  /* 0x00000c00014b7983 */ /* 0x000f220000300800 */
[----:B---3--:R-:W-:Y:S11]  /*41a00*/  HMMA.1688.F32.TF32 R80, R244, R56, R80 ;  /* 0x00000038f450723c */ /* 0x008ff60000081050 */
[----:B------:R-:W-:Y:S11]  /*41a10*/  @!UPT UIADD3 URZ, URZ, URZ, URZ ;  /* 0x0000003f3f3ff290 */ /* 0x000ff6000fffe03f */
[----:B------:R-:W-:Y:S02]  /*41a20*/  @!UPT UIADD3 URZ, URZ, URZ, URZ ;  /* 0x0000003f3f3ff290 */ /* 0x000fe4000fffe03f */
[----:B-1----:R-:W-:Y:S02]  /*41a30*/  IMAD.MOV.U32 R27, RZ, RZ, R80 ;  /* 0x000000ffff1b7224 */ /* 0x002fe400078e0050 */
[----:B------:R-:W-:Y:S01]  /*41a40*/  IMAD.MOV.U32 R26, RZ, RZ, R81 ;  /* 0x000000ffff1a7224 */ /* 0x000fe200078e0051 */
[----:B------:R-:W-:Y:S01]  /*41a50*/  MOV R81, R249 ;  /* 0x000000f900517202 */ /* 0x000fe20000000f00 */
[----:B------:R-:W-:Y:S02]  /*41a60*/  IMAD.MOV.U32 R80, RZ, RZ, R248 ;  /* 0x000000ffff507224 */ /* 0x000fe400078e00f8 */
[----:B------:R-:W-:Y:S01]  /*41a70*/  IMAD.MOV.U32 R31, RZ, RZ, R82 ;  /* 0x000000ffff1f7224 */ /* 0x000fe200078e0052 */
[----:B------:R-:W3:Y:S01]  /*41a80*/  LDL.LU R248, [R1+0x2b80] ;  /* 0x002b800001f87983 */ /* 0x000ee20000300800 */
[----:B------:R-:W-:Y:S02]  /*41a90*/  IMAD.MOV.U32 R30, RZ, RZ, R83 ;  /* 0x000000ffff1e7224 */ /* 0x000fe400078e0053 */
[----:B------:R-:W-:Y:S01]  /*41aa0*/  IMAD.MOV.U32 R82, RZ, RZ, R250 ;  /* 0x000000ffff527224 */ /* 0x000fe200078e00fa */
[----:B------:R-:W2:Y:S01]  /*41ab0*/  LDL.LU R249, [R1+0x2b7c] ;  /* 0x002b7c0001f97983 */ /* 0x000ea20000300800 */
[----:B------:R-:W-:-:S03]  /*41ac0*/  IMAD.MOV.U32 R83, RZ, RZ, R251 ;  /* 0x000000ffff537224 */ /* 0x000fc600078e00fb */
[----:B------:R-:W2:Y:S04]  /*41ad0*/  LDL.LU R250, [R1+0x2b78] ;  /* 0x002b780001fa7983 */ /* 0x000ea80000300800 */
[----:B------:R-:W2:Y:S01]  /*41ae0*/  LDL.LU R251, [R1+0x2b74] ;  /* 0x002b740001fb7983 */ /* 0x000ea20000300800 */
[C---:B------:R-:W-:Y:S08]  /*41af0*/  HMMA.1688.F32.TF32 R88, R244.reuse, R48, R88 ;  /* 0x00000030f458723c */ /* 0x040ff00000081058 */
[----:B------:R-:W-:Y:S11]  /*41b00*/  HMMA.1688.F32.TF32 R92, R244, R44, R92 ;  /* 0x0000002cf45c723c */ /* 0x000ff6000008105c */
[----:B------:R-:W-:Y:S05]  /*41b10*/  @!UPT UIADD3 URZ, URZ, URZ, URZ ;  /* 0x0000003f3f3ff290 */ /* 0x000fea000fffe03f */
[----:B------:R-:W-:Y:S01]  /*41b20*/  IMAD.MOV.U32 R62, RZ, RZ, R88 ;  /* 0x000000ffff3e7224 */ /* 0x000fe200078e0058 */
[----:B------:R-:W-:Y:S01]  /*41b30*/  MOV R58, R90 ;  /* 0x0000005a003a7202 */ /* 0x000fe20000000f00 */
[----:B------:R-:W-:Y:S01]  /*41b40*/  IMAD.MOV.U32 R63, RZ, RZ, R89 ;  /* 0x000000ffff3f7224 */ /* 0x000fe200078e0059 */
[----:B------:R-:W2:Y:S01]  /*41b50*/  LDL.LU R88, [R1+0x490] ;  /* 0x0004900001587983 */ /* 0x000ea20000300800 */
[----:B------:R-:W-:-:S03]  /*41b60*/  IMAD.MOV.U32 R59, RZ, RZ, R91 ;  /* 0x000000ffff3b7224 */ /* 0x000fc600078e005b */
[----:B------:R-:W2:Y:S01]  /*41b70*/  LDL.LU R89, [R1+0x494] ;  /* 0x0004940001597983 */ /* 0x000ea20000300800 */
[----:B------:R-:W-:Y:S01]  /*41b80*/  IMAD.MOV.U32 R54, RZ, RZ, R92 ;  /* 0x000000ffff367224 */ /* 0x000fe200078e005c */
[----:B------:R-:W-:Y:S02]  /*41b90*/  MOV R55, R93 ;  /* 0x0000005d00377202 */ /* 0x000fe40000000f00 */
[----:B------:R-:W2:Y:S01]  /*41ba0*/  LDL.LU R90, [R1+0x498] ;  /* 0x00049800015a7983 */ /* 0x000ea20000300800 */
[----:B------:R-:W-:Y:S02]  /*41bb0*/  IMAD.MOV.U32 R50, RZ, RZ, R94 ;  /* 0x000000ffff327224 */ /* 0x000fe400078e005e */
[----:B------:R-:W-:Y:S01]  /*41bc0*/  IMAD.MOV.U32 R51, RZ, RZ, R95 ;  /* 0x000000ffff337224 */ /* 0x000fe200078e005f */
[----:B----4-:R-:W-:Y:S01]  /*41bd0*/  HMMA.1688.F32.TF32 R72, R244, R60, R72 ;  /* 0x0000003cf448723c */ /* 0x010fe20000081048 */
[----:B---3--:R-:W-:Y:S02]  /*41be0*/  IMAD.MOV.U32 R91, RZ, RZ, R248 ;  /* 0x000000ffff5b7224 */ /* 0x008fe400078e00f8 */
[----:B------:R-:W3:Y:S01]  /*41bf0*/  LDL.LU R248, [R1+0x2b70] ;  /* 0x002b700001f87983 */ /* 0x000ee20000300800 */
[----:B--2---:R-:W-:-:S03]  /*41c00*/  IMAD.MOV.U32 R95, RZ, RZ, R249 ;  /* 0x000000ffff5f7224 */ /* 0x004fc600078e00f9 */
[----:B------:R-:W2:Y:S01]  /*41c10*/  LDL.LU R92, [R1+0x4a0] ;  /* 0x0004a000015c7983 */ /* 0x000ea20000300800 */
[----:B------:R-:W-:Y:S01]  /*41c20*/  MOV R94, R250 ;  /* 0x000000fa005e7202 */ /* 0x000fe20000000f00 */
[----:B------:R-:W-:Y:S02]  /*41c30*/  IMAD.MOV.U32 R93, RZ, RZ, R251 ;  /* 0x000000ffff5d7224 */ /* 0x000fe400078e00fb */
[----:B------:R-:W4:Y:S04]  /*41c40*/  LDL.LU R251, [R1+0x2b6c] ;  /* 0x002b6c0001fb7983 */ /* 0x000f280000300800 */
[----:B------:R-:W2:Y:S04]  /*41c50*/  LDL.LU R250, [R1+0x2b68] ;  /* 0x002b680001fa7983 */ /* 0x000ea80000300800 */
[----:B------:R-:W2:Y:S04]  /*41c60*/  LDL.LU R249, [R1+0x2b64] ;  /* 0x002b640001f97983 */ /* 0x000ea80000300800 */
[----:B------:R-:W2:Y:S04]  /*41c70*/  LDL.LU R176, [R1+0xe0] ;  /* 0x0000e00001b07983 */ /* 0x000ea80000300800 */
[----:B------:R-:W2:Y:S04]  /*41c80*/  LDL.LU R177, [R1+0xe4] ;  /* 0x0000e40001b17983 */ /* 0x000ea80000300800 */
[----:B------:R-:W2:Y:S04]  /*41c90*/  LDL.LU R178, [R1+0xe8] ;  /* 0x0000e80001b27983 */ /* 0x000ea80000300800 */
[----:B------:R-:W2:Y:S01]  /*41ca0*/  LDL.LU R179, [R1+0xec] ;  /* 0x0000ec0001b37983 */ /* 0x000ea20000300800 */
[----:B------:R-:W-:-:S03]  /*41cb0*/  MOV R19, R72 ;  /* 0x0000004800137202 */ /* 0x000fc60000000f00 */
        /* <DEDUP_REMOVED lines=39> */
[C---:B------:R-:W-:Y:S03]  /*41f30*/  HMMA.1688.F32.TF32 R96, R244.reuse, R40, R96 ;  /* 0x00000028f460723c */ /* 0x040fe60000081060 */
[----:B------:R-:W2:Y:S04]  /*41f40*/  LDL.LU R180, [R1+0x1c0] ;  /* 0x0001c00001b47983 */ /* 0x000ea80000300800 */
[----:B------:R-:W2:Y:S04]  /*41f50*/  LDL.LU R181, [R1+0x1c4] ;  /* 0x0001c40001b57983 */ /* 0x000ea80000300800 */
        /* <DEDUP_REMOVED lines=35> */
[----:B---3--:R-:W-:-:S03]  /*42190*/  IMAD.MOV.U32 R99, RZ, RZ, R248 ;  /* 0x000000ffff637224 */ /* 0x008fc600078e00f8 */
[----:B------:R-:W3:Y:S01]  /*421a0*/  LDL.LU R98, [R1+0x4b8] ;  /* 0x0004b80001627983 */ /* 0x000ee20000300800 */
[----:B------:R-:W-:-:S03]  /*421b0*/  IMAD.MOV.U32 R14, RZ, RZ, R102 ;  /* 0x000000ffff0e7224 */ /* 0x000fc600078e0066 */
[----:B------:R-:W3:Y:S01]  /*421c0*/  LDL.LU R248, [R1+0x2b60] ;  /* 0x002b600001f87983 */ /* 0x000ee20000300800 */
[----:B----4-:R-:W-:Y:S01]  /*421d0*/  MOV R102, R251 ;  /* 0x000000fb00667202 */ /* 0x010fe20000000f00 */
[----:B--2---:R-:W-:Y:S02]  /*421e0*/  IMAD.MOV.U32 R101, RZ, RZ, R250 ;  /* 0x000000ffff657224 */ /* 0x004fe400078e00fa */
[----:B------:R-:W-:Y:S02]  /*421f0*/  IMAD.MOV.U32 R100, RZ, RZ, R249 ;  /* 0x000000ffff647224 */ /* 0x000fe400078e00f9 */
[----:B------:R-:W3:Y:S04]  /*42200*/  LDL.LU R249, [R1+0x2b5c] ;  /* 0x002b5c0001f97983 */ /* 0x000ee80000300800 */
[----:B------:R-:W3:Y:S04]  /*42210*/  LDL.LU R250, [R1+0x2b58] ;  /* 0x002b580001fa7983 */ /* 0x000ee80000300800 */
[----:B------:R-:W3:Y:S01]  /*42220*/  LDL.LU R251, [R1+0x2b54] ;  /* 0x002b540001fb7983 */ /* 0x000ee20000300800 */
[----:B------:R-:W-:Y:S01]  /*42230*/  HMMA.1688.F32.TF32 R84, R244, R52, R84 ;  /* 0x00000034f454723c */ /* 0x000fe20000081054 */
[----:B------:R-:W-:-:S02]  /*42240*/  IMAD.MOV.U32 R15, RZ, RZ, R103 ;  /* 0x000000ffff0f7224 */ /* 0x000fc400078e0067 */
[----:B------:R-:W2:Y:S11]  /*42250*/  LDL.LU R103, [R1+0x4cc] ;  /* 0x0004cc0001677983 */ /* 0x000eb60000300800 */
[----:B------:R-:W-:Y:S10]  /*42260*/  @!UPT UIADD3 URZ, URZ, URZ, URZ ;  /* 0x0000003f3f3ff290 */ /* 0x000ff4000fffe03f */
[----:B------:R-:W-:Y:S02]  /*42270*/  IMAD.MOV.U32 R70, RZ, RZ, R84 ;  /* 0x000000ffff467224 */ /* 0x000fe400078e0054 */
[----:B------:R-:W-:Y:S01]  /*42280*/  IMAD.MOV.U32 R71, RZ, RZ, R85 ;  /* 0x000000ffff477224 */ /* 0x000fe200078e0055 */
[----:B------:R-:W4:Y:S01]  /*42290*/  LDL.LU R84, [R1+0x480] ;  /* 0x0004800001547983 */ /* 0x000f220000300800 */
[----:B------:R-:W-:Y:S01]  /*422a0*/  IMAD.MOV.U32 R66, RZ, RZ, R86 ;  /* 0x000000ffff427224 */ /* 0x000fe200078e0056 */
[----:B------:R-:W-:Y:S02]  /*422b0*/  MOV R67, R87 ;  /* 0x0000005700437202 */ /* 0x000fe40000000f00 */
[----:B------:R-:W4:Y:S04]  /*422c0*/  LDL.LU R85, [R1+0x484] ;  /* 0x0004840001557983 */ /* 0x000f280000300800 */
[----:B------:R-:W4:Y:S04]  /*422d0*/  LDL.LU R86, [R1+0x488] ;  /* 0x0004880001567983 */ /* 0x000f280000300800 */
[----:B------:R-:W4:Y:S01]  /*422e0*/  LDL.LU R87, [R1+0x48c] ;  /* 0x00048c0001577983 */ /* 0x000f220000300800 */
[C---:B---3--:R-:W-:Y:S08]  /*422f0*/  HMMA.1688.F32.TF32 R248, R244.reuse, R64, R248 ;  /* 0x00000040f4f8723c */ /* 0x048ff000000810f8 */
[----:B------:R-:W-:Y:S08]  /*42300*/  HMMA.1688.F32.TF32 R244, R244, R68, R192 ;  /* 0x00000044f4f4723c */ /* 0x000ff000000810c0 */
        /* <DEDUP_REMOVED lines=15> */
[----:B------:R-:W2:Y:S04]  /*42400*/  LDS R75, [R252+0x11100] ;  /* 0x01110000fc4b7984 */ /* 0x000ea80000000800 */
        /* <DEDUP_REMOVED lines=24> */
[----:B--2---:R-:W-:Y:S08]  /*42590*/  HMMA.1688.F32.TF32 R100, R72, R8, R100 ;  /* 0x000000084864723c */ /* 0x004ff00000081064 */
[C---:B-1----:R-:W-:Y:S08]  /*425a0*/  HMMA.1688.F32.TF32 R128, R76.reuse, R56, R124 ;  /* 0x000000384c80723c */ /* 0x042ff0000008107c */
[C---:B------:R-:W-:Y:S08]  /*425b0*/  HMMA.1688.F32.TF32 R124, R76.reuse, R60, R120 ;  /* 0x0000003c4c7c723c */ /* 0x040ff00000081078 */
[C---:B------:R-:W-:Y:S08]  /*425c0*/  HMMA.1688.F32.TF32 R120, R76.reuse, R64, R108 ;  /* 0x000000404c78723c */ /* 0x040ff0000008106c */
[----:B------:R-:W-:Y:S08]  /*425d0*/  HMMA.1688.F32.TF32 R108, R76, R68, R176 ;  /* 0x000000444c6c723c */ /* 0x000ff000000810b0 */
[C---:B------:R-:W-:Y:S08]  /*425e0*/  HMMA.1688.F32.TF32 R96, R72.reuse, R12, R96 ;  /* 0x0000000c4860723c */ /* 0x040ff00000081060 */
[C---:B------:R-:W-:Y:S08]  /*425f0*/  HMMA.1688.F32.TF32 R92, R72.reuse, R16, R92 ;  /* 0x00000010485c723c */ /* 0x040ff0000008105c */
[C---:B------:R-:W-:Y:S01]  /*42600*/  HMMA.1688.F32.TF32 R88, R72.reuse, R20, R88 ;  /* 0x000000144858723c */ /* 0x040fe20000081058 */
[----:B------:R-:W-:Y:S07]  /*42610*/  STL.64 [R1+0x110], R128 ;  /* 0x0001108001007387 */ /* 0x000fee0000100a00 */
[C---:B------:R-:W-:Y:S01]  /*42620*/  HMMA.1688.F32.TF32 R80, R72.reuse, R28, R80 ;  /* 0x0000001c4850723c */ /* 0x040fe20000081050 */
[----:B------:R-:W-:Y:S07]  /*42630*/  STL.64 [R1+0x118], R130 ;  /* 0x0001188201007387 */ /* 0x000fee0000100a00 */
[----:B----4-:R-:W-:Y:S01]  /*42640*/  HMMA.1688.F32.TF32 R84, R72, R24, R84 ;  /* 0x000000184854723c */ /* 0x010fe20000081054 */
        /* <DEDUP_REMOVED lines=17> */
[----:B------:R-:W-:-:S03]  /*42760*/  IMAD.MOV.U32 R3, RZ, RZ, R83 ;  /* 0x000000ffff037224 */ /* 0x000fc600078e0053 */
[----:B------:R2:W-:Y:S04]  /*42770*/  STL [R1+0x478], R82 ;  /* 0x0004785201007387 */ /* 0x0005e80000100800 */
        /* <DEDUP_REMOVED lines=107> */
[----:B------:R-:W1:Y:S04]  /*42e30*/  LDS R79, [R252+0x11180] ;  /* 0x01118000fc4f7984 */ /* 0x000e680000000800 */
[----:B------:R-:W-:Y:S01]  /*42e40*/  STL [R1+0x2a20], R3 ;  /* 0x002a200301007387 */ /* 0x000fe20000100800 */
        /* <DEDUP_REMOVED lines=10> */
[----:B------:R-:W-:Y:S01]  /*42ef0*/  STL.64 [R1+0x450], R204 ;  /* 0x000450cc01007387 */ /* 0x000fe20000100a00 */
[----:B------:R-:W-:Y:S03]  /*42f00*/  HMMA.1688.F32.TF32 R164, R72, R64, R164 ;  /* 0x0000004048a4723c */ /* 0x000fe600000810a4 */
[----:B------:R-:W-:Y:S05]  /*42f10*/  STL.64 [R1+0x460], R232 ;  /* 0x000460e801007387 */ /* 0x000fea0000100a00 */
[C---:B-1----:R-:W-:Y:S01]  /*42f20*/  HMMA.1688.F32.TF32 R72, R76.reuse, R8, R148 ;  /* 0x000000084c48723c */ /* 0x042fe20000081094 */
        /* <DEDUP_REMOVED lines=13> */
[C---:B------:R-:W-:Y:S03]  /*43000*/  HMMA.1688.F32.TF32 R144, R76.reuse, R12, R144 ;  /* 0x0000000c4c90723c */ /* 0x040fe60000081090 */
        /* <DEDUP_REMOVED lines=24> */
[----:B------:R-:W-:Y:S01]  /*43190*/  STL.64 [R1+0x3e0], R72 ;  /* 0x0003e04801007387 */ /* 0x000fe20000100a00 */
[C---:B------:R-:W-:Y:S03]  /*431a0*/  HMMA.1688.F32.TF32 R100, R76.reuse, R48, R100 ;  /* 0x000000304c64723c */ /* 0x040fe60000081064 */
[----:B------:R1:W-:Y:S05]  /*431b0*/  STL.64 [R1+0x3e8], R74 ;  /* 0x0003e84a01007387 */ /* 0x0003ea0000100a00 */
[C---:B------:R-:W-:Y:S08]  /*431c0*/  HMMA.1688.F32.TF32 R96, R76.reuse, R52, R96 ;  /* 0x000000344c60723c */ /* 0x040ff00000081060 */
[C---:B-1----:R-:W-:Y:S08]  /*431d0*/  HMMA.1688.F32.TF32 R72, R76.reuse, R44, R176 ;  /* 0x0000002c4c48723c */ /* 0x042ff000000810b0 */
        /* <DEDUP_REMOVED lines=18> */
[----:B------:R-:W-:Y:S04]  /*43300*/  LDS R72, [R0+0x10200] ;  /* 0x0102000000487984 */ /* 0x000fe80000000800 */
[----:B-1----:R-:W3:Y:S04]  /*43310*/  LDL.LU R88, [R1+0x540] ;  /* 0x0005400001587983 */ /* 0x002ee80000300800 */
[----:B------:R1:W-:Y:S04]  /*43320*/  STL.64 [R1+0x360], R84 ;  /* 0x0003605401007387 */ /* 0x0003e80000100a00 */
[----:B------:R4:W-:Y:S04]  /*43330*/  STL.64 [R1+0x368], R86 ;  /* 0x0003685601007387 */ /* 0x0009e80000100a00 */
[----:B------:R-:W-:Y:S04]  /*43340*/  STL.64 [R1+0x250], R76 ;  /* 0x0002504c01007387 */ /* 0x000fe80000100a00 */
[----:B------:R-:W-:Y:S04]  /*43350*/  STL.64 [R1+0x258], R78 ;  /* 0x0002584e01007387 */ /* 0x000fe80000100a00 */
        /* <DEDUP_REMOVED lines=71> */
[----:B------:R-:W-:Y:S04]  /*437d0*/  LDS R74, [R0+0x11200] ;  /* 0x01120000004a7984 */ /* 0x000fe80000000800 */
[----:B------:R-:W-:Y:S04]  /*437e0*/  LDS R73, [R252+0x10200] ;  /* 0x01020000fc497984 */ /* 0x000fe80000000800 */
[----:B------:R-:W2:Y:S04]  /*437f0*/  LDS R75, [R252+0x11200] ;  /* 0x01120000fc4b7984 */ /* 0x000ea80000000800 */
[----:B------:R-:W3:Y:S04]  /*43800*/  LDL.LU R80, [R1+0x520] ;  /* 0x0005200001507983 */ /* 0x000ee80000300800 */
[----:B------:R-:W3:Y:S04]  /*43810*/  LDL.LU R81, [R1+0x524] ;  /* 0x0005240001517983 */ /* 0x000ee80000300800 */
[----:B------:R-:W3:Y:S04]  /*43820*/  LDL.LU R82, [R1+0x528] ;  /* 0x0005280001527983 */ /* 0x000ee80000300800 */
[----:B------:R-:W3:Y:S04]  /*43830*/  LDL.LU R83, [R1+0x52c] ;  /* 0x00052c0001537983 */ /* 0x000ee80000300800 */
[----:B-1----:R-:W3:Y:S04]  /*43840*/  LDL.LU R84, [R1+0x530] ;  /* 0x0005300001547983 */ /* 0x002ee80000300800 */
[----:B------:R-:W3:Y:S04]  /*43850*/  LDL.LU R85, [R1+0x534] ;  /* 0x0005340001557983 */ /* 0x000ee80000300800 */
[----:B----4-:R-:W4:Y:S04]  /*43860*/  LDL.LU R86, [R1+0x538] ;  /* 0x0005380001567983 */ /* 0x010f280000300800 */
        /* <DEDUP_REMOVED lines=8> */
[C---:B------:R-:W-:Y:S08]  /*438f0*/  HMMA.1688.F32.TF32 R180, R72.reuse, R12, R180 ;  /* 0x0000000c48b4723c */ /* 0x040ff000000810b4 */
[C---:B------:R-:W-:Y:S08]  /*43900*/  HMMA.1688.F32.TF32 R188, R72.reuse, R8, R188 ;  /* 0x0000000848bc723c */ /* 0x040ff000000810bc */
[C---:B------:R-:W-:Y:S11]  /*43910*/  HMMA.1688.F32.TF32 R76, R72.reuse, R16, R172 ;  /* 0x00000010484c723c */ /* 0x040ff600000810ac */
[----:B------:R-:W-:Y:S04]  /*43920*/  @!UPT UIADD3 URZ, URZ, URZ, URZ ;  /* 0x0000003f3f3ff290 */ /* 0x000fe8000fffe03f */
[----:B------:R-:W-:Y:S01]  /*43930*/  STL.64 [R1+0x350], R188 ;  /* 0x000350bc01007387 */ /* 0x000fe20000100a00 */
[C---:B------:R-:W-:Y:S03]  /*43940*/  HMMA.1688.F32.TF32 R164, R72.reuse, R20, R164 ;  /* 0x0000001448a4723c */ /* 0x040fe600000810a4 */
[----:B------:R-:W-:Y:S04]  /*43950*/  STL.64 [R1+0x358], R190 ;  /* 0x000358be01007387 */ /* 0x000fe80000100a00 */
[----:B------:R-:W-:Y:S04]  /*43960*/  STL.64 [R1+0x340], R180 ;  /* 0x000340b401007387 */ /* 0x000fe80000100a00 */
[----:B------:R-:W-:Y:S04]  /*43970*/  STL.64 [R1+0x348], R182 ;  /* 0x000348b601007387 */ /* 0x000fe80000100a00 */
[----:B------:R-:W-:Y:S04]  /*43980*/  STL.64 [R1+0x330], R76 ;  /* 0x0003304c01007387 */ /* 0x000fe80000100a00 */
[----:B------:R2:W-:Y:S02]  /*43990*/  STL.64 [R1+0x338], R78 ;  /* 0x0003384e01007387 */ /* 0x0005e40000100a00 */
[C---:B--2---:R-:W-:Y:S02]  /*439a0*/  HMMA.1688.F32.TF32 R76, R72.reuse, R28, R148 ;  /* 0x0000001c484c723c */ /* 0x044fe40000081094 */
[----:B------:R-:W-:Y:S04]  /*439b0*/  STL.64 [R1+0x320], R164 ;  /* 0x000320a401007387 */ /* 0x000fe80000100a00 */
[----:B------:R-:W-:Y:S02]  /*439c0*/  STL.64 [R1+0x328], R166 ;  /* 0x000328a601007387 */ /* 0x000fe40000100a00 */
[C---:B------:R-:W-:Y:S02]  /*439d0*/  HMMA.1688.F32.TF32 R144, R72.reuse, R32, R144 ;  /* 0x000000204890723c */ /* 0x040fe40000081090 */
[----:B------:R-:W-:Y:S04]  /*439e0*/  STL.64 [R1+0x310], R156 ;  /* 0x0003109c01007387 */ /* 0x000fe80000100a00 */
[----:B------:R-:W-:Y:S09]  /*439f0*/  STL.64 [R1+0x318], R158 ;  /* 0x0003189e01007387 */ /* 0x000ff20000100a00 */
[----:B------:R-:W-:Y:S04]  /*43a00*/  STL.64 [R1+0x300], R76 ;  /* 0x0003004c01007387 */ /* 0x000fe80000100a00 */
[----:B------:R2:W-:Y:S02]  /*43a10*/  STL.64 [R1+0x308], R78 ;  /* 0x0003084e01007387 */ /* 0x0005e40000100a00 */
[C---:B--2---:R-:W-:Y:S02]  /*43a20*/  HMMA.1688.F32.TF32 R76, R72.reuse, R40, R136 ;  /* 0x00000028484c723c */ /* 0x044fe40000081088 */
[----:B------:R-:W-:Y:S04]  /*43a30*/  STL.64 [R1+0x2f0], R144 ;  /* 0x0002f09001007387 */ /* 0x000fe80000100a00 */
[----:B------:R-:W-:Y:S04]  /*43a40*/  STL.64 [R1+0x2f8], R146 ;  /* 0x0002f89201007387 */ /* 0x000fe80000100a00 */
[----:B------:R-:W-:Y:S01]  /*43a50*/  STL.64 [R1+0x2e0], R140 ;  /* 0x0002e08c01007387 */ /* 0x000fe20000100a00 */
[C---:B------:R-:W-:Y:S03]  /*43a60*/  HMMA.1688.F32.TF32 R128, R72.reuse, R48, R128 ;  /* 0x000000304880723c */ /* 0x040fe60000081080 */
[----:B------:R-:W-:Y:S09]  /*43a70*/  STL.64 [R1+0x2e8], R142 ;  /* 0x0002e88e01007387 */ /* 0x000ff20000100a00 */
        /* <DEDUP_REMOVED lines=11> */
[C---:B--2---:R-:W-:Y:S08]  /*43b30*/  HMMA.1688.F32.TF32 R76, R72.reuse, R64, R100 ;  /* 0x00000040484c723c */ /* 0x044ff00000081064 */
[----:B------:R-:W-:Y:S01]  /*43b40*/  HMMA.1688.F32.TF32 R72, R72, R68, R96 ;  /* 0x000000444848723c */ /* 0x000fe20000081060 */
[----:B------:R-:W-:Y:S04]  /*43b50*/  STL.64 [R1+0x290], R124 ;  /* 0x0002907c01007387 */ /* 0x000fe80000100a00 */
[----:B------:R-:W-:Y:S04]  /*43b60*/  STL.64 [R1+0x298], R126 ;  /* 0x0002987e01007387 */ /* 0x000fe80000100a00 */
[----:B------:R-:W-:Y:S04]  /*43b70*/  STL.64 [R1+0x280], R120 ;  /* 0x0002807801007387 */ /* 0x000fe80000100a00 */
[----:B------:R-:W-:Y:S10]  /*43b80*/  STL.64 [R1+0x288], R122 ;  /* 0x0002887a01007387 */ /* 0x000ff40000100a00 */
[----:B------:R-:W-:Y:S04]  /*43b90*/  STL.64 [R1+0x28e0], R74 ;  /* 0x0028e04a01007387 */ /* 0x000fe80000100a00 */
[----:B------:R-:W-:Y:S04]  /*43ba0*/  STL.64 [R1+0x270], R76 ;  /* 0x0002704c01007387 */ /* 0x000fe80000100a00 */
[----:B------:R1:W-:Y:S04]  /*43bb0*/  STL.64 [R1+0x278], R78 ;  /* 0x0002784e01007387 */ /* 0x0003e80000100a00 */
[----:B------:R2:W-:Y:S01]  /*43bc0*/  STL.64 [R1+0x28d8], R72 ;  /* 0x0028d84801007387 */ /* 0x0005e20000100a00 */
[C---:B-1----:R-:W-:Y:S08]  /*43bd0*/  HMMA.1688.F32.TF32 R76, R108.reuse, R8, R92 ;  /* 0x000000086c4c723c */ /* 0x042ff0000008105c */
[C---:B--2---:R-:W-:Y:S11]  /*43be0*/  HMMA.1688.F32.TF32 R72, R108.reuse, R12, R88 ;  /* 0x0000000c6c48723c */ /* 0x044ff60000081058 */
[----:B------:R-:W-:Y:S04]  /*43bf0*/  @!UPT UIADD3 URZ, URZ, URZ, URZ ;  /* 0x0000003f3f3ff290 */ /* 0x000fe8000fffe03f */
[----:B------:R-:W-:Y:S04]  /*43c00*/  STL.64 [R1+0x28f0], R78 ;  /* 0x0028f04e01007387 */ /* 0x000fe80000100a00 */
[----:B------:R4:W-:Y:S04]  /*43c10*/  STL.64 [R1+0x28e8], R76 ;  /* 0x0028e84c01007387 */ /* 0x0009e80000100a00 */
[----:B------:R-:W2:Y:S04]  /*43c20*/  LDL.LU R96, [R1+0x510] ;  /* 0x0005100001607983 */ /* 0x000ea80000300800 */
[----:B------:R-:W-:Y:S04]  /*43c30*/  STL.64 [R1+0x540], R72 ;  /* 0x0005404801007387 */ /* 0x000fe80000100a00 */
[----:B------:R1:W-:Y:S04]  /*43c40*/  STL.64 [R1+0x548], R74 ;  /* 0x0005484a01007387 */ /* 0x0003e80000100a00 */
[----:B------:R-:W2:Y:S04]  /*43c50*/  LDL.LU R97, [R1+0x514] ;  /* 0x0005140001617983 */ /* 0x000ea80000300800 */
[----:B------:R-:W2:Y:S04]  /*43c60*/  LDL.LU R98, [R1+0x518] ;  /* 0x0005180001627983 */ /* 0x000ea80000300800 */
[----:B------:R-:W2:Y:S01]  /*43c70*/  LDL.LU R99, [R1+0x51c] ;  /* 0x00051c0001637983 */ /* 0x000ea20000300800 */
[C---:B----4-:R-:W-:Y:S03]  /*43c80*/  HMMA.1688.F32.TF32 R76, R108.reuse, R16, R84 ;  /* 0x000000106c4c723c */ /* 0x050fe60000081054 */
[----:B------:R-:W3:Y:S05]  /*43c90*/  LDL.LU R124, [R1+0x500] ;  /* 0x00050000017c7983 */ /* 0x000eea0000300800 */
[C---:B-1----:R-:W-:Y:S11]  /*43ca0*/  HMMA.1688.F32.TF32 R72, R108.reuse, R20, R80 ;  /* 0x000000146c48723c */ /* 0x042ff60000081050 */
[----:B------:R-:W-:Y:S04]  /*43cb0*/  @!UPT UIADD3 URZ, URZ, URZ, URZ ;  /* 0x0000003f3f3ff290 */ /* 0x000fe8000fffe03f */
[----:B------:R-:W-:Y:S04]  /*43cc0*/  STL.64 [R1+0x530], R76 ;  /* 0x0005304c01007387 */ /* 0x000fe80000100a00 */
[----:B------:R-:W-:Y:S04]  /*43cd0*/  STL.64 [R1+0x538], R78 ;  /* 0x0005384e01007387 */ /* 0x000fe80000100a00 */
[----:B------:R-:W-:Y:S04]  /*43ce0*/  STL.64 [R1+0x520], R72 ;  /* 0x0005204801007387 */ /* 0x000fe80000100a00 */
[----:B------:R2:W-:Y:S04]  /*43cf0*/  STL.64 [R1+0x528], R74 ;  /* 0x0005284a01007387 */ /* 0x0005e80000100a00 */
        /* <DEDUP_REMOVED lines=27> */
[----:B--2---:R-:W-:Y:S03]  /*43eb0*/  HMMA.1688.F32.TF32 R72, R108, R24, R96 ;  /* 0x000000186c48723c */ /* 0x004fe60000081060 */
[----:B------:R-:W2:Y:S11]  /*43ec0*/  LDL.LU R96, [R1+0x700] ;  /* 0x0007000001607983 */ /* 0x000eb60000300800 */
[----:B------:R-:W-:Y:S09]  /*43ed0*/  @!UPT UIADD3 URZ, URZ, URZ, URZ ;  /* 0x0000003f3f3ff290 */ /* 0x000ff2000fffe03f */
[----:B------:R-:W-:Y:S04]  /*43ee0*/  STL.64 [R1+0x510], R72 ;  /* 0x0005104801007387 */ /* 0x000fe80000100a00 */
[----:B------:R3:W-:Y:S04]  /*43ef0*/  STL.64 [R1+0x518], R74 ;  /* 0x0005184a01007387 */ /* 0x0007e80000100a00 */
[----:B------:R-:W2:Y:S04]  /*43f00*/  LDL.LU R97, [R1+0x704] ;  /* 0x0007040001617983 */ /* 0x000ea80000300800 */
[----:B------:R-:W2:Y:S04]  /*43f10*/  LDL.LU R98, [R1+0x708] ;  /* 0x0007080001627983 */ /* 0x000ea80000300800 */
[----:B------:R-:W2:Y:S01]  /*43f20*/  LDL.LU R99, [R1+0x70c] ;  /* 0x00070c0001637983 */ /* 0x000ea20000300800 */
[----:B------:R-:W-:-:S03]  /*43f30*/  IMAD.MOV.U32 R103, RZ, RZ, R2 ;  /* 0x000000ffff677224 */ /* 0x000fc600078e0002 */
[----:B------:R-:W2:Y:S04]  /*43f40*/  LDL.LU R100, [R1+0x6f0] ;  /* 0x0006f00001647983 */ /* 0x000ea80000300800 */
[----:B------:R-:W2:Y:S01]  /*43f50*/  LDL.LU R101, [R1+0x6f4] ;  /* 0x0006f40001657983 */ /* 0x000ea20000300800 */
[C---:B---3--:R-:W-:Y:S03]  /*43f60*/  HMMA.1688.F32.TF32 R72, R108.reuse, R28, R124 ;  /* 0x0000001c6c48723c */ /* 0x048fe6000008107c */
[----:B------:R-:W3:Y:S05]  /*43f70*/  LDL.LU R102, [R1+0x6f8] ;  /* 0x0006f80001667983 */ /* 0x000eea0000300800 */
[----:B----4-:R-:W-:Y:S11]  /*43f80*/  HMMA.1688.F32.TF32 R76, R108, R32, R120 ;  /* 0x000000206c4c723c */ /* 0x010ff60000081078 */
[----:B------:R-:W-:Y:S04]  /*43f90*/  @!UPT UIADD3 URZ, URZ, URZ, URZ ;  /* 0x0000003f3f3ff290 */ /* 0x000fe8000fffe03f */
[----:B------:R-:W-:Y:S01]  /*43fa0*/  STL.64 [R1+0x500], R72 ;  /* 0x0005004801007387 */ /* 0x000fe20000100a00 */
[----:B------:R-:W-:-:S03]  /*43fb0*/  IMAD.MOV.U32 R2, RZ, RZ, R75 ;  /* 0x000000ffff027224 */ /* 0x000fc600078e004b */
[----:B------:R1:W-:Y:S01]  /*43fc0*/  STL [R1+0x508], R74 ;  /* 0x0005084a01007387 */ /* 0x0003e20000100800 */
[----:B------:R-:W-:Y:S04]  /*43fd0*/  HMMA.1688.F32.TF32 R80, R108, R40, R80 ;  /* 0x000000286c50723c */ /* 0x000fe80000081050 */
[----:B------:R-:W-:Y:S01]  /*43fe0*/  MOV R75, R76 ;  /* 0x0000004c004b7202 */ /* 0x000fe20000000f00 */
[----:B-1----:R-:W-:Y:S02]  /*43ff0*/  IMAD.MOV.U32 R74, RZ, RZ, R77 ;  /* 0x000000ffff4a7224 */ /* 0x002fe400078e004d */
[----:B------:R-:W-:Y:S02]  /*44000*/  IMAD.MOV.U32 R73, RZ, RZ, R78 ;  /* 0x000000ffff497224 */ /* 0x000fe400078e004e */
[----:B------:R-:W-:-:S02]  /*44010*/  IMAD.MOV.U32 R72, RZ, RZ, R79 ;  /* 0x000000ffff487224 */ /* 0x000fc400078e004f */
[C---:B------:R-:W-:Y:S08]  /*44020*/  HMMA.1688.F32.TF32 R76, R108.reuse, R36, R176 ;  /* 0x000000246c4c723c */ /* 0x040ff000000810b0 */
[C---:B------:R-:W-:Y:S01]  /*44030*/  HMMA.1688.F32.TF32 R84, R108.reuse, R44, R84 ;  /* 0x0000002c6c54723c */ /* 0x040fe20000081054 */
[----:B------:R-:W-:Y:S07]  /*44040*/  STL [R1+0x29a8], R2 ;  /* 0x0029a80201007387 */ /* 0x000fee0000100800 */
[C---:B------:R-:W-:Y:S01]  /*44050*/  HMMA.1688.F32.TF32 R88, R108.reuse, R48, R88 ;  /* 0x000000306c58723c */ /* 0x040fe20000081058 */
[----:B------:R-:W-:Y:S07]  /*44060*/  STL.64 [R1+0x29b8], R74 ;  /* 0x0029b84a01007387 */ /* 0x000fee0000100a00 */
[----:B------:R-:W-:Y:S01]  /*44070*/  HMMA.1688.F32.TF32 R92, R108, R52, R92 ;  /* 0x000000346c5c723c */ /* 0x000fe2000008105c */
        /* <DEDUP_REMOVED lines=8> */
[----:B------:R-:W-:Y:S01]  /*44100*/  STL.64 [R1+0x28b8], R88 ;  /* 0x0028b85801007387 */ /* 0x000fe20000100a00 */
[----:B------:R-:W-:-:S03]  /*44110*/  IMAD.MOV.U32 R144, RZ, RZ, R104 ;  /* 0x000000ffff907224 */ /* 0x000fc600078e0068 */
[----:B------:R-:W-:Y:S01]  /*44120*/  STL.64 [R1+0x28d0], R94 ;  /* 0x0028d05e01007387 */ /* 0x000fe20000100a00 */
[----:B------:R-:W-:-:S03]  /*44130*/  MOV R145, R114 ;  /* 0x0000007200917202 */ /* 0x000fc60000000f00 */
[----:B------:R-:W-:Y:S01]  /*44140*/  STL.64 [R1+0x28c8], R92 ;  /* 0x0028c85c01007387 */ /* 0x000fe20000100a00 */
[----:B------:R-:W-:Y:S02]  /*44150*/  IMAD.MOV.U32 R146, RZ, RZ, R113 ;  /* 0x000000ffff927224 */ /* 0x000fe400078e0071 */
        /* <DEDUP_REMOVED lines=9> */
[----:B------:R-:W-:Y:S04]  /*441f0*/  LDS R176, [R0+0x10300] ;  /* 0x0103000000b07984 */ /* 0x000fe80000000800 */
[----:B------:R-:W-:Y:S04]  /*44200*/  LDS R178, [R0+0x11300] ;  /* 0x0113000000b27984 */ /* 0x000fe80000000800 */
[----:B------:R-:W-:Y:S04]  /*44210*/  LDS R177, [R252+0x10300] ;  /* 0x01030000fcb17984 */ /* 0x000fe80000000800 */
[----:B------:R-:W1:Y:S01]  /*44220*/  LDS R179, [R252+0x11300] ;  /* 0x01130000fcb37984 */ /* 0x000e620000000800 */
[----:B--2---:R-:W-:Y:S11]  /*44230*/  HMMA.1688.F32.TF32 R96, R108, R56, R96 ;  /* 0x000000386c60723c */ /* 0x004ff60000081060 */
[----:B------:R-:W-:Y:S11]  /*44240*/  @!UPT UIADD3 URZ, URZ, URZ, URZ ;  /* 0x0000003f3f3ff290 */ /* 0x000ff6000fffe03f */
[----:B------:R-:W-:Y:S01]  /*44250*/  @!UPT UIADD3 URZ, URZ, URZ, URZ ;  /* 0x0000003f3f3ff290 */ /* 0x000fe2000fffe03f */
[----:B------:R-:W-:Y:S04]  /*44260*/  STL.64 [R1+0x2900], R98 ;  /* 0x0029006201007387 */ /* 0x000fe80000100a00 */
[----:B------:R2:W-:Y:S04]  /*44270*/  STL.64 [R1+0x28f8], R96 ;  /* 0x0028f86001007387 */ /* 0x0005e80000100a00 */
[----:B------:R-:W4:Y:S04]  /*44280*/  LDL.LU R104, [R1+0x2b50] ;  /* 0x002b500001687983 */ /* 0x000f280000300800 */
[----:B------:R-:W2:Y:S04]  /*44290*/  LDL.LU R114, [R1+0x2b4c] ;  /* 0x002b4c0001727983 */ /* 0x000ea80000300800 */
[----:B------:R-:W3:Y:S04]  /*442a0*/  LDL.LU R113, [R1+0x2b48] ;  /* 0x002b480001717983 */ /* 0x000ee80000300800 */
[----:B------:R-:W3:Y:S04]  /*442b0*/  LDL.LU R112, [R1+0x2b44] ;  /* 0x002b440001707983 */ /* 0x000ee80000300800 */
[----:B------:R-:W3:Y:S04]  /*442c0*/  LDL.LU R128, [R1+0x6b0] ;  /* 0x0006b00001807983 */ /* 0x000ee80000300800 */
[----:B------:R-:W3:Y:S04]  /*442d0*/  LDL.LU R129, [R1+0x6b4] ;  /* 0x0006b40001817983 */ /* 0x000ee80000300800 */
[----:B------:R-:W3:Y:S04]  /*442e0*/  LDL.LU R130, [R1+0x6b8] ;  /* 0x0006b80001827983 */ /* 0x000ee80000300800 */
[----:B------:R-:W3:Y:S04]  /*442f0*/  LDL.LU R131, [R1+0x6bc] ;  /* 0x0006bc0001837983 */ /* 0x000ee80000300800 */
[----:B------:R-:W1:Y:S04]  /*44300*/  LDL.LU R116, [R1+0x6e0] ;  /* 0x0006e00001747983 */ /* 0x000e680000300800 */
[----:B------:R-:W1:Y:S04]  /*44310*/  LDL.LU R117, [R1+0x6e4] ;  /* 0x0006e40001757983 */ /* 0x000e680000300800 */
[----:B------:R-:W1:Y:S04]  /*44320*/  LDL.LU R118, [R1+0x6e8] ;  /* 0x0006e80001767983 */ /* 0x000e680000300800 */
[----:B------:R-:W1:Y:S04]  /*44330*/  LDL.LU R119, [R1+0x6ec] ;  /* 0x0006ec0001777983 */ /* 0x000e680000300800 */
        /* <DEDUP_REMOVED lines=9> */
[----:B----4-:R-:W-:Y:S01]  /*443d0*/  IMAD.MOV.U32 R136, RZ, RZ, R104 ;  /* 0x000000ffff887224 */ /* 0x010fe200078e0068 */
[----:B--2---:R-:W-:Y:S01]  /*443e0*/  MOV R135, R114 ;  /* 0x0000007200877202 */ /* 0x004fe20000000f00 */
[----:B---3--:R-:W-:-:S02]  /*443f0*/  IMAD.MOV.U32 R134, RZ, RZ, R113 ;  /* 0x000000ffff867224 */ /* 0x008fc400078e0071 */
[----:B------:R-:W-:Y:S02]  /*44400*/  IMAD.MOV.U32 R133, RZ, RZ, R112 ;  /* 0x000000ffff857224 */ /* 0x000fe400078e0070 */
[----:B------:R-:W2:Y:S04]  /*44410*/  LDL.LU R112, [R1+0x2b40] ;  /* 0x002b400001707983 */ /* 0x000ea80000300800 */
[----:B------:R-:W2:Y:S04]  /*44420*/  LDL.LU R113, [R1+0x2b3c] ;  /* 0x002b3c0001717983 */ /* 0x000ea80000300800 */
[----:B------:R-:W2:Y:S04]  /*44430*/  LDL.LU R114, [R1+0x2b38] ;  /* 0x002b380001727983 */ /* 0x000ea80000300800 */
[----:B------:R-:W3:Y:S04]  /*44440*/  LDL.LU R104, [R1+0x2b34] ;  /* 0x002b340001687983 */ /* 0x000ee80000300800 */
[----:B------:R-:W3:Y:S04]  /*44450*/  LDL.LU R105, [R1+0x2b30] ;  /* 0x002b300001697983 */ /* 0x000ee80000300800 */
[----:B------:R-:W3:Y:S04]  /*44460*/  LDL.LU R106, [R1+0x2b2c] ;  /* 0x002b2c00016a7983 */ /* 0x000ee80000300800 */
[----:B------:R-:W3:Y:S04]  /*44470*/  LDL.LU R107, [R1+0x2b28] ;  /* 0x002b2800016b7983 */ /* 0x000ee80000300800 */
[----:B------:R-:W2:Y:S04]  /*44480*/  LDL.LU R115, [R1+0x2b24] ;  /* 0x002b240001737983 */ /* 0x000ea80000300800 */
[----:B------:R-:W4:Y:S04]  /*44490*/  LDL.LU R141, [R1+0x684] ;  /* 0x00068400018d7983 */ /* 0x000f280000300800 */
[----:B------:R-:W4:Y:S04]  /*444a0*/  LDL.LU R142, [R1+0x688] ;  /* 0x00068800018e7983 */ /* 0x000f280000300800 */
[----:B------:R-:W4:Y:S01]  /*444b0*/  LDL.LU R143, [R1+0x68c] ;  /* 0x00068c00018f7983 */ /* 0x000f220000300800 */
[----:B------:R-:W-:Y:S08]  /*444c0*/  HMMA.1688.F32.TF32 R100, R108, R60, R100 ;  /* 0x0000003c6c64723c */ /* 0x000ff00000081064 */
[C---:B-1----:R-:W-:Y:S08]  /*444d0*/  HMMA.1688.F32.TF32 R116, R176.reuse, R8, R116 ;  /* 0x00000008b074723c */ /* 0x042ff00000081074 */
[C---:B------:R-:W-:Y:S08]  /*444e0*/  HMMA.1688.F32.TF32 R120, R176.reuse, R12, R120 ;  /* 0x0000000cb078723c */ /* 0x040ff00000081078 */
[C---:B------:R-:W-:Y:S08]  /*444f0*/  HMMA.1688.F32.TF32 R124, R176.reuse, R16, R124 ;  /* 0x00000010b07c723c */ /* 0x040ff0000008107c */
[C---:B------:R-:W-:Y:S08]  /*44500*/  HMMA.1688.F32.TF32 R128, R176.reuse, R20, R128 ;  /* 0x00000014b080723c */ /* 0x040ff00000081080 */
[C---:B------:R-:W-:Y:S01]  /*44510*/  HMMA.1688.F32.TF32 R132, R176.reuse, R24, R132 ;  /* 0x00000018b084723c */ /* 0x040fe20000081084 */
[----:B------:R-:W-:Y:S07]  /*44520*/  STL.64 [R1+0x2910], R102 ;  /* 0x0029106601007387 */ /* 0x000fee0000100a00 */
[C---:B------:R-:W-:Y:S01]  /*44530*/  HMMA.1688.F32.TF32 R136, R176.reuse, R28, R136 ;  /* 0x0000001cb088723c */ /* 0x040fe20000081088 */
[----:B------:R1:W-:Y:S07]  /*44540*/  STL.64 [R1+0x2908], R100 ;  /* 0x0029086401007387 */ /* 0x0003ee0000100a00 */
        /* <DEDUP_REMOVED lines=8> */
[----:B------:R-:W-:Y:S02]  /*445d0*/  IMAD.MOV.U32 R198, RZ, RZ, R186 ;  /* 0x000000ffffc67224 */ /* 0x000fe400078e00ba */
[----:B------:R-:W-:Y:S01]  /*445e0*/  IMAD.MOV.U32 R199, RZ, RZ, R187 ;  /* 0x000000ffffc77224 */ /* 0x000fe200078e00bb */
[----:B------:R-:W-:Y:S01]  /*445f0*/  MOV R205, R160 ;  /* 0x000000a000cd7202 */ /* 0x000fe20000000f00 */
[----:B------:R-:W-:-:S02]  /*44600*/  IMAD.MOV.U32 R204, RZ, RZ, R168 ;  /* 0x000000ffffcc7224 */ /* 0x000fc400078e00a8 */
[----:B------:R-:W-:Y:S02]  /*44610*/  IMAD.MOV.U32 R3, RZ, RZ, R207 ;  /* 0x000000ffff037224 */ /* 0x000fe400078e00cf */
[----:B------:R-:W-:Y:S02]  /*44620*/  IMAD.MOV.U32 R206, RZ, RZ, R161 ;  /* 0x000000ffffce7224 */ /* 0x000fe400078e00a1 */
[----:B------:R-:W-:Y:S02]  /*44630*/  IMAD.MOV.U32 R207, RZ, RZ, R162 ;  /* 0x000000ffffcf7224 */ /* 0x000fe400078e00a2 */
[----:B------:R-:W-:Y:S01]  /*44640*/  IMAD.MOV.U32 R232, RZ, RZ, R163 ;  /* 0x000000ffffe87224 */ /* 0x000fe200078e00a3 */
[C---:B---3--:R-:W-:Y:S08]  /*44650*/  HMMA.1688.F32.TF32 R104, R108.reuse, R64, R104 ;  /* 0x000000406c68723c */ /* 0x048ff00000081068 */
[----:B--2---:R-:W-:Y:S08]  /*44660*/  HMMA.1688.F32.TF32 R108, R108, R68, R112 ;  /* 0x000000446c6c723c */ /* 0x004ff00000081070 */
[----:B----4-:R-:W-:Y:S01]  /*44670*/  HMMA.1688.F32.TF32 R140, R176, R32, R140 ;  /* 0x00000020b08c723c */ /* 0x010fe2000008108c */
[----:B------:R-:W-:Y:S01]  /*44680*/  IMAD.MOV.U32 R233, RZ, RZ, R169 ;  /* 0x000000ffffe97224 */ /* 0x000fe200078e00a9 */
[----:B------:R-:W-:Y:S01]  /*44690*/  MOV R234, R170 ;  /* 0x000000aa00ea7202 */ /* 0x000fe20000000f00 */
[----:B------:R-:W-:-:S02]  /*446a0*/  IMAD.MOV.U32 R235, RZ, RZ, R171 ;  /* 0x000000ffffeb7224 */ /* 0x000fc400078e00ab */
        /* <DEDUP_REMOVED lines=60> */
[----:B------:R-:W3:Y:S04]  /*44a70*/  LDL.LU R163, [R1+0x2b00] ;  /* 0x002b000001a37983 */ /* 0x000ee80000300800 */
[----:B------:R-:W3:Y:S04]  /*44a80*/  LDL.LU R169, [R1+0x2afc] ;  /* 0x002afc0001a97983 */ /* 0x000ee80000300800 */
[----:B------:R-:W3:Y:S04]  /*44a90*/  LDL.LU R170, [R1+0x2af8] ;  /* 0x002af80001aa7983 */ /* 0x000ee80000300800 */
[----:B------:R-:W3:Y:S01]  /*44aa0*/  LDL.LU R171, [R1+0x2af4] ;  /* 0x002af40001ab7983 */ /* 0x000ee20000300800 */
[----:B------:R-:W-:Y:S01]  /*44ab0*/  IMAD.MOV.U32 R2, RZ, RZ, R79 ;  /* 0x000000ffff027224 */ /* 0x000fe200078e004f */
[----:B------:R-:W-:Y:S01]  /*44ac0*/  MOV R79, R22 ;  /* 0x00000016004f7202 */ /* 0x000fe20000000f00 */
[----:B------:R-:W-:-:S02]  /*44ad0*/  IMAD.MOV.U32 R78, RZ, RZ, R23 ;  /* 0x000000ffff4e7224 */ /* 0x000fc400078e0017 */
[----:B------:R-:W-:Y:S02]  /*44ae0*/  IMAD.MOV.U32 R72, RZ, RZ, R27 ;  /* 0x000000ffff487224 */ /* 0x000fe400078e001b */
[----:B------:R-:W-:Y:S02]  /*44af0*/  IMAD.MOV.U32 R73, RZ, RZ, R26 ;  /* 0x000000ffff497224 */ /* 0x000fe400078e001a */
[----:B------:R-:W-:Y:S02]  /*44b00*/  IMAD.MOV.U32 R74, RZ, RZ, R31 ;  /* 0x000000ffff4a7224 */ /* 0x000fe400078e001f */
[----:B------:R-:W-:Y:S01]  /*44b10*/  IMAD.MOV.U32 R75, RZ, RZ, R30 ;  /* 0x000000ffff4b7224 */ /* 0x000fe200078e001e */
[----:B------:R-:W-:Y:S01]  /*44b20*/  MOV R80, R70 ;  /* 0x0000004600507202 */ /* 0x000fe20000000f00 */
[----:B------:R-:W-:Y:S02]  /*44b30*/  IMAD.MOV.U32 R81, RZ, RZ, R71 ;  /* 0x000000ffff517224 */ /* 0x000fe400078e0047 */
[----:B------:R-:W-:-:S02]  /*44b40*/  IMAD.MOV.U32 R82, RZ, RZ, R66 ;  /* 0x000000ffff527224 */ /* 0x000fc400078e0042 */
        /* <DEDUP_REMOVED lines=13> */
[----:B------:R-:W-:Y:S01]  /*44c20*/  MOV R96, R10 ;  /* 0x0000000a00607202 */ /* 0x000fe20000000f00 */
[----:B-1----:R-:W-:Y:S01]  /*44c30*/  IMAD.MOV.U32 R100, RZ, RZ, R38 ;  /* 0x000000ffff647224 */ /* 0x002fe200078e0026 */
[----:B------:R-:W-:Y:S01]  /*44c40*/  LDS R112, [R0+0x10380] ;  /* 0x0103800000707984 */ /* 0x000fe20000000800 */
[----:B------:R-:W-:-:S02]  /*44c50*/  IMAD.MOV.U32 R101, RZ, RZ, R39 ;  /* 0x000000ffff657224 */ /* 0x000fc400078e0027 */
[----:B------:R-:W-:Y:S01]  /*44c60*/  IMAD.MOV.U32 R102, RZ, RZ, R34 ;  /* 0x000000ffff667224 */ /* 0x000fe200078e0022 */
[----:B------:R-:W-:Y:S01]  /*44c70*/  LDS R114, [R0+0x11380] ;  /* 0x0113800000727984 */ /* 0x000fe20000000800 */
[----:B------:R-:W-:Y:S02]  /*44c80*/  IMAD.MOV.U32 R103, RZ, RZ, R35 ;  /* 0x000000ffff677224 */ /* 0x000fe400078e0023 */
[----:B------:R-:W-:Y:S01]  /*44c90*/  IMAD.MOV.U32 R97, RZ, RZ, R11 ;  /* 0x000000ffff617224 */ /* 0x000fe200078e000b */
[----:B------:R-:W-:Y:S01]  /*44ca0*/  LDS R113, [R252+0x10380] ;  /* 0x01038000fc717984 */ /* 0x000fe20000000800 */
[----:B------:R-:W-:Y:S02]  /*44cb0*/  IMAD.MOV.U32 R98, RZ, RZ, R14 ;  /* 0x000000ffff627224 */ /* 0x000fe400078e000e */
[----:B------:R-:W-:Y:S01]  /*44cc0*/  IMAD.MOV.U32 R99, RZ, RZ, R15 ;  /* 0x000000ffff637224 */ /* 0x000fe200078e000f */
[----:B------:R-:W-:Y:S01]  /*44cd0*/  LDS R115, [R252+0x11380] ;  /* 0x01138000fc737984 */ /* 0x000fe20000000800 */
[C---:B----4-:R-:W-:Y:S08]  /*44ce0*/  HMMA.1688.F32.TF32 R152, R176.reuse, R44, R152 ;  /* 0x0000002cb098723c */ /* 0x050ff00000081098 */
[C---:B--2---:R-:W-:Y:S11]  /*44cf0*/  HMMA.1688.F32.TF32 R156, R176.reuse, R48, R156 ;  /* 0x00000030b09c723c */ /* 0x044ff6000008109c */
[----:B------:R-:W-:Y:S04]  /*44d00*/  @!UPT UIADD3 URZ, URZ, URZ, URZ ;  /* 0x0000003f3f3ff290 */ /* 0x000fe8000fffe03f */
[----:B------:R-:W-:Y:S04]  /*44d10*/  STL.64 [R1+0x29e8], R154 ;  /* 0x0029e89a01007387 */ /* 0x000fe80000100a00 */
[----:B------:R-:W-:Y:S01]  /*44d20*/  STL.64 [R1+0x29e0], R152 ;  /* 0x0029e09801007387 */ /* 0x000fe20000100a00 */
[C---:B---3--:R-:W-:Y:S03]  /*44d30*/  HMMA.1688.F32.TF32 R164, R176.reuse, R56, R164 ;  /* 0x00000038b0a4723c */ /* 0x048fe600000810a4 */
[----:B------:R-:W-:Y:S04]  /*44d40*/  STL.64 [R1+0x29f8], R158 ;  /* 0x0029f89e01007387 */ /* 0x000fe80000100a00 */
[----:B------:R-:W-:Y:S01]  /*44d50*/  STL.64 [R1+0x29f0], R156 ;  /* 0x0029f09c01007387 */ /* 0x000fe20000100a00 */
[----:B------:R-:W-:Y:S11]  /*44d60*/  HMMA.1688.F32.TF32 R160, R176, R52, R160 ;  /* 0x00000034b0a0723c */ /* 0x000ff600000810a0 */
[----:B------:R-:W-:Y:S11]  /*44d70*/  @!UPT UIADD3 URZ, URZ, URZ, URZ ;  /* 0x0000003f3f3ff290 */ /* 0x000ff6000fffe03f */
[----:B------:R-:W-:Y:S01]  /*44d80*/  @!UPT UIADD3 URZ, URZ, URZ, URZ ;  /* 0x0000003f3f3ff290 */ /* 0x000fe2000fffe03f */
[----:B------:R-:W-:Y:S04]  /*44d90*/  STL.64 [R1+0x2a08], R162 ;  /* 0x002a08a201007387 */ /* 0x000fe80000100a00 */
[----:B------:R-:W-:Y:S04]  /*44da0*/  STL.64 [R1+0x2a00], R160 ;  /* 0x002a00a001007387 */ /* 0x000fe80000100a00 */
[----:B------:R-:W-:Y:S04]  /*44db0*/  STL.64 [R1+0x2a18], R166 ;  /* 0x002a18a601007387 */ /* 0x000fe80000100a00 */
[----:B------:R-:W-:Y:S04]  /*44dc0*/  STL.64 [R1+0x2a10], R164 ;  /* 0x002a10a401007387 */ /* 0x000fe80000100a00 */
[----:B------:R-:W2:Y:S04]  /*44dd0*/  LDL.LU R19, [R1+0x2af0] ;  /* 0x002af00001137983 */ /* 0x000ea80000300800 */
[----:B------:R-:W3:Y:S04]  /*44de0*/  LDL.LU R18, [R1+0x2aec] ;  /* 0x002aec0001127983 */ /* 0x000ee80000300800 */
[----:B------:R-:W4:Y:S04]  /*44df0*/  LDL.LU R23, [R1+0x2ae8] ;  /* 0x002ae80001177983 */ /* 0x000f280000300800 */
[----:B------:R-:W2:Y:S04]  /*44e00*/  LDL.LU R22, [R1+0x2ae4] ;  /* 0x002ae40001167983 */ /* 0x000ea80000300800 */
        /* <DEDUP_REMOVED lines=28> */
[----:B------:R-:W-:Y:S01]  /*44fd0*/  IMAD.MOV.U32 R104, RZ, RZ, R4 ;  /* 0x000000ffff687224 */ /* 0x000fe200078e0004 */
[----:B------:R-:W-:Y:S01]  /*44fe0*/  MOV R106, R6 ;  /* 0x00000006006a7202 */ /* 0x000fe20000000f00 */
[----:B------:R-:W-:-:S02]  /*44ff0*/  IMAD.MOV.U32 R105, RZ, RZ, R5 ;  /* 0x000000ffff697224 */ /* 0x000fc400078e0005 */
[----:B------:R-:W-:Y:S02]  /*45000*/  IMAD.MOV.U32 R107, RZ, RZ, R240 ;  /* 0x000000ffff6b7224 */ /* 0x000fe400078e00f0 */
[----:B------:R-:W-:Y:S02]  /*45010*/  IMAD.MOV.U32 R116, RZ, RZ, R241 ;  /* 0x000000ffff747224 */ /* 0x000fe400078e00f1 */
[----:B------:R-:W-:Y:S01]  /*45020*/  IMAD.MOV.U32 R117, RZ, RZ, R242 ;  /* 0x000000ffff757224 */ /* 0x000fe200078e00f2 */
[----:B------:R-:W-:Y:S01]  /*45030*/  MOV R119, R236 ;  /* 0x000000ec00777202 */ /* 0x000fe20000000f00 */
[----:B------:R-:W-:Y:S02]  /*45040*/  IMAD.MOV.U32 R118, RZ, RZ, R243 ;  /* 0x000000ffff767224 */ /* 0x000fe400078e00f3 */
[----:B------:R-:W-:Y:S02]  /*45050*/  IMAD.MOV.U32 R108, RZ, RZ, R237 ;  /* 0x000000ffff6c7224 */ /* 0x000fe400078e00ed */
[----:B------:R-:W-:-:S02]  /*45060*/  IMAD.MOV.U32 R109, RZ, RZ, R238 ;  /* 0x000000ffff6d7224 */ /* 0x000fc400078e00ee */
[----:B------:R-:W-:Y:S02]  /*45070*/  IMAD.MOV.U32 R110, RZ, RZ, R239 ;  /* 0x000000ffff6e7224 */ /* 0x000fe400078e00ef */
[----:B------:R-:W-:Y:S02]  /*45080*/  IMAD.MOV.U32 R111, RZ, RZ, R7 ;  /* 0x000000ffff6f7224 */ /* 0x000fe400078e0007 */
[----:B--2---:R-:W-:Y:S02]  /*45090*/  IMAD.MOV.U32 R127, RZ, RZ, R27 ;  /* 0x000000ffff7f7224 */ /* 0x004fe400078e001b */
[----:B---3--:R-:W-:Y:S02]  /*450a0*/  IMAD.MOV.U32 R126, RZ, RZ, R26 ;  /* 0x000000ffff7e7224 */ /* 0x008fe400078e001a */
[----:B----4-:R-:W-:Y:S01]  /*450b0*/  IMAD.MOV.U32 R125, RZ, RZ, R31 ;  /* 0x000000ffff7d7224 */ /* 0x010fe200078e001f */
[----:B------:R-:W-:Y:S02]  /*450c0*/  MOV R124, R30 ;  /* 0x0000001e007c7202 */ /* 0x000fe40000000f00 */
[----:B------:R-:W2:Y:S04]  /*450d0*/  LDL.LU R30, [R1+0x2a80] ;  /* 0x002a8000011e7983 */ /* 0x000ea80000300800 */
[----:B------:R-:W2:Y:S04]  /*450e0*/  LDL.LU R31, [R1+0x2a7c] ;  /* 0x002a7c00011f7983 */ /* 0x000ea80000300800 */
[----:B------:R-:W3:Y:S04]  /*450f0*/  LDL.LU R26, [R1+0x2a78] ;  /* 0x002a7800011a7983 */ /* 0x000ee80000300800 */
[----:B------:R-:W3:Y:S01]  /*45100*/  LDL.LU R27, [R1+0x2a74] ;  /* 0x002a7400011b7983 */ /* 0x000ee20000300800 */
        /* <DEDUP_REMOVED lines=24> */
[C---:B------:R-:W-:Y:S08]  /*45290*/  HMMA.1688.F32.TF32 R168, R176.reuse, R60, R168 ;  /* 0x0000003cb0a8723c */ /* 0x040ff000000810a8 */
[C---:B------:R-:W-:Y:S08]  /*452a0*/  HMMA.1688.F32.TF32 R172, R176.reuse, R64, R172 ;  /* 0x00000040b0ac723c */ /* 0x040ff000000810ac */
[----:B------:R-:W-:Y:S01]  /*452b0*/  HMMA.1688.F32.TF32 R176, R176, R68, R188 ;  /* 0x00000044b0b0723c */ /* 0x000fe200000810bc */
[----:B------:R-:W-:Y:S04]  /*452c0*/  LDS R188, [R0+0x12000] ;  /* 0x0120000000bc7984 */ /* 0x000fe80000000800 */
[----:B------:R-:W-:Y:S04]  /*452d0*/  LDS R190, [R0+0x13000] ;  /* 0x0130000000be7984 */ /* 0x000fe80000000800 */
[----:B------:R-:W-:Y:S04]  /*452e0*/  LDS R189, [R252+0x12000] ;  /* 0x01200000fcbd7984 */ /* 0x000fe80000000800 */
[----:B------:R-:W1:Y:S02]  /*452f0*/  LDS R191, [R252+0x13000] ;  /* 0x01300000fcbf7984 */ /* 0x000e640000000800 */
[C---:B-1----:R-:W-:Y:S08]  /*45300*/  HMMA.1688.F32.TF32 R100, R188.reuse, R34, R100 ;  /* 0x00000022bc64723c */ /* 0x042ff00000081064 */
[C---:B------:R-:W-:Y:S08]  /*45310*/  HMMA.1688.F32.TF32 R96, R188.reuse, R38, R96 ;  /* 0x00000026bc60723c */ /* 0x040ff00000081060 */
[C---:B------:R-:W-:Y:S08]  /*45320*/  HMMA.1688.F32.TF32 R92, R188.reuse, R42, R92 ;  /* 0x0000002abc5c723c */ /* 0x040ff0000008105c */
[C---:B------:R-:W-:Y:S08]  /*45330*/  HMMA.1688.F32.TF32 R88, R188.reuse, R46, R88 ;  /* 0x0000002ebc58723c */ /* 0x040ff00000081058 */
[C---:B------:R-:W-:Y:S08]  /*45340*/  HMMA.1688.F32.TF32 R84, R188.reuse, R50, R84 ;  /* 0x00000032bc54723c */ /* 0x040ff00000081054 */
[C---:B------:R-:W-:Y:S08]  /*45350*/  HMMA.1688.F32.TF32 R80, R188.reuse, R54, R80 ;  /* 0x00000036bc50723c */ /* 0x040ff00000081050 */
[C---:B------:R-:W-:Y:S08]  /*45360*/  HMMA.1688.F32.TF32 R72, R188.reuse, R58, R72 ;  /* 0x0000003abc48723c */ /* 0x040ff00000081048 */
[C---:B------:R-:W-:Y:S08]  /*45370*/  HMMA.1688.F32.TF32 R76, R188.reuse, R62, R76 ;  /* 0x0000003ebc4c723c */ /* 0x040ff0000008104c */
[C---:B--2---:R-:W-:Y:S08]  /*45380*/  HMMA.1688.F32.TF32 R104, R188.reuse, R30, R104 ;  /* 0x0000001ebc68723c */ /* 0x044ff00000081068 */
[C---:B---3--:R-:W-:Y:S11]  /*45390*/  HMMA.1688.F32.TF32 R108, R188.reuse, R26, R108 ;  /* 0x0000001abc6c723c */ /* 0x048ff6000008106c */
        /* <DEDUP_REMOVED lines=20> */
[C---:B-1----:R-:W-:Y:S08]  /*454e0*/  HMMA.1688.F32.TF32 R80, R188.reuse, R66, R248 ;  /* 0x00000042bc50723c */ /* 0x042ff000000810f8 */
[C---:B--2---:R-:W-:Y:S01]  /*454f0*/  HMMA.1688.F32.TF32 R72, R188.reuse, R70, R244 ;  /* 0x00000046bc48723c */ /* 0x044fe200000810f4 */
[----:B------:R1:W-:Y:S04]  /*45500*/  STL.64 [R1+0x10], R76 ;  /* 0x0000104c01007387 */ /* 0x0003e80000100a00 */
[----:B------:R2:W-:Y:S04]  /*45510*/  STL.64 [R1+0x18], R78 ;  /* 0x0000184e01007387 */ /* 0x0005e80000100a00 */
[----:B-1----:R-:W3:Y:S06]  /*45520*/  LDL.LU R76, [R1+0x260] ;  /* 0x00026000014c7983 */ /* 0x002eec0000300800 */
[----:B------:R-:W-:Y:S04]  /*45530*/  STL.64 [R1], R80 ;  /* 0x0000005001007387 */ /* 0x000fe80000100a00 */
[----:B------:R-:W-:Y:S04]  /*45540*/  STL.64 [R1+0x8], R82 ;  /* 0x0000085201007387 */ /* 0x000fe80000100a00 */
[----:B------:R-:W-:Y:S01]  /*45550*/  STL.64 [R1+0x730], R72 ;  /* 0x0007304801007387 */ /* 0x000fe20000100a00 */
[----:B----4-:R-:W-:Y:S03]  /*45560*/  HMMA.1688.F32.TF32 R116, R188, R22, R116 ;  /* 0x00000016bc74723c */ /* 0x010fe60000081074 */
[----:B------:R1:W-:Y:S04]  /*45570*/  STL.64 [R1+0x738], R74 ;  /* 0x0007384a01007387 */ /* 0x0003e80000100a00 */
[----:B------:R-:W3:Y:S04]  /*45580*/  LDL.LU R77, [R1+0x264] ;  /* 0x00026400014d7983 */ /* 0x000ee80000300800 */
[----:B--2---:R-:W3:Y:S04]  /*45590*/  LDL.LU R78, [R1+0x268] ;  /* 0x00026800014e7983 */ /* 0x004ee80000300800 */
[----:B------:R-:W3:Y:S01]  /*455a0*/  LDL.LU R79, [R1+0x26c] ;  /* 0x00026c00014f7983 */ /* 0x000ee20000300800 */
[----:B-1----:R-:W-:-:S03]  /*455b0*/  MOV R75, R3 ;  /* 0x00000003004b7202 */ /* 0x002fc60000000f00 */
[----:B------:R-:W2:Y:S01]  /*455c0*/  LDL.LU R72, [R1+0x450] ;  /* 0x0004500001487983 */ /* 0x000ea20000300800 */
[C---:B------:R-:W-:Y:S03]  /*455d0*/  HMMA.1688.F32.TF32 R124, R188.reuse, R14, R124 ;  /* 0x0000000ebc7c723c */ /* 0x040fe6000008107c */
[----:B------:R-:W2:Y:S04]  /*455e0*/  LDL.LU R73, [R1+0x454] ;  /* 0x0004540001497983 */ /* 0x000ea80000300800 */
[----:B------:R-:W2:Y:S04]  /*455f0*/  LDL.LU R74, [R1+0x458] ;  /* 0x00045800014a7983 */ /* 0x000ea80000300800 */
[----:B------:R-:W4:Y:S01]  /*45600*/  LDL.LU R3, [R1+0x2a20] ;  /* 0x002a200001037983 */ /* 0x000f220000300800 */
        /* <DEDUP_REMOVED lines=17> */
[----:B------:R-:W2:Y:S04]  /*45720*/  LDL.LU R99, [R1+0x4ac] ;  /* 0x0004ac0001637983 */ /* 0x000ea80000300800 */
[----:B------:R-:W2:Y:S01]  /*45730*/  LDL.LU R108, [R1+0xe0] ;  /* 0x0000e000016c7983 */ /* 0x000ea20000300800 */
[----:B------:R-:W-:-:S03]  /*45740*/  IMAD.MOV.U32 R37, RZ, RZ, R116 ;  /* 0x000000ffff257224 */ /* 0x000fc600078e0074 */
[----:B------:R-:W2:Y:S01]  /*45750*/  LDL.LU R109, [R1+0xe4] ;  /* 0x0000e400016d7983 */ /* 0x000ea20000300800 */
[C---:B------:R-:W-:Y:S01]  /*45760*/  HMMA.1688.F32.TF32 R208, R112.reuse, R32, R208 ;  /* 0x0000002070d0723c */ /* 0x040fe200000810d0 */
[----:B------:R-:W-:Y:S02]  /*45770*/  IMAD.MOV.U32 R36, RZ, RZ, R117 ;  /* 0x000000ffff247224 */ /* 0x000fe400078e0075 */
[----:B------:R-:W2:Y:S04]  /*45780*/  LDL.LU R110, [R1+0xe8] ;  /* 0x0000e800016e7983 */ /* 0x000ea80000300800 */
[----:B------:R-:W2:Y:S01]  /*45790*/  LDL.LU R111, [R1+0xec] ;  /* 0x0000ec00016f7983 */ /* 0x000ea20000300800 */
[----:B------:R-:W-:Y:S01]  /*457a0*/  IMAD.MOV.U32 R33, RZ, RZ, R118 ;  /* 0x000000ffff217224 */ /* 0x000fe200078e0076 */
[----:B------:R-:W-:Y:S02]  /*457b0*/  HMMA.1688.F32.TF32 R196, R112, R20, R196 ;  /* 0x0000001470c4723c */ /* 0x000fe400000810c4 */
[----:B------:R-:W2:Y:S01]  /*457c0*/  LDL.LU R116, [R1+0xf0] ;  /* 0x0000f00001747983 */ /* 0x000ea20000300800 */
[----:B------:R-:W-:-:S03]  /*457d0*/  IMAD.MOV.U32 R32, RZ, RZ, R119 ;  /* 0x000000ffff207224 */ /* 0x000fc600078e0077 */
[----:B------:R-:W2:Y:S01]  /*457e0*/  LDL.LU R117, [R1+0xf4] ;  /* 0x0000f40001757983 */ /* 0x000ea20000300800 */
[----:B------:R-:W-:Y:S01]  /*457f0*/  IMAD.MOV.U32 R21, RZ, RZ, R124 ;  /* 0x000000ffff157224 */ /* 0x000fe200078e007c */
[----:B------:R-:W-:Y:S02]  /*45800*/  HMMA.1688.F32.TF32 R192, R112, R16, R192 ;  /* 0x0000001070c0723c */ /* 0x000fe400000810c0 */
[----:B------:R-:W2:Y:S01]  /*45810*/  LDL.LU R118, [R1+0xf8] ;  /* 0x0000f80001767983 */ /* 0x000ea20000300800 */
[----:B------:R-:W-:-:S03]  /*45820*/  IMAD.MOV.U32 R20, RZ, RZ, R125 ;  /* 0x000000ffff147224 */ /* 0x000fc600078e007d */
[----:B------:R-:W2:Y:S01]  /*45830*/  LDL.LU R119, [R1+0xfc] ;  /* 0x0000fc0001777983 */ /* 0x000ea20000300800 */
[----:B------:R-:W-:Y:S01]  /*45840*/  MOV R17, R126 ;  /* 0x0000007e00117202 */ /* 0x000fe20000000f00 */
[----:B------:R-:W-:Y:S02]  /*45850*/  HMMA.1688.F32.TF32 R184, R112, R12, R184 ;  /* 0x0000000c70b8723c */ /* 0x000fe400000810b8 */
[----:B------:R-:W2:Y:S01]  /*45860*/  LDL.LU R124, [R1+0x110] ;  /* 0x00011000017c7983 */ /* 0x000ea20000300800 */
[----:B------:R-:W-:-:S03]  /*45870*/  IMAD.MOV.U32 R16, RZ, RZ, R127 ;  /* 0x000000ffff107224 */ /* 0x000fc600078e007f */
[----:B------:R-:W2:Y:S01]  /*45880*/  LDL.LU R125, [R1+0x114] ;  /* 0x00011400017d7983 */ /* 0x000ea20000300800 */
[----:B------:R-:W-:Y:S01]  /*45890*/  IMAD.MOV.U32 R13, RZ, RZ, R128 ;  /* 0x000000ffff0d7224 */ /* 0x000fe200078e0080 */
[----:B------:R-:W-:Y:S02]  /*458a0*/  HMMA.1688.F32.TF32 R180, R112, R8, R180 ;  /* 0x0000000870b4723c */ /* 0x000fe400000810b4 */
[----:B------:R-:W2:Y:S01]  /*458b0*/  LDL.LU R126, [R1+0x118] ;  /* 0x00011800017e7983 */ /* 0x000ea20000300800 */
[----:B------:R-:W-:-:S03]  /*458c0*/  MOV R12, R129 ;  /* 0x00000081000c7202 */ /* 0x000fc60000000f00 */
        /* <DEDUP_REMOVED lines=53> */
[----:B------:R-:W-:Y:S01]  /*45c20*/  IMAD.MOV.U32 R29, RZ, RZ, R120 ;  /* 0x000000ffff1d7224 */ /* 0x000fe200078e0078 */
[----:B------:R-:W-:Y:S01]  /*45c30*/  HMMA.1688.F32.TF32 R200, R112, R24, R200 ;  /* 0x0000001870c8723c */ /* 0x000fe200000810c8 */
[----:B------:R-:W-:Y:S01]  /*45c40*/  IMAD.MOV.U32 R28, RZ, RZ, R121 ;  /* 0x000000ffff1c7224 */ /* 0x000fe200078e0079 */
[----:B------:R-:W4:Y:S04]  /*45c50*/  LDL.LU R120, [R1+0x100] ;  /* 0x0001000001787983 */ /* 0x000f280000300800 */
[----:B------:R-:W4:Y:S01]  /*45c60*/  LDL.LU R121, [R1+0x104] ;  /* 0x0001040001797983 */ /* 0x000f220000300800 */
[----:B------:R-:W-:Y:S01]  /*45c70*/  IMAD.MOV.U32 R25, RZ, RZ, R122 ;  /* 0x000000ffff197224 */ /* 0x000fe200078e007a */
[----:B------:R-:W-:-:S02]  /*45c80*/  MOV R24, R123 ;  /* 0x0000007b00187202 */ /* 0x000fc40000000f00 */
        /* <DEDUP_REMOVED lines=14> */
[----:B------:R-:W-:Y:S04]  /*45d70*/  LDS R188, [R0+0x12100] ;  /* 0x0121000000bc7984 */ /* 0x000fe80000000800 */
[----:B------:R-:W-:Y:S01]  /*45d80*/  LDS R190, [R0+0x13100] ;  /* 0x0131000000be7984 */ /* 0x000fe20000000800 */
[C---:B------:R-:W-:Y:S03]  /*45d90*/  HMMA.1688.F32.TF32 R220, R112.reuse, R44, R220 ;  /* 0x0000002c70dc723c */ /* 0x040fe600000810dc */
[----:B------:R-:W-:Y:S04]  /*45da0*/  LDS R189, [R252+0x12100] ;  /* 0x01210000fcbd7984 */ /* 0x000fe80000000800 */
[----:B------:R-:W-:Y:S01]  /*45db0*/  LDS R191, [R252+0x13100] ;  /* 0x01310000fcbf7984 */ /* 0x000fe20000000800 */
        /* <DEDUP_REMOVED lines=9> */
[----:B------:R-:W2:Y:S02]  /*45e50*/  LDS R115, [R252+0x13080] ;  /* 0x01308000fc737984 */ /* 0x000ea40000000800 */
[C---:B--2---:R-:W-:Y:S08]  /*45e60*/  HMMA.1688.F32.TF32 R144, R112.reuse, R38, R144 ;  /* 0x000000267090723c */ /* 0x044ff00000081090 */
[C---:B------:R-:W-:Y:S08]  /*45e70*/  HMMA.1688.F32.TF32 R140, R112.reuse, R42, R140 ;  /* 0x0000002a708c723c */ /* 0x040ff0000008108c */
        /* <DEDUP_REMOVED lines=16> */
[----:B------:R1:W-:Y:S02]  /*45f80*/  STL.64 [R1+0x1b8], R246 ;  /* 0x0001b8f601007387 */ /* 0x0003e40000100a00 */
[C---:B-1----:R-:W-:Y:S08]  /*45f90*/  HMMA.1688.F32.TF32 R244, R112.reuse, R22, R248 ;  /* 0x0000001670f4723c */ /* 0x042ff000000810f8 */
        /* <DEDUP_REMOVED lines=33> */
[----:B------:R-:W-:-:S03]  /*461b0*/  IMAD.MOV.U32 R87, RZ, RZ, R3 ;  /* 0x000000ffff577224 */ /* 0x000fc600078e0003 */
[----:B------:R-:W-:Y:S04]  /*461c0*/  LDS R112, [R0+0x12180] ;  /* 0x0121800000707984 */ /* 0x000fe80000000800 */
[----:B------:R-:W-:Y:S01]  /*461d0*/  LDS R114, [R0+0x13180] ;  /* 0x0131800000727984 */ /* 0x000fe20000000800 */
[C---:B-1----:R-:W-:Y:S03]  /*461e0*/  HMMA.1688.F32.TF32 R108, R188.reuse, R10, R104 ;  /* 0x0000000abc6c723c */ /* 0x042fe60000081068 */
[----:B------:R-:W-:Y:S04]  /*461f0*/  LDS R113, [R252+0x12180] ;  /* 0x01218000fc717984 */ /* 0x000fe80000000800 */
[----:B------:R-:W1:Y:S01]  /*46200*/  LDS R115, [R252+0x13180] ;  /* 0x01318000fc737984 */ /* 0x000e620000000800 */
        /* <DEDUP_REMOVED lines=22> */
[----:B----4-:R-:W4:Y:S04]  /*46370*/  LDL.LU R84, [R1+0x360] ;  /* 0x0003600001547983 */ /* 0x010f280000300800 */
[----:B------:R-:W-:Y:S04]  /*46380*/  STL.64 [R1+0x9a0], R80 ;  /* 0x0009a05001007387 */ /* 0x000fe80000100a00 */
[----:B------:R-:W-:Y:S04]  /*46390*/  STL.64 [R1+0x9a8], R82 ;  /* 0x0009a85201007387 */ /* 0x000fe80000100a00 */
[----:B------:R1:W-:Y:S04]  /*463a0*/  STL.64 [R1+0x990], R72 ;  /* 0x0009904801007387 */ /* 0x0003e80000100a00 */
[----:B------:R2:W-:Y:S04]  /*463b0*/  STL.64 [R1+0x998], R74 ;  /* 0x0009984a01007387 */ /* 0x0005e80000100a00 */
[----:B------:R-:W4:Y:S04]  /*463c0*/  LDL.LU R85, [R1+0x364] ;  /* 0x0003640001557983 */ /* 0x000f280000300800 */
[----:B-1----:R-:W4:Y:S04]  /*463d0*/  LDL.LU R86, [R1+0x368] ;  /* 0x0003680001567983 */ /* 0x002f280000300800 */
        /* <DEDUP_REMOVED lines=94> */
[C---:B------:R-:W-:Y:S07]  /*469c0*/  HMMA.1688.F32.TF32 R156, R188.reuse, R50, R156 ;  /* 0x00000032bc9c723c */ /* 0x040fee000008109c */
[----:B------:R1:W-:Y:S01]  /*469d0*/  STL.64 [R1+0x260], R76 ;  /* 0x0002604c01007387 */ /* 0x0003e20000100a00 */
[C---:B------:R-:W-:Y:S03]  /*469e0*/  HMMA.1688.F32.TF32 R152, R188.reuse, R54, R152 ;  /* 0x00000036bc98723c */ /* 0x040fe60000081098 */
[----:B------:R2:W-:Y:S04]  /*469f0*/  STL.64 [R1+0x268], R78 ;  /* 0x0002684e01007387 */ /* 0x0005e80000100a00 */
[----:B-1----:R-:W3:Y:S04]  /*46a00*/  LDL.LU R76, [R1+0x350] ;  /* 0x00035000014c7983 */ /* 0x002ee80000300800 */
[----:B------:R-:W3:Y:S04]  /*46a10*/  LDL.LU R77, [R1+0x354] ;  /* 0x00035400014d7983 */ /* 0x000ee80000300800 */
[----:B--2---:R-:W3:Y:S04]  /*46a20*/  LDL.LU R78, [R1+0x358] ;  /* 0x00035800014e7983 */ /* 0x004ee80000300800 */
[----:B------:R-:W3:Y:S04]  /*46a30*/  LDL.LU R79, [R1+0x35c] ;  /* 0x00035c00014f7983 */ /* 0x000ee80000300800 */
[----:B------:R-:W-:Y:S04]  /*46a40*/  STL.64 [R1+0x980], R156 ;  /* 0x0009809c01007387 */ /* 0x000fe80000100a00 */
[----:B------:R1:W-:Y:S04]  /*46a50*/  STL.64 [R1+0x988], R158 ;  /* 0x0009889e01007387 */ /* 0x0003e80000100a00 */
[----:B-1----:R-:W2:Y:S04]  /*46a60*/  LDL.LU.64 R158, [R1+0x29f8] ;  /* 0x0029f800019e7983 */ /* 0x002ea80000300a00 */
[----:B------:R-:W2:Y:S04]  /*46a70*/  LDL.LU.64 R156, [R1+0x29f0] ;  /* 0x0029f000019c7983 */ /* 0x000ea80000300a00 */
        /* <DEDUP_REMOVED lines=15> */
[----:B------:R-:W4:Y:S01]  /*46b70*/  LDL.LU.64 R72, [R1+0x29b0] ;  /* 0x0029b00001487983 */ /* 0x000f220000300a00 */
[----:B------:R-:W-:Y:S03]  /*46b80*/  HMMA.1688.F32.TF32 R244, R188, R70, R244 ;  /* 0x00000046bcf4723c */ /* 0x000fe600000810f4 */
[----:B------:R-:W-:Y:S04]  /*46b90*/  LDS R188, [R0+0x12200] ;  /* 0x0122000000bc7984 */ /* 0x000fe80000000800 */
[----:B------:R-:W-:Y:S04]  /*46ba0*/  LDS R190, [R0+0x13200] ;  /* 0x0132000000be7984 */ /* 0x000fe80000000800 */
[----:B------:R-:W-:Y:S04]  /*46bb0*/  LDS R189, [R252+0x12200] ;  /* 0x01220000fcbd7984 */ /* 0x000fe80000000800 */
[----:B------:R-:W3:Y:S01]  /*46bc0*/  LDS R191, [R252+0x13200] ;  /* 0x01320000fcbf7984 */ /* 0x000ee20000000800 */
[C---:B------:R-:W-:Y:S07]  /*46bd0*/  HMMA.1688.F32.TF32 R140, R112.reuse, R14, R140 ;  /* 0x0000000e708c723c */ /* 0x040fee000008108c */
[----:B------:R-:W-:Y:S04]  /*46be0*/  STL.64 [R1+0x200], R244 ;  /* 0x000200f401007387 */ /* 0x000fe80000100a00 */
[----:B------:R1:W-:Y:S01]  /*46bf0*/  STL.64 [R1+0x208], R246 ;  /* 0x000208f601007387 */ /* 0x0003e20000100a00 */
[C---:B------:R-:W-:Y:S08]  /*46c00*/  HMMA.1688.F32.TF32 R136, R112.reuse, R18, R136 ;  /* 0x000000127088723c */ /* 0x040ff00000081088 */
[C---:B-1----:R-:W-:Y:S08]  /*46c10*/  HMMA.1688.F32.TF32 R244, R112.reuse, R10, R248 ;  /* 0x0000000a70f4723c */ /* 0x042ff000000810f8 */
[C---:B------:R-:W-:Y:S08]  /*46c20*/  HMMA.1688.F32.TF32 R132, R112.reuse, R22, R132 ;  /* 0x000000167084723c */ /* 0x040ff00000081084 */
[C---:B------:R-:W-:Y:S08]  /*46c30*/  HMMA.1688.F32.TF32 R128, R112.reuse, R26, R128 ;  /* 0x0000001a7080723c */ /* 0x040ff00000081080 */
[C---:B------:R-:W-:Y:S08]  /*46c40*/  HMMA.1688.F32.TF32 R124, R112.reuse, R30, R124 ;  /* 0x0000001e707c723c */ /* 0x040ff0000008107c */
[C---:B------:R-:W-:Y:S08]  /*46c50*/  HMMA.1688.F32.TF32 R120, R112.reuse, R34, R120 ;  /* 0x000000227078723c */ /* 0x040ff00000081078 */
[C---:B------:R-:W-:Y:S01]  /*46c60*/  HMMA.1688.F32.TF32 R116, R112.reuse, R38, R116 ;  /* 0x000000267074723c */ /* 0x040fe20000081074 */
[----:B------:R2:W-:Y:S07]  /*46c70*/  STL.64 [R1+0x720], R244 ;  /* 0x000720f401007387 */ /* 0x0005ee0000100a00 */
[C---:B------:R-:W-:Y:S01]  /*46c80*/  HMMA.1688.F32.TF32 R108, R112.reuse, R42, R108 ;  /* 0x0000002a706c723c */ /* 0x040fe2000008106c */
[----:B------:R4:W-:Y:S07]  /*46c90*/  STL.64 [R1+0x728], R246 ;  /* 0x000728f601007387 */ /* 0x0009ee0000100a00 */
        /* <DEDUP_REMOVED lines=22> */
[----:B------:R-:W-:Y:S01]  /*46e00*/  STL.64 [R1+0x6a8], R110 ;  /* 0x0006a86e01007387 */ /* 0x000fe20000100a00 */
[----:B---3--:R-:W-:Y:S03]  /*46e10*/  HMMA.1688.F32.TF32 R76, R188, R10, R76 ;  /* 0x0000000abc4c723c */ /* 0x008fe6000008104c */
        /* <DEDUP_REMOVED lines=16> */
[----:B------:R-:W-:-:S03]  /*46f20*/  IMAD.MOV.U32 R251, RZ, RZ, R2 ;  /* 0x000000fffffb7224 */ /* 0x000fc600078e0002 */
[----:B------:R-:W-:Y:S04]  /*46f30*/  LDS R112, [R0+0x12280] ;  /* 0x0122800000707984 */ /* 0x000fe80000000800 */
[----:B------:R-:W-:Y:S04]  /*46f40*/  LDS R114, [R0+0x13280] ;  /* 0x0132800000727984 */ /* 0x000fe80000000800 */
[----:B------:R-:W-:Y:S04]  /*46f50*/  LDS R113, [R252+0x12280] ;  /* 0x01228000fc717984 */ /* 0x000fe80000000800 */
[----:B------:R-:W1:Y:S01]  /*46f60*/  LDS R115, [R252+0x13280] ;  /* 0x01328000fc737984 */ /* 0x000e620000000800 */
[----:B--2---:R-:W-:-:S02]  /*46f70*/  IMAD.MOV.U32 R245, RZ, RZ, R74 ;  /* 0x000000fffff57224 */ /* 0x004fc400078e004a */
[----:B----4-:R-:W-:Y:S01]  /*46f80*/  IMAD.MOV.U32 R247, RZ, RZ, R72 ;  /* 0x000000fffff77224 */ /* 0x010fe200078e0048 */
[----:B------:R-:W-:Y:S01]  /*46f90*/  MOV R246, R73 ;  /* 0x0000004900f67202 */ /* 0x000fe20000000f00 */
[----:B------:R-:W2:Y:S01]  /*46fa0*/  LDL.LU R72, [R1+0x270] ;  /* 0x0002700001487983 */ /* 0x000ea20000300800 */
[----:B------:R-:W-:-:S03]  /*46fb0*/  IMAD.MOV.U32 R244, RZ, RZ, R75 ;  /* 0x000000fffff47224 */ /* 0x000fc600078e004b */
[----:B------:R-:W2:Y:S04]  /*46fc0*/  LDL.LU R73, [R1+0x274] ;  /* 0x0002740001497983 */ /* 0x000ea80000300800 */
[----:B------:R-:W2:Y:S04]  /*46fd0*/  LDL.LU R74, [R1+0x278] ;  /* 0x00027800014a7983 */ /* 0x000ea80000300800 */
[----:B------:R-:W2:Y:S04]  /*46fe0*/  LDL.LU R75, [R1+0x27c] ;  /* 0x00027c00014b7983 */ /* 0x000ea80000300800 */
[----:B-1----:R-:W4:Y:S04]  /*46ff0*/  LDL.LU R76, [R1+0x280] ;  /* 0x00028000014c7983 */ /* 0x002f280000300800 */
[----:B------:R-:W4:Y:S04]  /*47000*/  LDL.LU R77, [R1+0x284] ;  /* 0x00028400014d7983 */ /* 0x000f280000300800 */
[----:B---3--:R-:W4:Y:S04]  /*47010*/  LDL.LU R78, [R1+0x288] ;  /* 0x00028800014e7983 */ /* 0x008f280000300800 */
        /* <DEDUP_REMOVED lines=57> */
[C---:B------:R-:W-:Y:S11]  /*473b0*/  HMMA.1688.F32.TF32 R80, R188.reuse, R14, R80 ;  /* 0x0000000ebc50723c */ /* 0x040ff60000081050 */
[----:B------:R-:W-:Y:S11]  /*473c0*/  @!UPT UIADD3 URZ, URZ, URZ, URZ ;  /* 0x0000003f3f3ff290 */ /* 0x000ff6000fffe03f */
[----:B------:R-:W-:Y:S01]  /*473d0*/  @!UPT UIADD3 URZ, URZ, URZ, URZ ;  /* 0x0000003f3f3ff290 */ /* 0x000fe2000fffe03f */
[----:B------:R1:W-:Y:S04]  /*473e0*/  STL.64 [R1+0x930], R80 ;  /* 0x0009305001007387 */ /* 0x0003e80000100a00 */
[----:B------:R2:W-:Y:S04]  /*473f0*/  STL.64 [R1+0x938], R82 ;  /* 0x0009385201007387 */ /* 0x0005e80000100a00 */
[----:B------:R-:W3:Y:S01]  /*47400*/  LDL.LU R85, [R1+0x524] ;  /* 0x0005240001557983 */ /* 0x000ee20000300800 */
[C---:B------:R-:W-:Y:S03]  /*47410*/  HMMA.1688.F32.TF32 R128, R188.reuse, R30, R128 ;  /* 0x0000001ebc80723c */ /* 0x040fe60000081080 */
[----:B------:R-:W3:Y:S04]  /*47420*/  LDL.LU R86, [R1+0x528] ;  /* 0x0005280001567983 */ /* 0x000ee80000300800 */
[----:B------:R-:W3:Y:S04]  /*47430*/  LDL.LU R87, [R1+0x52c] ;  /* 0x00052c0001577983 */ /* 0x000ee80000300800 */
[----:B------:R-:W4:Y:S04]  /*47440*/  LDL.LU R88, [R1+0x530] ;  /* 0x0005300001587983 */ /* 0x000f280000300800 */
[----:B------:R-:W4:Y:S01]  /*47450*/  LDL.LU R89, [R1+0x534] ;  /* 0x0005340001597983 */ /* 0x000f220000300800 */
[C---:B------:R-:W-:Y:S03]  /*47460*/  HMMA.1688.F32.TF32 R132, R188.reuse, R26, R132 ;  /* 0x0000001abc84723c */ /* 0x040fe60000081084 */
[----:B------:R-:W4:Y:S04]  /*47470*/  LDL.LU R90, [R1+0x538] ;  /* 0x00053800015a7983 */ /* 0x000f280000300800 */
[----:B------:R-:W4:Y:S01]  /*47480*/  LDL.LU R91, [R1+0x53c] ;  /* 0x00053c00015b7983 */ /* 0x000f220000300800 */
[C---:B------:R-:W-:Y:S03]  /*47490*/  HMMA.1688.F32.TF32 R124, R188.reuse, R34, R124 ;  /* 0x00000022bc7c723c */ /* 0x040fe6000008107c */
[----:B------:R-:W3:Y:S04]  /*474a0*/  LDL.LU R92, [R1+0x540] ;  /* 0x00054000015c7983 */ /* 0x000ee80000300800 */
[----:B------:R-:W3:Y:S01]  /*474b0*/  LDL.LU R93, [R1+0x544] ;  /* 0x00054400015d7983 */ /* 0x000ee20000300800 */
[C---:B------:R-:W-:Y:S03]  /*474c0*/  HMMA.1688.F32.TF32 R140, R188.reuse, R18, R140 ;  /* 0x00000012bc8c723c */ /* 0x040fe6000008108c */
[----:B------:R-:W3:Y:S04]  /*474d0*/  LDL.LU R94, [R1+0x548] ;  /* 0x00054800015e7983 */ /* 0x000ee80000300800 */
[----:B------:R-:W3:Y:S04]  /*474e0*/  LDL.LU R95, [R1+0x54c] ;  /* 0x00054c00015f7983 */ /* 0x000ee80000300800 */
[----:B-1----:R-:W3:Y:S04]  /*474f0*/  LDL.LU R80, [R1+0x510] ;  /* 0x0005100001507983 */ /* 0x002ee80000300800 */
[----:B------:R-:W3:Y:S01]  /*47500*/  LDL.LU R81, [R1+0x514] ;  /* 0x0005140001517983 */ /* 0x000ee20000300800 */
[C---:B------:R-:W-:Y:S03]  /*47510*/  HMMA.1688.F32.TF32 R136, R188.reuse, R22, R136 ;  /* 0x00000016bc88723c */ /* 0x040fe60000081088 */
[----:B--2---:R-:W2:Y:S04]  /*47520*/  LDL.LU R82, [R1+0x518] ;  /* 0x0005180001527983 */ /* 0x004ea80000300800 */
[----:B------:R-:W2:Y:S01]  /*47530*/  LDL.LU R83, [R1+0x51c] ;  /* 0x00051c0001537983 */ /* 0x000ea20000300800 */
[C---:B------:R-:W-:Y:S03]  /*47540*/  HMMA.1688.F32.TF32 R116, R188.reuse, R42, R116 ;  /* 0x0000002abc74723c */ /* 0x040fe60000081074 */
[----:B------:R-:W-:Y:S05]  /*47550*/  STL.64 [R1+0x920], R140 ;  /* 0x0009208c01007387 */ /* 0x000fea0000100a00 */
[C---:B------:R-:W-:Y:S01]  /*47560*/  HMMA.1688.F32.TF32 R120, R188.reuse, R38, R120 ;  /* 0x00000026bc78723c */ /* 0x040fe20000081078 */
[----:B------:R1:W-:Y:S07]  /*47570*/  STL.64 [R1+0x928], R142 ;  /* 0x0009288e01007387 */ /* 0x0003ee0000100a00 */
[C---:B------:R-:W-:Y:S01]  /*47580*/  HMMA.1688.F32.TF32 R108, R188.reuse, R46, R108 ;  /* 0x0000002ebc6c723c */ /* 0x040fe2000008106c */
        /* <DEDUP_REMOVED lines=52> */
[C---:B---3--:R-:W-:Y:S08]  /*478d0*/  HMMA.1688.F32.TF32 R92, R112.reuse, R14, R92 ;  /* 0x0000000e705c723c */ /* 0x048ff0000008105c */
[C---:B----4-:R-:W-:Y:S08]  /*478e0*/  HMMA.1688.F32.TF32 R88, R112.reuse, R18, R88 ;  /* 0x000000127058723c */ /* 0x050ff00000081058 */
[C---:B------:R-:W-:Y:S08]  /*478f0*/  HMMA.1688.F32.TF32 R84, R112.reuse, R22, R84 ;  /* 0x000000167054723c */ /* 0x040ff00000081054 */
[----:B--2---:R-:W-:Y:S08]  /*47900*/  HMMA.1688.F32.TF32 R80, R112, R26, R80 ;  /* 0x0000001a7050723c */ /* 0x004ff00000081050 */
[----:B------:R-:W-:Y:S01]  /*47910*/  HMMA.1688.F32.TF32 R72, R188, R70, R72 ;  /* 0x00000046bc48723c */ /* 0x000fe20000081048 */
[----:B------:R-:W-:Y:S04]  /*47920*/  LDS R188, [R0+0x12300] ;  /* 0x0123000000bc7984 */ /* 0x000fe80000000800 */
[----:B------:R-:W-:Y:S04]  /*47930*/  LDS R190, [R0+0x13300] ;  /* 0x0133000000be7984 */ /* 0x000fe80000000800 */
        /* <DEDUP_REMOVED lines=13> */
[----:B------:R-:W-:-:S03]  /*47a10*/  IMAD.MOV.U32 R79, RZ, RZ, R2 ;  /* 0x000000ffff4f7224 */ /* 0x000fc600078e0002 */
[----:B------:R-:W-:Y:S04]  /*47a20*/  LDS R72, [R0+0x12380] ;  /* 0x0123800000487984 */ /* 0x000fe80000000800 */
[----:B------:R-:W-:Y:S04]  /*47a30*/  LDS R74, [R0+0x13380] ;  /* 0x01338000004a7984 */ /* 0x000fe80000000800 */
[----:B---3--:R-:W3:Y:S04]  /*47a40*/  LDL.LU.64 R94, [R1+0x28d0] ;  /* 0x0028d000015e7983 */ /* 0x008ee80000300a00 */
[----:B------:R-:W3:Y:S04]  /*47a50*/  LDL.LU.64 R92, [R1+0x28c8] ;  /* 0x0028c800015c7983 */ /* 0x000ee80000300a00 */
[----:B------:R-:W-:Y:S04]  /*47a60*/  STL.64 [R1+0x620], R88 ;  /* 0x0006205801007387 */ /* 0x000fe80000100a00 */
[----:B------:R4:W-:Y:S04]  /*47a70*/  STL.64 [R1+0x628], R90 ;  /* 0x0006285a01007387 */ /* 0x0009e80000100a00 */
[----:B------:R-:W-:Y:S04]  /*47a80*/  LDS R73, [R252+0x12380] ;  /* 0x01238000fc497984 */ /* 0x000fe80000000800 */
[----:B------:R-:W1:Y:S04]  /*47a90*/  LDS R75, [R252+0x13380] ;  /* 0x01338000fc4b7984 */ /* 0x000e680000000800 */
[----:B----4-:R-:W4:Y:S04]  /*47aa0*/  LDL.LU.64 R90, [R1+0x28c0] ;  /* 0x0028c000015a7983 */ /* 0x010f280000300a00 */
[----:B------:R-:W4:Y:S04]  /*47ab0*/  LDL.LU.64 R88, [R1+0x28b8] ;  /* 0x0028b80001587983 */ /* 0x000f280000300a00 */
[----:B------:R-:W-:Y:S04]  /*47ac0*/  STL.64 [R1+0x610], R84 ;  /* 0x0006105401007387 */ /* 0x000fe80000100a00 */
[----:B------:R1:W-:Y:S04]  /*47ad0*/  STL.64 [R1+0x618], R86 ;  /* 0x0006185601007387 */ /* 0x0003e80000100a00 */
[----:B-1----:R-:W3:Y:S04]  /*47ae0*/  LDL.LU.64 R86, [R1+0x28b0] ;  /* 0x0028b00001567983 */ /* 0x002ee80000300a00 */
[----:B------:R-:W3:Y:S04]  /*47af0*/  LDL.LU.64 R84, [R1+0x28a8] ;  /* 0x0028a80001547983 */ /* 0x000ee80000300a00 */
        /* <DEDUP_REMOVED lines=9> */
[C---:B-1----:R-:W-:Y:S08]  /*47b90*/  HMMA.1688.F32.TF32 R76, R112.reuse, R34, R244 ;  /* 0x00000022704c723c */ /* 0x042ff000000810f4 */
[C---:B------:R-:W-:Y:S01]  /*47ba0*/  HMMA.1688.F32.TF32 R244, R112.reuse, R38, R248 ;  /* 0x0000002670f4723c */ /* 0x040fe200000810f8 */
[----:B------:R-:W-:Y:S04]  /*47bb0*/  LDS R248, [R0+0x14000] ;  /* 0x0140000000f87984 */ /* 0x000fe80000000800 */
[----:B------:R-:W-:Y:S04]  /*47bc0*/  LDS R250, [R0+0x15000] ;  /* 0x0150000000fa7984 */ /* 0x000fe80000000800 */
[----:B------:R-:W-:Y:S04]  /*47bd0*/  LDS R249, [R252+0x14000] ;  /* 0x01400000fcf97984 */ /* 0x000fe80000000800 */
[----:B------:R-:W-:Y:S04]  /*47be0*/  LDS R251, [R252+0x15000] ;  /* 0x01500000fcfb7984 */ /* 0x000fe80000000800 */
[----:B------:R-:W-:Y:S04]  /*47bf0*/  STL.64 [R1+0x5e0], R76 ;  /* 0x0005e04c01007387 */ /* 0x000fe80000100a00 */
[----:B------:R3:W-:Y:S02]  /*47c00*/  STL.64 [R1+0x5e8], R78 ;  /* 0x0005e84e01007387 */ /* 0x0007e40000100a00 */
[C---:B---3--:R-:W-:Y:S08]  /*47c10*/  HMMA.1688.F32.TF32 R76, R112.reuse, R46, R84 ;  /* 0x0000002e704c723c */ /* 0x048ff00000081054 */
[C---:B----4-:R-:W-:Y:S01]  /*47c20*/  HMMA.1688.F32.TF32 R80, R112.reuse, R42, R80 ;  /* 0x0000002a7050723c */ /* 0x050fe20000081050 */
[----:B------:R-:W-:Y:S04]  /*47c30*/  STL.64 [R1+0x5d0], R244 ;  /* 0x0005d0f401007387 */ /* 0x000fe80000100a00 */
[----:B------:R-:W-:Y:S03]  /*47c40*/  STL.64 [R1+0x5d8], R246 ;  /* 0x0005d8f601007387 */ /* 0x000fe60000100a00 */
[C---:B------:R-:W-:Y:S11]  /*47c50*/  HMMA.1688.F32.TF32 R84, R112.reuse, R50, R88 ;  /* 0x000000327054723c */ /* 0x040ff60000081058 */
[----:B------:R-:W-:Y:S04]  /*47c60*/  @!UPT UIADD3 URZ, URZ, URZ, URZ ;  /* 0x0000003f3f3ff290 */ /* 0x000fe8000fffe03f */
[----:B------:R-:W-:Y:S04]  /*47c70*/  STL.64 [R1+0x5c0], R80 ;  /* 0x0005c05001007387 */ /* 0x000fe80000100a00 */
[----:B------:R1:W-:Y:S04]  /*47c80*/  STL.64 [R1+0x5c8], R82 ;  /* 0x0005c85201007387 */ /* 0x0003e80000100a00 */
[----:B------:R-:W-:Y:S04]  /*47c90*/  STL.64 [R1+0x5b0], R76 ;  /* 0x0005b04c01007387 */ /* 0x000fe80000100a00 */
[----:B------:R2:W-:Y:S01]  /*47ca0*/  STL.64 [R1+0x5b8], R78 ;  /* 0x0005b84e01007387 */ /* 0x0005e20000100a00 */
[C---:B-1----:R-:W-:Y:S08]  /*47cb0*/  HMMA.1688.F32.TF32 R80, R112.reuse, R54, R92 ;  /* 0x000000367050723c */ /* 0x042ff0000008105c */
[C---:B--2---:R-:W-:Y:S01]  /*47cc0*/  HMMA.1688.F32.TF32 R76, R112.reuse, R58, R96 ;  /* 0x0000003a704c723c */ /* 0x044fe20000081060 */
[----:B------:R-:W-:Y:S04]  /*47cd0*/  STL.64 [R1+0x5a0], R84 ;  /* 0x0005a05401007387 */ /* 0x000fe80000100a00 */
[----:B------:R1:W-:Y:S10]  /*47ce0*/  STL.64 [R1+0x5a8], R86 ;  /* 0x0005a85601007387 */ /* 0x0003f40000100a00 */
[----:B------:R-:W-:Y:S01]  /*47cf0*/  STL.64 [R1+0x590], R80 ;  /* 0x0005905001007387 */ /* 0x000fe20000100a00 */
[C---:B-1----:R-:W-:Y:S03]  /*47d00*/  HMMA.1688.F32.TF32 R84, R112.reuse, R62, R100 ;  /* 0x0000003e7054723c */ /* 0x042fe60000081064 */
[----:B------:R1:W-:Y:S04]  /*47d10*/  STL.64 [R1+0x598], R82 ;  /* 0x0005985201007387 */ /* 0x0003e80000100a00 */
[----:B------:R-:W-:Y:S04]  /*47d20*/  STL.64 [R1+0x850], R76 ;  /* 0x0008504c01007387 */ /* 0x000fe80000100a00 */
[----:B------:R2:W-:Y:S01]  /*47d30*/  STL.64 [R1+0x858], R78 ;  /* 0x0008584e01007387 */ /* 0x0005e20000100a00 */
[C---:B-1----:R-:W-:Y:S08]  /*47d40*/  HMMA.1688.F32.TF32 R80, R112.reuse, R66, R104 ;  /* 0x000000427050723c */ /* 0x042ff00000081068 */
[----:B--2---:R-:W-:Y:S03]  /*47d50*/  HMMA.1688.F32.TF32 R76, R112, R70, R108 ;  /* 0x00000046704c723c */ /* 0x004fe6000008106c */
[----:B------:R-:W-:Y:S04]  /*47d60*/  STL.64 [R1+0x840], R84 ;  /* 0x0008405401007387 */ /* 0x000fe80000100a00 */
[----:B------:R1:W-:Y:S08]  /*47d70*/  STL.64 [R1+0x848], R86 ;  /* 0x0008485601007387 */ /* 0x0003f00000100a00 */
[----:B------:R-:W-:Y:S01]  /*47d80*/  STL.64 [R1+0x830], R80 ;  /* 0x0008305001007387 */ /* 0x000fe20000100a00 */
[C---:B-1----:R-:W-:Y:S03]  /*47d90*/  HMMA.1688.F32.TF32 R84, R188.reuse, R10, R116 ;  /* 0x0000000abc54723c */ /* 0x042fe60000081074 */
[----:B------:R1:W-:Y:S04]  /*47da0*/  STL.64 [R1+0x838], R82 ;  /* 0x0008385201007387 */ /* 0x0003e80000100a00 */
[----:B------:R-:W-:Y:S04]  /*47db0*/  STL.64 [R1+0x580], R76 ;  /* 0x0005804c01007387 */ /* 0x000fe80000100a00 */
[----:B------:R2:W-:Y:S01]  /*47dc0*/  STL.64 [R1+0x588], R78 ;  /* 0x0005884e01007387 */ /* 0x0005e20000100a00 */
[C---:B-1----:R-:W-:Y:S08]  /*47dd0*/  HMMA.1688.F32.TF32 R80, R188.reuse, R14, R120 ;  /* 0x0000000ebc50723c */ /* 0x042ff00000081078 */
[C---:B--2---:R-:W-:Y:S03]  /*47de0*/  HMMA.1688.F32.TF32 R76, R188.reuse, R18, R124 ;  /* 0x00000012bc4c723c */ /* 0x044fe6000008107c */
        /* <DEDUP_REMOVED lines=19> */
[----:B------:R-:W-:Y:S08]  /*47f20*/  STL.64 [R1+0x7c8], R86 ;  /* 0x0007c85601007387 */ /* 0x000ff00000100a00 */
[----:B------:R-:W-:Y:S04]  /*47f30*/  STL.64 [R1+0x7b0], R80 ;  /* 0x0007b05001007387 */ /* 0x000fe80000100a00 */
[----:B------:R-:W-:Y:S04]  /*47f40*/  STL.64 [R1+0x7b8], R82 ;  /* 0x0007b85201007387 */ /* 0x000fe80000100a00 */
[----:B------:R-:W-:Y:S04]  /*47f50*/  STL.64 [R1+0x7a0], R76 ;  /* 0x0007a04c01007387 */ /* 0x000fe80000100a00 */
[----:B------:R1:W-:Y:S02]  /*47f60*/  STL.64 [R1+0x7a8], R78 ;  /* 0x0007a84e01007387 */ /* 0x0003e40000100a00 */
[C---:B-1----:R-:W-:Y:S08]  /*47f70*/  HMMA.1688.F32.TF32 R76, R188.reuse, R54, R160 ;  /* 0x00000036bc4c723c */ /* 0x042ff000000810a0 */
        /* <DEDUP_REMOVED lines=9> */
[----:B------:R-:W-:Y:S04]  /*48010*/  STL.64 [R1+0x780], R80 ;  /* 0x0007805001007387 */ /* 0x000fe80000100a00 */
[----:B------:R2:W-:Y:S01]  /*48020*/  STL.64 [R1+0x788], R82 ;  /* 0x0007885201007387 */ /* 0x0005e20000100a00 */
[C---:B-1----:R-:W-:Y:S08]  /*48030*/  HMMA.1688.F32.TF32 R84, R188.reuse, R62, R168 ;  /* 0x0000003ebc54723c */ /* 0x042ff000000810a8 */
[----:B--2---:R-:W-:Y:S02]  /*48040*/  HMMA.1688.F32.TF32 R80, R188, R66, R172 ;  /* 0x00000042bc50723c */ /* 0x004fe400000810ac */
[----:B------:R-:W-:Y:S01]  /*48050*/  IMAD.MOV.U32 R167, RZ, RZ, R76 ;  /* 0x000000ffffa77224 */ /* 0x000fe200078e004c */
[----:B------:R-:W-:Y:S01]  /*48060*/  MOV R165, R78 ;  /* 0x0000004e00a57202 */ /* 0x000fe20000000f00 */
[----:B------:R-:W-:-:S02]  /*48070*/  IMAD.MOV.U32 R166, RZ, RZ, R77 ;  /* 0x000000ffffa67224 */ /* 0x000fc400078e004d */
[----:B------:R-:W-:Y:S02]  /*48080*/  IMAD.MOV.U32 R164, RZ, RZ, R79 ;  /* 0x000000ffffa47224 */ /* 0x000fe400078e004f */
[----:B------:R-:W-:Y:S07]  /*48090*/  HMMA.1688.F32.TF32 R76, R188, R70, R176 ;  /* 0x00000046bc4c723c */ /* 0x000fee00000810b0 */
[----:B------:R-:W-:Y:S04]  /*480a0*/  STL.64 [R1+0x750], R84 ;  /* 0x0007505401007387 */ /* 0x000fe80000100a00 */
[----:B------:R1:W-:Y:S04]  /*480b0*/  STL.64 [R1+0x758], R86 ;  /* 0x0007585601007387 */ /* 0x0003e80000100a00 */
[----:B------:R-:W-:Y:S01]  /*480c0*/  STL.64 [R1+0x740], R80 ;  /* 0x0007405001007387 */ /* 0x000fe20000100a00 */
[C---:B------:R-:W-:Y:S03]  /*480d0*/  HMMA.1688.F32.TF32 R244, R72.reuse, R22, R196 ;  /* 0x0000001648f4723c */ /* 0x040fe600000810c4 */
[----:B------:R2:W-:Y:S05]  /*480e0*/  STL.64 [R1+0x748], R82 ;  /* 0x0007485201007387 */ /* 0x0005ea0000100a00 */
[C---:B-1----:R-:W-:Y:S01]  /*480f0*/  HMMA.1688.F32.TF32 R84, R72.reuse, R10, R180 ;  /* 0x0000000a4854723c */ /* 0x042fe200000810b4 */
[----:B------:R-:W-:Y:S04]  /*48100*/  STL.64 [R1+0x570], R76 ;  /* 0x0005704c01007387 */ /* 0x000fe80000100a00 */
[----:B------:R1:W-:Y:S03]  /*48110*/  STL.64 [R1+0x578], R78 ;  /* 0x0005784e01007387 */ /* 0x0003e60000100a00 */
[C---:B--2---:R-:W-:Y:S08]  /*48120*/  HMMA.1688.F32.TF32 R80, R72.reuse, R14, R184 ;  /* 0x0000000e4850723c */ /* 0x044ff000000810b8 */
[C---:B-1----:R-:W-:Y:S07]  /*48130*/  HMMA.1688.F32.TF32 R76, R72.reuse, R18, R192 ;  /* 0x00000012484c723c */ /* 0x042fee00000810c0 */
[----:B------:R-:W-:Y:S04]  /*48140*/  STL.64 [R1+0x560], R84 ;  /* 0x0005605401007387 */ /* 0x000fe80000100a00 */
[----:B------:R1:W-:Y:S04]  /*48150*/  STL.64 [R1+0x568], R86 ;  /* 0x0005685601007387 */ /* 0x0003e80000100a00 */
[----:B------:R-:W-:Y:S04]  /*48160*/  STL.64 [R1+0x550], R80 ;  /* 0x0005505001007387 */ /* 0x000fe80000100a00 */
[----:B------:R2:W-:Y:S01]  /*48170*/  STL.64 [R1+0x558], R82 ;  /* 0x0005585201007387 */ /* 0x0005e20000100a00 */
[C---:B-1----:R-:W-:Y:S03]  /*48180*/  HMMA.1688.F32.TF32 R84, R72.reuse, R26, R200 ;  /* 0x0000001a4854723c */ /* 0x042fe600000810c8 */
[----:B------:R-:W-:Y:S04]  /*48190*/  STL [R1+0x2890], R244 ;  /* 0x002890f401007387 */ /* 0x000fe80000100800 */
[----:B------:R-:W-:Y:S01]  /*481a0*/  STL.64 [R1+0x540], R76 ;  /* 0x0005404c01007387 */ /* 0x000fe20000100a00 */
[C---:B--2---:R-:W-:Y:S03]  /*481b0*/  HMMA.1688.F32.TF32 R80, R72.reuse, R30, R204 ;  /* 0x0000001e4850723c */ /* 0x044fe600000810cc */
[----:B------:R1:W-:Y:S05]  /*481c0*/  STL.64 [R1+0x548], R78 ;  /* 0x0005484e01007387 */ /* 0x0003ea0000100a00 */
[----:B-1----:R-:W-:Y:S01]  /*481d0*/  HMMA.1688.F32.TF32 R76, R72, R34, R208 ;  /* 0x00000022484c723c */ /* 0x002fe200000810d0 */
[----:B------:R-:W-:Y:S04]  /*481e0*/  STL [R1+0x288c], R245 ;  /* 0x00288cf501007387 */ /* 0x000fe80000100800 */
[----:B------:R-:W-:Y:S04]  /*481f0*/  STL [R1+0x2888], R246 ;  /* 0x002888f601007387 */ /* 0x000fe80000100800 */
[----:B------:R1:W-:Y:S04]  /*48200*/  STL [R1+0x2884], R247 ;  /* 0x002884f701007387 */ /* 0x0003e80000100800 */
[----:B------:R-:W-:Y:S04]  /*48210*/  STL.64 [R1+0x4a0], R84 ;  /* 0x0004a05401007387 */ /* 0x000fe80000100a00 */
[----:B------:R-:W-:Y:S04]  /*48220*/  STL.64 [R1+0x4a8], R86 ;  /* 0x0004a85601007387 */ /* 0x000fe80000100a00 */
[----:B------:R-:W-:Y:S04]  /*48230*/  STL.64 [R1+0x4c0], R80 ;  /* 0x0004c05001007387 */ /* 0x000fe80000100a00 */
[----:B------:R2:W-:Y:S01]  /*48240*/  STL.64 [R1+0x4c8], R82 ;  /* 0x0004c85201007387 */ /* 0x0005e20000100a00 */
[----:B------:R-:W-:Y:S01]  /*48250*/  IMAD.MOV.U32 R244, RZ, RZ, R76 ;  /* 0x000000fffff47224 */ /* 0x000fe200078e004c */
[----:B-1----:R-:W-:Y:S01]  /*48260*/  MOV R247, R79 ;  /* 0x0000004f00f77202 */ /* 0x002fe20000000f00 */
[----:B------:R-:W-:-:S02]  /*48270*/  IMAD.MOV.U32 R245, RZ, RZ, R77 ;  /* 0x000000fffff57224 */ /* 0x000fc400078e004d */
[----:B------:R-:W-:Y:S02]  /*48280*/  IMAD.MOV.U32 R246, RZ, RZ, R78 ;  /* 0x000000fffff67224 */ /* 0x000fe400078e004e */
[C---:B------:R-:W-:Y:S08]  /*48290*/  HMMA.1688.F32.TF32 R76, R72.reuse, R42, R216 ;  /* 0x0000002a484c723c */ /* 0x040ff000000810d8 */
[C---:B--2---:R-:W-:Y:S11]  /*482a0*/  HMMA.1688.F32.TF32 R80, R72.reuse, R38, R212 ;  /* 0x000000264850723c */ /* 0x044ff600000810d4 */
[----:B------:R-:W-:Y:S11]  /*482b0*/  @!UPT UIADD3 URZ, URZ, URZ, URZ ;  /* 0x0000003f3f3ff290 */ /* 0x000ff6000fffe03f */
[----:B------:R-:W-:Y:S01]  /*482c0*/  @!UPT UIADD3 URZ, URZ, URZ, URZ ;  /* 0x0000003f3f3ff290 */ /* 0x000fe2000fffe03f */
[----:B------:R-:W-:Y:S04]  /*482d0*/  STL.64 [R1+0x520], R80 ;  /* 0x0005205001007387 */ /* 0x000fe80000100a00 */
[----:B------:R1:W-:Y:S04]  /*482e0*/  STL.64 [R1+0x528], R82 ;  /* 0x0005285201007387 */ /* 0x0003e80000100a00 */
[----:B------:R-:W-:Y:S04]  /*482f0*/  STL.64 [R1+0x510], R76 ;  /* 0x0005104c01007387 */ /* 0x000fe80000100a00 */
[----:B------:R-:W-:Y:S04]  /*48300*/  STL.64 [R1+0x518], R78 ;  /* 0x0005184e01007387 */ /* 0x000fe80000100a00 */
[----:B------:R-:W2:Y:S01]  /*48310*/  LDL R69, [R1+0x1a64] ;  /* 0x001a640001457983 */ /* 0x000ea20000100800 */
[C---:B------:R-:W-:Y:S08]  /*48320*/  HMMA.1688.F32.TF32 R40, R72.reuse, R46, R220 ;  /* 0x0000002e4828723c */ /* 0x040ff000000810dc */
[----:B------:R-:W-:Y:S01]  /*48330*/  HMMA.1688.F32.TF32 R44, R72, R50, R224 ;  /* 0x00000032482c723c */ /* 0x000fe200000810e0 */
[----:B------:R-:W-:-:S02]  /*48340*/  IMAD.MOV.U32 R90, RZ, RZ, R9 ;  /* 0x000000ffff5a7224 */ /* 0x000fc400078e0009 */
[----:B------:R-:W-:Y:S01]  /*48350*/  IMAD.MOV.U32 R91, RZ, RZ, R8 ;  /* 0x000000ffff5b7224 */ /* 0x000fe200078e0008 */
[----:B------:R-:W-:Y:S01]  /*48360*/  MOV R89, R12 ;  /* 0x0000000c00597202 */ /* 0x000fe20000000f00 */
[----:B------:R-:W-:Y:S02]  /*48370*/  IMAD.MOV.U32 R88, RZ, RZ, R13 ;  /* 0x000000ffff587224 */ /* 0x000fe400078e000d */
[----:B-1----:R-:W-:-:S08]  /*48380*/  IMAD.MOV.U32 R82, RZ, RZ, R17 ;  /* 0x000000ffff527224 */ /* 0x002fd000078e0011 */
[----:B------:R-:W-:Y:S04]  /*48390*/  STL.64 [R1+0x500], R40 ;  /* 0x0005002801007387 */ /* 0x000fe80000100a00 */
[----:B------:R1:W-:Y:S01]  /*483a0*/  STL.64 [R1+0x508], R42 ;  /* 0x0005082a01007387 */ /* 0x0003e20000100a00 */
[----:B------:R-:W-:Y:S01]  /*483b0*/  HMMA.1688.F32.TF32 R48, R72, R58, R232 ;  /* 0x0000003a4830723c */ /* 0x000fe200000810e8 */
[----:B------:R-:W-:Y:S01]  /*483c0*/  IMAD.MOV.U32 R83, RZ, RZ, R16 ;  /* 0x000000ffff537224 */ /* 0x000fe200078e0010 */
[----:B------:R-:W-:Y:S01]  /*483d0*/  MOV R80, R21 ;  /* 0x0000001500507202 */ /* 0x000fe20000000f00 */
[----:B------:R-:W-:Y:S02]  /*483e0*/  IMAD.MOV.U32 R81, RZ, RZ, R20 ;  /* 0x000000ffff517224 */ /* 0x000fe400078e0014 */
[----:B------:R-:W-:-:S02]  /*483f0*/  IMAD.MOV.U32 R86, RZ, RZ, R25 ;  /* 0x000000ffff567224 */ /* 0x000fc400078e0019 */
[----:B------:R-:W-:Y:S02]  /*48400*/  IMAD.MOV.U32 R87, RZ, RZ, R24 ;  /* 0x000000ffff577224 */ /* 0x000fe400078e0018 */
[----:B------:R-:W-:Y:S02]  /*48410*/  IMAD.MOV.U32 R84, RZ, RZ, R29 ;  /* 0x000000ffff547224 */ /* 0x000fe400078e001d */
[----:B------:R-:W-:Y:S01]  /*48420*/  IMAD.MOV.U32 R85, RZ, RZ, R28 ;  /* 0x000000ffff557224 */ /* 0x000fe200078e001c */
[C---:B-1----:R-:W-:Y:S01]  /*48430*/  HMMA.1688.F32.TF32 R40, R72.reuse, R54, R228 ;  /* 0x000000364828723c */ /* 0x042fe200000810e4 */
[----:B------:R-:W-:Y:S04]  /*48440*/  STL.64 [R1+0x4f0], R44 ;  /* 0x0004f02c01007387 */ /* 0x000fe80000100a00 */
[----:B------:R1:W-:Y:S01]  /*48450*/  STL.64 [R1+0x4f8], R46 ;  /* 0x0004f82e01007387 */ /* 0x0003e20000100a00 */
[----:B------:R-:W-:Y:S01]  /*48460*/  IMAD.MOV.U32 R78, RZ, RZ, R33 ;  /* 0x000000ffff4e7224 */ /* 0x000fe200078e0021 */
[----:B------:R-:W-:Y:S01]  /*48470*/  MOV R79, R32 ;  /* 0x00000020004f7202 */ /* 0x000fe20000000f00 */
[----:B------:R-:W-:Y:S01]  /*48480*/  IMAD.MOV.U32 R76, RZ, RZ, R37 ;  /* 0x000000ffff4c7224 */ /* 0x000fe200078e0025 */
[C---:B------:R-:W-:Y:S01]  /*48490*/  HMMA.1688.F32.TF32 R4, R72.reuse, R70, R4 ;  /* 0x000000464804723c */ /* 0x040fe20000081004 */
[----:B------:R-:W-:Y:S01]  /*484a0*/  IMAD.MOV.U32 R77, RZ, RZ, R36 ;  /* 0x000000ffff4d7224 */ /* 0x000fe200078e0024 */
[----:B------:R-:W-:Y:S01]  /*484b0*/  MOV R212, R167 ;  /* 0x000000a700d47202 */ /* 0x000fe20000000f00 */
[----:B------:R-:W-:Y:S01]  /*484c0*/  IMAD.MOV.U32 R215, RZ, RZ, R164 ;  /* 0x000000ffffd77224 */ /* 0x000fe200078e00a4 */
[----:B------:R-:W-:Y:S04]  /*484d0*/  LDS R224, [R0+0x14300] ;  /* 0x0143000000e07984 */ /* 0x000fe80000000800 */
[----:B-1----:R-:W-:Y:S01]  /*484e0*/  HMMA.1688.F32.TF32 R44, R72, R62, R236 ;  /* 0x0000003e482c723c */ /* 0x002fe200000810ec */
[----:B------:R-:W-:Y:S01]  /*484f0*/  IMAD.MOV.U32 R214, RZ, RZ, R165 ;  /* 0x000000ffffd67224 */ /* 0x000fe200078e00a5 */
[----:B------:R-:W-:Y:S04]  /*48500*/  LDS R226, [R0+0x15300] ;  /* 0x0153000000e27984 */ /* 0x000fe80000000800 */
[----:B------:R-:W-:Y:S04]  /*48510*/  STL.64 [R1+0x4e0], R40 ;  /* 0x0004e02801007387 */ /* 0x000fe80000100a00 */
[----:B------:R1:W-:Y:S01]  /*48520*/  STL.64 [R1+0x4e8], R42 ;  /* 0x0004e82a01007387 */ /* 0x0003e20000100a00 */
[----:B------:R-:W-:-:S03]  /*48530*/  IMAD.MOV.U32 R213, RZ, RZ, R166 ;  /* 0x000000ffffd57224 */ /* 0x000fc600078e00a6 */
[----:B------:R-:W-:Y:S04]  /*48540*/  LDS R225, [R252+0x14300] ;  /* 0x01430000fce17984 */ /* 0x000fe80000000800 */
[----:B------:R-:W-:Y:S01]  /*48550*/  LDS R227, [R252+0x15300] ;  /* 0x01530000fce37984 */ /* 0x000fe20000000800 */
[----:B-1----:R-:W-:Y:S03]  /*48560*/  HMMA.1688.F32.TF32 R40, R72, R66, R240 ;  /* 0x000000424828723c */ /* 0x002fe600000810f0 */
[----:B------:R-:W-:Y:S04]  /*48570*/  STL.64 [R1+0x4d0], R48 ;  /* 0x0004d03001007387 */ /* 0x000fe80000100a00 */
[----:B------:R-:W-:Y:S04]  /*48580*/  STL.64 [R1+0x4d8], R50 ;  /* 0x0004d83201007387 */ /* 0x000fe80000100a00 */
[----:B------:R-:W-:Y:S04]  /*48590*/  LDS R72, [R0+0x14080] ;  /* 0x0140800000487984 */ /* 0x000fe80000000800 */
[----:B------:R-:W-:Y:S04]  /*485a0*/  LDS R74, [R0+0x15080] ;  /* 0x01508000004a7984 */ /* 0x000fe80000000800 */
[----:B------:R-:W-:Y:S04]  /*485b0*/  LDS R73, [R252+0x14080] ;  /* 0x01408000fc497984 */ /* 0x000fe80000000800 */
[----:B------:R-:W-:Y:S04]  /*485c0*/  LDS R75, [R252+0x15080] ;  /* 0x01508000fc4b7984 */ /* 0x000fe80000000800 */
[----:B------:R-:W-:Y:S01]  /*485d0*/  STL.64 [R1+0x1f0], R40 ;  /* 0x0001f02801007387 */ /* 0x000fe20000100a00 */
[----:B------:R-:W-:-:S03]  /*485e0*/  IMAD.MOV.U32 R2, RZ, RZ, R43 ;  /* 0x000000ffff027224 */ /* 0x000fc600078e002b */
[----:B------:R-:W-:Y:S04]  /*485f0*/  STL.64 [R1+0x4b0], R44 ;  /* 0x0004b02c01007387 */ /* 0x000fe80000100a00 */
[----:B------:R-:W-:Y:S04]  /*48600*/  STL.64 [R1+0x4b8], R46 ;  /* 0x0004b82e01007387 */ /* 0x000fe80000100a00 */
[----:B------:R-:W-:Y:S04]  /*48610*/  STL [R1+0x1f8], R42 ;  /* 0x0001f82a01007387 */ /* 0x000fe80000100800 */
[----:B--2---:R-:W1:Y:S04]  /*48620*/  LDSM.16.M88.4 R8, [R69+0x20100] ;  /* 0x020100004508783b */ /* 0x004e680000000200 */
        /* <DEDUP_REMOVED lines=20> */
[----:B------:R-:W-:Y:S01]  /*48770*/  STL [R1+0x2760], R19 ;  /* 0x0027601301007387 */ /* 0x000fe20000100800 */
[C---:B------:R-:W-:Y:S03]  /*48780*/  HMMA.1688.F32.TF32 R88, R248.reuse, R8, R88 ;  /* 0x00000008f858723c */ /* 0x040fe60000081058 */
[----:B----4-:R-:W-:Y:S04]  /*48790*/  STL [R1+0x2774], R22 ;  /* 0x0027741601007387 */ /* 0x010fe80000100800 */
[----:B------:R-:W-:Y:S01]  /*487a0*/  STL [R1+0x2770], R23 ;  /* 0x0027701701007387 */ /* 0x000fe20000100800 */
[C---:B------:R-:W-:Y:S03]  /*487b0*/  HMMA.1688.F32.TF32 R80, R248.reuse, R12, R80 ;  /* 0x0000000cf850723c */ /* 0x040fe60000081050 */
        /* <DEDUP_REMOVED lines=16> */
[----:B------:R1:W-:Y:S04]  /*488c0*/  STL [R1+0x27b4], R54 ;  /* 0x0027b43601007387 */ /* 0x0003e80000100800 */
[----:B------:R-:W-:Y:S04]  /*488d0*/  STL [R1+0x27b0], R55 ;  /* 0x0027b03701007387 */ /* 0x000fe80000100800 */
[----:B------:R-:W-:Y:S04]  /*488e0*/  STL [R1+0x27bc], R58 ;  /* 0x0027bc3a01007387 */ /* 0x000fe80000100800 */
[----:B------:R-:W-:Y:S04]  /*488f0*/  STL [R1+0x27b8], R59 ;  /* 0x0027b83b01007387 */ /* 0x000fe80000100800 */
[----:B------:R-:W-:Y:S04]  /*48900*/  STL [R1+0x27c4], R62 ;  /* 0x0027c43e01007387 */ /* 0x000fe80000100800 */
[----:B------:R2:W-:Y:S04]  /*48910*/  STL [R1+0x27c0], R63 ;  /* 0x0027c03f01007387 */ /* 0x0005e80000100800 */
[----:B------:R-:W-:Y:S04]  /*48920*/  STL [R1+0x27cc], R66 ;  /* 0x0027cc4201007387 */ /* 0x000fe80000100800 */
[----:B------:R3:W-:Y:S01]  /*48930*/  STL [R1+0x27c8], R67 ;  /* 0x0027c84301007387 */ /* 0x0007e20000100800 */
[----:B-1----:R-:W-:-:S03]  /*48940*/  IMAD.MOV.U32 R54, RZ, RZ, R83 ;  /* 0x000000ffff367224 */ /* 0x002fc600078e0053 */
[----:B------:R-:W-:Y:S01]  /*48950*/  STL [R1+0x27d4], R70 ;  /* 0x0027d44601007387 */ /* 0x000fe20000100800 */
[----:B--2---:R-:W-:-:S03]  /*48960*/  IMAD.MOV.U32 R63, RZ, RZ, R80 ;  /* 0x000000ffff3f7224 */ /* 0x004fc600078e0050 */
[----:B------:R1:W-:Y:S01]  /*48970*/  STL [R1+0x27d0], R71 ;  /* 0x0027d04701007387 */ /* 0x0003e20000100800 */
[----:B------:R-:W-:Y:S01]  /*48980*/  IMAD.MOV.U32 R58, RZ, RZ, R81 ;  /* 0x000000ffff3a7224 */ /* 0x000fe200078e0051 */
[----:B------:R-:W-:Y:S02]  /*48990*/  MOV R59, R82 ;  /* 0x00000052003b7202 */ /* 0x000fe40000000f00 */
[----:B------:R2:W-:Y:S04]  /*489a0*/  STL.64 [R1+0xe0], R88 ;  /* 0x0000e05801007387 */ /* 0x0005e80000100a00 */
[----:B------:R2:W-:Y:S04]  /*489b0*/  STL.64 [R1+0xe8], R90 ;  /* 0x0000e85a01007387 */ /* 0x0005e80000100a00 */
[----:B------:R-:W4:Y:S04]  /*489c0*/  LDL.LU R80, [R1+0xa0] ;  /* 0x0000a00001507983 */ /* 0x000f280000300800 */
[----:B------:R-:W4:Y:S04]  /*489d0*/  LDL.LU R81, [R1+0xa4] ;  /* 0x0000a40001517983 */ /* 0x000f280000300800 */
[----:B------:R-:W4:Y:S04]  /*489e0*/  LDL.LU R82, [R1+0xa8] ;  /* 0x0000a80001527983 */ /* 0x000f280000300800 */
[----:B------:R-:W4:Y:S01]  /*489f0*/  LDL.LU R83, [R1+0xac] ;  /* 0x0000ac0001537983 */ /* 0x000f220000300800 */
[----:B------:R-:W-:-:S03]  /*48a00*/  MOV R62, R87 ;  /* 0x00000057003e7202 */ /* 0x000fc60000000f00 */
[----:B------:R-:W-:Y:S01]  /*48a10*/  STL [R1+0x27e4], R54 ;  /* 0x0027e43601007387 */ /* 0x000fe20000100800 */
[----:B---3--:R-:W-:-:S03]  /*48a20*/  IMAD.MOV.U32 R67, RZ, RZ, R86 ;  /* 0x000000ffff437224 */ /* 0x008fc600078e0056 */
[----:B------:R3:W-:Y:S01]  /*48a30*/  STL [R1+0x27e0], R59 ;  /* 0x0027e03b01007387 */ /* 0x0007e20000100800 */
[----:B------:R-:W-:-:S03]  /*48a40*/  IMAD.MOV.U32 R66, RZ, RZ, R85 ;  /* 0x000000ffff427224 */ /* 0x000fc600078e0055 */
[----:B------:R3:W-:Y:S01]  /*48a50*/  STL [R1+0x27dc], R58 ;  /* 0x0027dc3a01007387 */ /* 0x0007e20000100800 */
[----:B-1----:R-:W-:-:S03]  /*48a60*/  IMAD.MOV.U32 R71, RZ, RZ, R84 ;  /* 0x000000ffff477224 */ /* 0x002fc600078e0054 */
[----:B------:R1:W-:Y:S04]  /*48a70*/  STL [R1+0x27d8], R63 ;  /* 0x0027d83f01007387 */ /* 0x0003e80000100800 */
[----:B--2---:R-:W2:Y:S04]  /*48a80*/  LDL.LU R88, [R1+0x90] ;  /* 0x0000900001587983 */ /* 0x004ea80000300800 */
[----:B------:R-:W2:Y:S04]  /*48a90*/  LDL.LU R89, [R1+0x94] ;  /* 0x0000940001597983 */ /* 0x000ea80000300800 */
[----:B------:R-:W2:Y:S04]  /*48aa0*/  LDL.LU R90, [R1+0x98] ;  /* 0x00009800015a7983 */ /* 0x000ea80000300800 */
[----:B------:R-:W2:Y:S01]  /*48ab0*/  LDL.LU R91, [R1+0x9c] ;  /* 0x00009c00015b7983 */ /* 0x000ea20000300800 */
[----:B------:R-:W-:-:S03]  /*48ac0*/  IMAD.MOV.U32 R55, RZ, RZ, R76 ;  /* 0x000000ffff377224 */ /* 0x000fc600078e004c */
[----:B------:R-:W-:Y:S01]  /*48ad0*/  STL [R1+0x27f4], R62 ;  /* 0x0027f43e01007387 */ /* 0x000fe20000100800 */
[----:B------:R-:W-:-:S03]  /*48ae0*/  IMAD.MOV.U32 R50, RZ, RZ, R77 ;  /* 0x000000ffff327224 */ /* 0x000fc600078e004d */
[----:B------:R-:W-:Y:S01]  /*48af0*/  STL [R1+0x27f0], R67 ;  /* 0x0027f04301007387 */ /* 0x000fe20000100800 */
[----:B------:R-:W-:-:S03]  /*48b00*/  IMAD.MOV.U32 R51, RZ, RZ, R78 ;  /* 0x000000ffff337224 */ /* 0x000fc600078e004e */
[----:B------:R-:W-:Y:S01]  /*48b10*/  STL [R1+0x27ec], R66 ;  /* 0x0027ec4201007387 */ /* 0x000fe20000100800 */
[----:B------:R-:W-:-:S03]  /*48b20*/  IMAD.MOV.U32 R46, RZ, RZ, R79 ;  /* 0x000000ffff2e7224 */ /* 0x000fc600078e004f */
[----:B------:R1:W-:Y:S04]  /*48b30*/  STL [R1+0x27e8], R71 ;  /* 0x0027e84701007387 */ /* 0x0003e80000100800 */
[----:B------:R-:W3:Y:S04]  /*48b40*/  LDL.LU R76, [R1+0x80] ;  /* 0x00008000014c7983 */ /* 0x000ee80000300800 */
[----:B------:R-:W3:Y:S04]  /*48b50*/  LDL.LU R77, [R1+0x84] ;  /* 0x00008400014d7983 */ /* 0x000ee80000300800 */
[----:B------:R-:W3:Y:S04]  /*48b60*/  LDL.LU R78, [R1+0x88] ;  /* 0x00008800014e7983 */ /* 0x000ee80000300800 */
[----:B------:R-:W3:Y:S04]  /*48b70*/  LDL.LU R79, [R1+0x8c] ;  /* 0x00008c00014f7983 */ /* 0x000ee80000300800 */
[----:B------:R-:W-:Y:S04]  /*48b80*/  STL [R1+0x2804], R46 ;  /* 0x0028042e01007387 */ /* 0x000fe80000100800 */
[----:B------:R1:W-:Y:S04]  /*48b90*/  STL [R1+0x2800], R51 ;  /* 0x0028003301007387 */ /* 0x0003e80000100800 */
[----:B------:R1:W-:Y:S04]  /*48ba0*/  STL [R1+0x27fc], R50 ;  /* 0x0027fc3201007387 */ /* 0x0003e80000100800 */
[----:B------:R1:W-:Y:S04]  /*48bb0*/  STL [R1+0x27f8], R55 ;  /* 0x0027f83701007387 */ /* 0x0003e80000100800 */
[----:B------:R-:W3:Y:S04]  /*48bc0*/  LDL.LU R84, [R1+0x70] ;  /* 0x0000700001547983 */ /* 0x000ee80000300800 */
[----:B------:R-:W3:Y:S04]  /*48bd0*/  LDL.LU R85, [R1+0x74] ;  /* 0x0000740001557983 */ /* 0x000ee80000300800 */
[----:B------:R-:W3:Y:S04]  /*48be0*/  LDL.LU R86, [R1+0x78] ;  /* 0x0000780001567983 */ /* 0x000ee80000300800 */
[----:B------:R-:W3:Y:S01]  /*48bf0*/  LDL.LU R87, [R1+0x7c] ;  /* 0x00007c0001577983 */ /* 0x000ee20000300800 */
[C---:B----4-:R-:W-:Y:S08]  /*48c00*/  HMMA.1688.F32.TF32 R80, R248.reuse, R24, R80 ;  /* 0x00000018f850723c */ /* 0x050ff00000081050 */
[C---:B--2---:R-:W-:Y:S11]  /*48c10*/  HMMA.1688.F32.TF32 R88, R248.reuse, R28, R88 ;  /* 0x0000001cf858723c */ /* 0x044ff60000081058 */
[----:B------:R-:W-:Y:S05]  /*48c20*/  @!UPT UIADD3 URZ, URZ, URZ, URZ ;  /* 0x0000003f3f3ff290 */ /* 0x000fea000fffe03f */
[----:B---3--:R-:W-:Y:S01]  /*48c30*/  MOV R59, R80 ;  /* 0x00000050003b7202 */ /* 0x008fe20000000f00 */
[----:B------:R-:W-:Y:S01]  /*48c40*/  IMAD.MOV.U32 R70, RZ, RZ, R83 ;  /* 0x000000ffff467224 */ /* 0x000fe200078e0053 */
[----:B------:R-:W2:Y:S01]  /*48c50*/  LDL.LU R80, [R1+0x60] ;  /* 0x0000600001507983 */ /* 0x000ea20000300800 */
[----:B------:R-:W-:Y:S02]  /*48c60*/  IMAD.MOV.U32 R58, RZ, RZ, R81 ;  /* 0x000000ffff3a7224 */ /* 0x000fe400078e0051 */
[----:B-1----:R-:W-:Y:S01]  /*48c70*/  IMAD.MOV.U32 R63, RZ, RZ, R82 ;  /* 0x000000ffff3f7224 */ /* 0x002fe200078e0052 */
[----:B------:R-:W2:Y:S04]  /*48c80*/  LDL.LU R81, [R1+0x64] ;  /* 0x0000640001517983 */ /* 0x000ea80000300800 */
[----:B------:R-:W2:Y:S04]  /*48c90*/  LDL.LU R82, [R1+0x68] ;  /* 0x0000680001527983 */ /* 0x000ea80000300800 */
[----:B------:R-:W2:Y:S01]  /*48ca0*/  LDL.LU R83, [R1+0x6c] ;  /* 0x00006c0001537983 */ /* 0x000ea20000300800 */
[----:B------:R-:W-:Y:S01]  /*48cb0*/  HMMA.1688.F32.TF32 R76, R248, R32, R76 ;  /* 0x00000020f84c723c */ /* 0x000fe2000008104c */
[----:B------:R-:W-:-:S02]  /*48cc0*/  IMAD.MOV.U32 R54, RZ, RZ, R91 ;  /* 0x000000ffff367224 */ /* 0x000fc400078e005b */
[----:B------:R-:W-:Y:S01]  /*48cd0*/  STL [R1+0x2814], R70 ;  /* 0x0028144601007387 */ /* 0x000fe20000100800 */
[----:B------:R-:W-:Y:S01]  /*48ce0*/  IMAD.MOV.U32 R71, RZ, RZ, R90 ;  /* 0x000000ffff477224 */ /* 0x000fe200078e005a */
[----:B------:R-:W-:Y:S01]  /*48cf0*/  MOV R66, R89 ;  /* 0x0000005900427202 */ /* 0x000fe20000000f00 */
[----:B------:R-:W-:Y:S01]  /*48d00*/  IMAD.MOV.U32 R67, RZ, RZ, R88 ;  /* 0x000000ffff437224 */ /* 0x000fe200078e0058 */
[----:B------:R-:W-:Y:S04]  /*48d10*/  STL [R1+0x2810], R63 ;  /* 0x0028103f01007387 */ /* 0x000fe80000100800 */
[----:B------:R-:W-:Y:S04]  /*48d20*/  STL [R1+0x280c], R58 ;  /* 0x00280c3a01007387 */ /* 0x000fe80000100800 */
[----:B------:R1:W-:Y:S04]  /*48d30*/  STL [R1+0x2808], R59 ;  /* 0x0028083b01007387 */ /* 0x0003e80000100800 */
[----:B------:R-:W-:Y:S04]  /*48d40*/  STL [R1+0x2824], R54 ;  /* 0x0028243601007387 */ /* 0x000fe80000100800 */
[----:B------:R3:W-:Y:S01]  /*48d50*/  STL [R1+0x2820], R71 ;  /* 0x0028204701007387 */ /* 0x0007e20000100800 */
[----:B------:R-:W-:-:S03]  /*48d60*/  IMAD.MOV.U32 R51, RZ, RZ, R76 ;  /* 0x000000ffff337224 */ /* 0x000fc600078e004c */
[----:B------:R4:W-:Y:S01]  /*48d70*/  STL [R1+0x281c], R66 ;  /* 0x00281c4201007387 */ /* 0x0009e20000100800 */
[----:B------:R-:W-:Y:S01]  /*48d80*/  IMAD.MOV.U32 R50, RZ, RZ, R77 ;  /* 0x000000ffff327224 */ /* 0x000fe200078e004d */
[----:B------:R-:W-:Y:S02]  /*48d90*/  MOV R55, R78 ;  /* 0x0000004e00377202 */ /* 0x000fe40000000f00 */
[----:B------:R1:W-:Y:S01]  /*48da0*/  STL [R1+0x2818], R67 ;  /* 0x0028184301007387 */ /* 0x0003e20000100800 */
[----:B------:R-:W-:-:S03]  /*48db0*/  IMAD.MOV.U32 R62, RZ, RZ, R79 ;  /* 0x000000ffff3e7224 */ /* 0x000fc600078e004f */
[----:B------:R-:W3:Y:S04]  /*48dc0*/  LDL.LU R76, [R1+0x50] ;  /* 0x00005000014c7983 */ /* 0x000ee80000300800 */
[----:B------:R-:W3:Y:S04]  /*48dd0*/  LDL.LU R77, [R1+0x54] ;  /* 0x00005400014d7983 */ /* 0x000ee80000300800 */
[----:B------:R-:W3:Y:S04]  /*48de0*/  LDL.LU R78, [R1+0x58] ;  /* 0x00005800014e7983 */ /* 0x000ee80000300800 */
[----:B------:R-:W3:Y:S01]  /*48df0*/  LDL.LU R79, [R1+0x5c] ;  /* 0x00005c00014f7983 */ /* 0x000ee20000300800 */
[----:B------:R-:W-:Y:S03]  /*48e00*/  HMMA.1688.F32.TF32 R84, R248, R36, R84 ;  /* 0x00000024f854723c */ /* 0x000fe60000081054 */
[----:B------:R-:W-:Y:S04]  /*48e10*/  STL [R1+0x2834], R62 ;  /* 0x0028343e01007387 */ /* 0x000fe80000100800 */
[----:B------:R-:W-:Y:S04]  /*48e20*/  STL [R1+0x2830], R55 ;  /* 0x0028303701007387 */ /* 0x000fe80000100800 */
[----:B------:R1:W-:Y:S04]  /*48e30*/  STL [R1+0x282c], R50 ;  /* 0x00282c3201007387 */ /* 0x0003e80000100800 */
[----:B------:R1:W-:Y:S09]  /*48e40*/  STL [R1+0x2828], R51 ;  /* 0x0028283301007387 */ /* 0x0003f20000100800 */
[----:B------:R-:W-:Y:S01]  /*48e50*/  MOV R38, R87 ;  /* 0x0000005700267202 */ /* 0x000fe20000000f00 */
[----:B------:R-:W-:-:S02]  /*48e60*/  IMAD.MOV.U32 R43, RZ, RZ, R86 ;  /* 0x000000ffff2b7224 */ /* 0x000fc400078e0056 */
[----:B------:R-:W-:Y:S02]  /*48e70*/  IMAD.MOV.U32 R42, RZ, RZ, R85 ;  /* 0x000000ffff2a7224 */ /* 0x000fe400078e0055 */
[----:B------:R-:W-:Y:S01]  /*48e80*/  IMAD.MOV.U32 R47, RZ, RZ, R84 ;  /* 0x000000ffff2f7224 */ /* 0x000fe200078e0054 */
[----:B------:R-:W-:Y:S04]  /*48e90*/  STL [R1+0x2844], R38 ;  /* 0x0028442601007387 */ /* 0x000fe80000100800 */
[----:B------:R1:W-:Y:S04]  /*48ea0*/  STL [R1+0x2840], R43 ;  /* 0x0028402b01007387 */ /* 0x0003e80000100800 */
[----:B------:R1:W-:Y:S04]  /*48eb0*/  STL [R1+0x283c], R42 ;  /* 0x00283c2a01007387 */ /* 0x0003e80000100800 */
        /* <DEDUP_REMOVED lines=9> */
[C---:B--2---:R-:W-:Y:S11]  /*48f50*/  HMMA.1688.F32.TF32 R80, R248.reuse, R40, R80 ;  /* 0x00000028f850723c */ /* 0x044ff60000081050 */
[----:B------:R-:W-:Y:S11]  /*48f60*/  @!UPT UIADD3 URZ, URZ, URZ, URZ ;  /* 0x0000003f3f3ff290 */ /* 0x000ff6000fffe03f */
[----:B------:R-:W-:Y:S02]  /*48f70*/  @!UPT UIADD3 URZ, URZ, URZ, URZ ;  /* 0x0000003f3f3ff290 */ /* 0x000fe4000fffe03f */
[----:B------:R-:W-:Y:S02]  /*48f80*/  IMAD.MOV.U32 R46, RZ, RZ, R83 ;  /* 0x000000ffff2e7224 */ /* 0x000fe400078e0053 */
[----:B-1----:R-:W-:Y:S02]  /*48f90*/  IMAD.MOV.U32 R59, RZ, RZ, R82 ;  /* 0x000000ffff3b7224 */ /* 0x002fe400078e0052 */
[----:B------:R-:W-:Y:S02]  /*48fa0*/  IMAD.MOV.U32 R58, RZ, RZ, R81 ;  /* 0x000000ffff3a7224 */ /* 0x000fe400078e0051 */
[----:B------:R-:W-:Y:S01]  /*48fb0*/  IMAD.MOV.U32 R63, RZ, RZ, R80 ;  /* 0x000000ffff3f7224 */ /* 0x000fe200078e0050 */
[----:B------:R-:W-:Y:S04]  /*48fc0*/  STL [R1+0x2854], R46 ;  /* 0x0028542e01007387 */ /* 0x000fe80000100800 */
[----:B------:R1:W-:Y:S04]  /*48fd0*/  STL [R1+0x2850], R59 ;  /* 0x0028503b01007387 */ /* 0x0003e80000100800 */
[----:B------:R2:W-:Y:S04]  /*48fe0*/  STL [R1+0x284c], R58 ;  /* 0x00284c3a01007387 */ /* 0x0005e80000100800 */
[----:B------:R1:W-:Y:S04]  /*48ff0*/  STL [R1+0x2848], R63 ;  /* 0x0028483f01007387 */ /* 0x0003e80000100800 */
[----:B------:R-:W2:Y:S04]  /*49000*/  LDL.LU R88, [R1+0x20] ;  /* 0x0000200001587983 */ /* 0x000ea80000300800 */
[----:B------:R-:W2:Y:S04]  /*49010*/  LDL.LU R89, [R1+0x24] ;  /* 0x0000240001597983 */ /* 0x000ea80000300800 */
[----:B------:R-:W2:Y:S04]  /*49020*/  LDL.LU R90, [R1+0x28] ;  /* 0x00002800015a7983 */ /* 0x000ea80000300800 */
[----:B------:R-:W2:Y:S01]  /*49030*/  LDL.LU R91, [R1+0x2c] ;  /* 0x00002c00015b7983 */ /* 0x000ea20000300800 */
[C---:B---3--:R-:W-:Y:S11]  /*49040*/  HMMA.1688.F32.TF32 R76, R248.reuse, R44, R76 ;  /* 0x0000002cf84c723c */ /* 0x048ff6000008104c */
[----:B------:R-:W-:Y:S11]  /*49050*/  @!UPT UIADD3 URZ, URZ, URZ, URZ ;  /* 0x0000003f3f3ff290 */ /* 0x000ff6000fffe03f */
[----:B------:R-:W-:Y:S02]  /*49060*/  @!UPT UIADD3 URZ, URZ, URZ, URZ ;  /* 0x0000003f3f3ff290 */ /* 0x000fe4000fffe03f */
[----:B------:R-:W-:Y:S01]  /*49070*/  MOV R71, R76 ;  /* 0x0000004c00477202 */ /* 0x000fe20000000f00 */
[----:B----4-:R-:W-:Y:S01]  /*49080*/  IMAD.MOV.U32 R66, RZ, RZ, R77 ;  /* 0x000000ffff427224 */ /* 0x010fe200078e004d */
[----:B------:R-:W3:Y:S01]  /*49090*/  LDL.LU R76, [R1+0x730] ;  /* 0x00073000014c7983 */ /* 0x000ee20000300800 */
[----:B------:R-:W-:Y:S02]  /*490a0*/  IMAD.MOV.U32 R67, RZ, RZ, R78 ;  /* 0x000000ffff437224 */ /* 0x000fe400078e004e */
[----:B------:R-:W-:Y:S01]  /*490b0*/  IMAD.MOV.U32 R70, RZ, RZ, R79 ;  /* 0x000000ffff467224 */ /* 0x000fe200078e004f */
[----:B------:R-:W3:Y:S04]  /*490c0*/  LDL.LU R77, [R1+0x734] ;  /* 0x00073400014d7983 */ /* 0x000ee80000300800 */
[----:B------:R-:W3:Y:S04]  /*490d0*/  LDL.LU R78, [R1+0x738] ;  /* 0x00073800014e7983 */ /* 0x000ee80000300800 */
[----:B------:R-:W3:Y:S04]  /*490e0*/  LDL.LU R79, [R1+0x73c] ;  /* 0x00073c00014f7983 */ /* 0x000ee80000300800 */
[----:B------:R-:W4:Y:S04]  /*490f0*/  LDL.LU R84, [R1+0x10] ;  /* 0x0000100001547983 */ /* 0x000f280000300800 */
[----:B------:R-:W4:Y:S04]  /*49100*/  LDL.LU R85, [R1+0x14] ;  /* 0x0000140001557983 */ /* 0x000f280000300800 */
[----:B------:R-:W4:Y:S04]  /*49110*/  LDL.LU R86, [R1+0x18] ;  /* 0x0000180001567983 */ /* 0x000f280000300800 */
[----:B------:R-:W4:Y:S04]  /*49120*/  LDL.LU R87, [R1+0x1c] ;  /* 0x00001c0001577983 */ /* 0x000f280000300800 */
[----:B------:R-:W3:Y:S04]  /*49130*/  LDL.LU R80, [R1] ;  /* 0x0000000001507983 */ /* 0x000ee80000300800 */
[----:B------:R-:W3:Y:S04]  /*49140*/  LDL.LU R81, [R1+0x4] ;  /* 0x0000040001517983 */ /* 0x000ee80000300800 */
[----:B------:R-:W3:Y:S04]  /*49150*/  LDL.LU R82, [R1+0x8] ;  /* 0x0000080001527983 */ /* 0x000ee80000300800 */
[----:B------:R-:W3:Y:S01]  /*49160*/  LDL.LU R83, [R1+0xc] ;  /* 0x00000c0001537983 */ /* 0x000ee20000300800 */
[C---:B------:R-:W-:Y:S08]  /*49170*/  HMMA.1688.F32.TF32 R96, R248.reuse, R48, R96 ;  /* 0x00000030f860723c */ /* 0x040ff00000081060 */
[----:B------:R-:W-:Y:S01]  /*49180*/  HMMA.1688.F32.TF32 R92, R248, R52, R92 ;  /* 0x00000034f85c723c */ /* 0x000fe2000008105c */
[----:B------:R-:W-:Y:S04]  /*49190*/  STL [R1+0x2864], R70 ;  /* 0x0028644601007387 */ /* 0x000fe80000100800 */
[----:B------:R1:W-:Y:S04]  /*491a0*/  STL [R1+0x2860], R67 ;  /* 0x0028604301007387 */ /* 0x0003e80000100800 */
[----:B------:R1:W-:Y:S07]  /*491b0*/  STL [R1+0x285c], R66 ;  /* 0x00285c4201007387 */ /* 0x0003ee0000100800 */
[----:B------:R-:W-:Y:S01]  /*491c0*/  IMAD.MOV.U32 R54, RZ, RZ, R99 ;  /* 0x000000ffff367224 */ /* 0x000fe200078e0063 */
[----:B------:R-:W-:Y:S01]  /*491d0*/  MOV R50, R97 ;  /* 0x0000006100327202 */ /* 0x000fe20000000f00 */
[----:B------:R-:W-:Y:S01]  /*491e0*/  IMAD.MOV.U32 R51, RZ, RZ, R98 ;  /* 0x000000ffff337224 */ /* 0x000fe200078e0062 */
[----:B------:R1:W-:Y:S01]  /*491f0*/  STL [R1+0x2858], R71 ;  /* 0x0028584701007387 */ /* 0x0003e20000100800 */
[----:B------:R-:W-:-:S03]  /*49200*/  IMAD.MOV.U32 R55, RZ, RZ, R96 ;  /* 0x000000ffff377224 */ /* 0x000fc600078e0060 */
[----:B------:R-:W-:Y:S01]  /*49210*/  STL [R1+0x2874], R54 ;  /* 0x0028743601007387 */ /* 0x000fe20000100800 */
[----:B------:R-:W-:Y:S01]  /*49220*/  MOV R35, R94 ;  /* 0x0000005e00237202 */ /* 0x000fe20000000f00 */
[----:B------:R-:W-:Y:S02]  /*49230*/  IMAD.MOV.U32 R34, RZ, RZ, R93 ;  /* 0x000000ffff227224 */ /* 0x000fe400078e005d */
[----:B------:R-:W-:Y:S01]  /*49240*/  STL [R1+0x2870], R51 ;  /* 0x0028703301007387 */ /* 0x000fe20000100800 */
[----:B------:R-:W-:-:S03]  /*49250*/  IMAD.MOV.U32 R39, RZ, RZ, R92 ;  /* 0x000000ffff277224 */ /* 0x000fc600078e005c */
[----:B------:R-:W-:Y:S04]  /*49260*/  STL [R1+0x286c], R50 ;  /* 0x00286c3201007387 */ /* 0x000fe80000100800 */
[----:B------:R-:W-:Y:S04]  /*49270*/  STL [R1+0x2868], R55 ;  /* 0x0028683701007387 */ /* 0x000fe80000100800 */
[----:B------:R1:W-:Y:S04]  /*49280*/  STL [R1+0x2880], R35 ;  /* 0x0028802301007387 */ /* 0x0003e80000100800 */
[----:B------:R1:W-:Y:S04]  /*49290*/  STL [R1+0x287c], R34 ;  /* 0x00287c2201007387 */ /* 0x0003e80000100800 */
[----:B------:R1:W-:Y:S01]  /*492a0*/  STL [R1+0x2878], R39 ;  /* 0x0028782701007387 */ /* 0x0003e20000100800 */
[----:B------:R-:W-:Y:S01]  /*492b0*/  IMAD.MOV.U32 R30, RZ, RZ, R95 ;  /* 0x000000ffff1e7224 */ /* 0x000fe200078e005f */
[C---:B--2---:R-:W-:Y:S11]  /*492c0*/  HMMA.1688.F32.TF32 R88, R248.reuse, R56, R88 ;  /* 0x00000038f858723c */ /* 0x044ff60000081058 */
[----:B------:R-:W-:Y:S11]  /*492d0*/  @!UPT UIADD3 URZ, URZ, URZ, URZ ;  /* 0x0000003f3f3ff290 */ /* 0x000ff6000fffe03f */
[----:B------:R-:W-:Y:S02]  /*492e0*/  @!UPT UIADD3 URZ, URZ, URZ, URZ ;  /* 0x0000003f3f3ff290 */ /* 0x000fe4000fffe03f */
[----:B------:R-:W-:Y:S02]  /*492f0*/  IMAD.MOV.U32 R43, RZ, RZ, R88 ;  /* 0x000000ffff2b7224 */ /* 0x000fe400078e0058 */
[----:B------:R-:W-:Y:S01]  /*49300*/  IMAD.MOV.U32 R42, RZ, RZ, R89 ;  /* 0x000000ffff2a7224 */ /* 0x000fe200078e0059 */
[----:B------:R-:W-:Y:S01]  /*49310*/  MOV R62, R91 ;  /* 0x0000005b003e7202 */ /* 0x000fe20000000f00 */
[----:B------:R-:W-:Y:S01]  /*49320*/  IMAD.MOV.U32 R47, RZ, RZ, R90 ;  /* 0x000000ffff2f7224 */ /* 0x000fe200078e005a */
[C---:B----4-:R-:W-:Y:S08]  /*49330*/  HMMA.1688.F32.TF32 R84, R248.reuse, R60, R84 ;  /* 0x0000003cf854723c */ /* 0x050ff00000081054 */
[C---:B---3--:R-:W-:Y:S08]  /*49340*/  HMMA.1688.F32.TF32 R80, R248.reuse, R64, R80 ;  /* 0x00000040f850723c */ /* 0x048ff00000081050 */
[----:B------:R-:W-:Y:S01]  /*49350*/  HMMA.1688.F32.TF32 R248, R248, R68, R76 ;  /* 0x00000044f8f8723c */ /* 0x000fe2000008104c */
[----:B------:R-:W2:Y:S07]  /*49360*/  LDL.LU R76, [R1+0x120] ;  /* 0x00012000014c7983 */ /* 0x000eae0000300800 */
[----:B-1----:R-:W-:Y:S01]  /*49370*/  IMAD.MOV.U32 R59, RZ, RZ, R84 ;  /* 0x000000ffff3b7224 */ /* 0x002fe200078e0054 */
[----:B------:R-:W2:Y:S01]  /*49380*/  LDL.LU R77, [R1+0x124] ;  /* 0x00012400014d7983 */ /* 0x000ea20000300800 */
[----:B------:R-:W-:-:S03]  /*49390*/  IMAD.MOV.U32 R58, RZ, RZ, R85 ;  /* 0x000000ffff3a7224 */ /* 0x000fc600078e0055 */
[----:B------:R-:W2:Y:S01]  /*493a0*/  LDL.LU R78, [R1+0x128] ;  /* 0x00012800014e7983 */ /* 0x000ea20000300800 */
[----:B------:R-:W-:-:S03]  /*493b0*/  IMAD.MOV.U32 R63, RZ, RZ, R86 ;  /* 0x000000ffff3f7224 */ /* 0x000fc600078e0056 */
[----:B------:R-:W2:Y:S01]  /*493c0*/  LDL.LU R79, [R1+0x12c] ;  /* 0x00012c00014f7983 */ /* 0x000ea20000300800 */
[----:B------:R-:W-:-:S03]  /*493d0*/  IMAD.MOV.U32 R38, RZ, RZ, R87 ;  /* 0x000000ffff267224 */ /* 0x000fc600078e0057 */
        /* <DEDUP_REMOVED lines=40> */
[----:B------:R-:W-:Y:S01]  /*49660*/  MOV R67, R80 ;  /* 0x0000005000437202 */ /* 0x000fe20000000f00 */
[----:B------:R-:W-:-:S02]  /*49670*/  IMAD.MOV.U32 R66, RZ, RZ, R81 ;  /* 0x000000ffff427224 */ /* 0x000fc400078e0051 */
[----:B------:R-:W4:Y:S01]  /*49680*/  LDL.LU R80, [R1+0x130] ;  /* 0x0001300001507983 */ /* 0x000f220000300800 */
[----:B------:R-:W-:-:S03]  /*49690*/  IMAD.MOV.U32 R71, RZ, RZ, R82 ;  /* 0x000000ffff477224 */ /* 0x000fc600078e0052 */
[----:B------:R-:W4:Y:S04]  /*496a0*/  LDL.LU R81, [R1+0x134] ;  /* 0x0001340001517983 */ /* 0x000f280000300800 */
[----:B------:R-:W4:Y:S01]  /*496b0*/  LDL.LU R82, [R1+0x138] ;  /* 0x0001380001527983 */ /* 0x000f220000300800 */
[----:B------:R-:W-:Y:S02]  /*496c0*/  IMAD.MOV.U32 R46, RZ, RZ, R83 ;  /* 0x000000ffff2e7224 */ /* 0x000fe400078e0053 */
[----:B------:R-:W-:Y:S01]  /*496d0*/  IMAD.MOV.U32 R83, RZ, RZ, R3 ;  /* 0x000000ffff537224 */ /* 0x000fe200078e0003 */
[C---:B--2---:R-:W-:Y:S08]  /*496e0*/  HMMA.1688.F32.TF32 R76, R72.reuse, R52, R76 ;  /* 0x00000034484c723c */ /* 0x044ff0000008104c */
[C---:B---3--:R-:W-:Y:S08]  /*496f0*/  HMMA.1688.F32.TF32 R120, R72.reuse, R8, R120 ;  /* 0x000000084878723c */ /* 0x048ff00000081078 */
[C---:B----4-:R-:W-:Y:S11]  /*49700*/  HMMA.1688.F32.TF32 R104, R72.reuse, R24, R104 ;  /* 0x000000184868723c */ /* 0x050ff60000081068 */
[----:B------:R-:W-:Y:S11]  /*49710*/  @!UPT UIADD3 URZ, URZ, URZ, URZ ;  /* 0x0000003f3f3ff290 */ /* 0x000ff6000fffe03f */
[----:B------:R-:W-:Y:S02]  /*49720*/  @!UPT UIADD3 URZ, URZ, URZ, URZ ;  /* 0x0000003f3f3ff290 */ /* 0x000fe4000fffe03f */
[----:B------:R-:W-:Y:S02]  /*49730*/  IMAD.MOV.U32 R35, RZ, RZ, R104 ;  /* 0x000000ffff237224 */ /* 0x000fe400078e0068 */
[----:B------:R-:W-:Y:S02]  /*49740*/  IMAD.MOV.U32 R34, RZ, RZ, R105 ;  /* 0x000000ffff227224 */ /* 0x000fe400078e0069 */
[----:B------:R-:W-:Y:S02]  /*49750*/  IMAD.MOV.U32 R39, RZ, RZ, R106 ;  /* 0x000000ffff277224 */ /* 0x000fe400078e006a */
[----:B------:R-:W-:Y:S02]  /*49760*/  IMAD.MOV.U32 R54, RZ, RZ, R107 ;  /* 0x000000ffff367224 */ /* 0x000fe400078e006b */
[C---:B------:R-:W-:Y:S08]  /*49770*/  HMMA.1688.F32.TF32 R104, R72.reuse, R28, R100 ;  /* 0x0000001c4868723c */ /* 0x040ff00000081064 */
[C---:B------:R-:W-:Y:S08]  /*49780*/  HMMA.1688.F32.TF32 R100, R72.reuse, R32, R96 ;  /* 0x000000204864723c */ /* 0x040ff00000081060 */
[C---:B------:R-:W-:Y:S08]  /*49790*/  HMMA.1688.F32.TF32 R96, R72.reuse, R36, R92 ;  /* 0x000000244860723c */ /* 0x040ff0000008105c */
        /* <DEDUP_REMOVED lines=14> */
[----:B------:R-:W2:Y:S04]  /*49880*/  LDL.LU R80, [R1+0x6c0] ;  /* 0x0006c00001507983 */ /* 0x000ea80000300800 */
[----:B------:R1:W-:Y:S04]  /*49890*/  STL.64 [R1+0x140], R84 ;  /* 0x0001405401007387 */ /* 0x0003e80000100a00 */
[----:B------:R3:W-:Y:S04]  /*498a0*/  STL.64 [R1+0x148], R86 ;  /* 0x0001485601007387 */ /* 0x0007e80000100a00 */
[----:B------:R-:W-:Y:S01]  /*498b0*/  STL.64 [R1+0x130], R76 ;  /* 0x0001304c01007387 */ /* 0x000fe20000100a00 */
[----:B------:R-:W-:Y:S03]  /*498c0*/  HMMA.1688.F32.TF32 R116, R72, R12, R116 ;  /* 0x0000000c4874723c */ /* 0x000fe60000081074 */
[----:B------:R-:W-:Y:S04]  /*498d0*/  STL.64 [R1+0x138], R78 ;  /* 0x0001384e01007387 */ /* 0x000fe80000100a00 */
        /* <DEDUP_REMOVED lines=28> */
[----:B------:R-:W2:Y:S01]  /*49aa0*/  LDL.LU R108, [R1+0x200] ;  /* 0x00020000016c7983 */ /* 0x000ea20000300800 */
[----:B------:R-:W-:-:S03]  /*49ab0*/  MOV R26, R117 ;  /* 0x00000075001a7202 */ /* 0x000fc60000000f00 */
        /* <DEDUP_REMOVED lines=97> */
[----:B------:R-:W2:Y:S02]  /*4a0d0*/  LDS R79, [R252+0x15100] ;  /* 0x01510000fc4f7984 */ /* 0x000ea40000000800 */
[C---:B--2---:R-:W-:Y:S08]  /*4a0e0*/  HMMA.1688.F32.TF32 R132, R76.reuse, R44, R132 ;  /* 0x0000002c4c84723c */ /* 0x044ff00000081084 */
[C---:B---3--:R-:W-:Y:S08]  /*4a0f0*/  HMMA.1688.F32.TF32 R136, R76.reuse, R40, R136 ;  /* 0x000000284c88723c */ /* 0x048ff00000081088 */
[C---:B----4-:R-:W-:Y:S08]  /*4a100*/  HMMA.1688.F32.TF32 R140, R76.reuse, R36, R140 ;  /* 0x000000244c8c723c */ /* 0x050ff0000008108c */
[C---:B------:R-:W-:Y:S08]  /*4a110*/  HMMA.1688.F32.TF32 R148, R76.reuse, R28, R148 ;  /* 0x0000001c4c94723c */ /* 0x040ff00000081094 */
[C---:B------:R-:W-:Y:S08]  /*4a120*/  HMMA.1688.F32.TF32 R152, R76.reuse, R24, R152 ;  /* 0x000000184c98723c */ /* 0x040ff00000081098 */
[C---:B------:R-:W-:Y:S08]  /*4a130*/  HMMA.1688.F32.TF32 R156, R76.reuse, R20, R156 ;  /* 0x000000144c9c723c */ /* 0x040ff0000008109c */
[C---:B------:R-:W-:Y:S08]  /*4a140*/  HMMA.1688.F32.TF32 R172, R76.reuse, R12, R172 ;  /* 0x0000000c4cac723c */ /* 0x040ff000000810ac */
[----:B------:R-:W-:Y:S08]  /*4a150*/  HMMA.1688.F32.TF32 R124, R76, R52, R124 ;  /* 0x000000344c7c723c */ /* 0x000ff0000008107c */
        /* <DEDUP_REMOVED lines=9> */
[C---:B------:R-:W-:Y:S01]  /*4a1f0*/  HMMA.1688.F32.TF32 R168, R76.reuse, R16, R168 ;  /* 0x000000104ca8723c */ /* 0x040fe200000810a8 */
[----:B------:R-:W-:Y:S04]  /*4a200*/  STL.64 [R1+0x120], R196 ;  /* 0x000120c401007387 */ /* 0x000fe80000100a00 */
[----:B------:R-:W-:Y:S04]  /*4a210*/  STL.64 [R1+0x128], R198 ;  /* 0x000128c601007387 */ /* 0x000fe80000100a00 */
[----:B------:R-:W-:Y:S01]  /*4a220*/  STL.64 [R1+0x110], R192 ;  /* 0x000110c001007387 */ /* 0x000fe20000100a00 */
[C---:B------:R-:W-:Y:S03]  /*4a230*/  HMMA.1688.F32.TF32 R144, R76.reuse, R32, R144 ;  /* 0x000000204c90723c */ /* 0x040fe60000081090 */
[----:B------:R-:W-:Y:S04]  /*4a240*/  STL.64 [R1+0x118], R194 ;  /* 0x000118c201007387 */ /* 0x000fe80000100a00 */
[----:B------:R-:W-:Y:S04]  /*4a250*/  STL.64 [R1+0x100], R184 ;  /* 0x000100b801007387 */ /* 0x000fe80000100a00 */
[----:B------:R-:W-:Y:S01]  /*4a260*/  STL.64 [R1+0x108], R186 ;  /* 0x000108ba01007387 */ /* 0x000fe20000100a00 */
[C---:B------:R-:W-:Y:S03]  /*4a270*/  HMMA.1688.F32.TF32 R120, R76.reuse, R56, R120 ;  /* 0x000000384c78723c */ /* 0x040fe60000081078 */
[----:B------:R-:W-:Y:S05]  /*4a280*/  STL.64 [R1+0xf0], R180 ;  /* 0x0000f0b401007387 */ /* 0x000fea0000100a00 */
[C---:B------:R-:W-:Y:S01]  /*4a290*/  HMMA.1688.F32.TF32 R128, R76.reuse, R48, R128 ;  /* 0x000000304c80723c */ /* 0x040fe20000081080 */
        /* <DEDUP_REMOVED lines=8> */
[----:B------:R-:W-:Y:S01]  /*4a320*/  STL.64 [R1+0x478], R170 ;  /* 0x000478aa01007387 */ /* 0x000fe20000100a00 */
[----:B------:R-:W-:Y:S03]  /*4a330*/  HMMA.1688.F32.TF32 R108, R76, R68, R108 ;  /* 0x000000444c6c723c */ /* 0x000fe6000008106c */
[----:B------:R-:W-:Y:S04]  /*4a340*/  STL.64 [R1+0x460], R156 ;  /* 0x0004609c01007387 */ /* 0x000fe80000100a00 */
[----:B------:R-:W-:Y:S01]  /*4a350*/  STL.64 [R1+0x468], R158 ;  /* 0x0004689e01007387 */ /* 0x000fe20000100a00 */
[C---:B-1----:R-:W-:Y:S03]  /*4a360*/  HMMA.1688.F32.TF32 R76, R72.reuse, R8, R104 ;  /* 0x00000008484c723c */ /* 0x042fe60000081068 */
        /* <DEDUP_REMOVED lines=38> */
[----:B------:R1:W-:Y:S04]  /*4a5d0*/  STL.64 [R1+0x3e0], R92 ;  /* 0x0003e05c01007387 */ /* 0x0003e80000100a00 */
[----:B------:R2:W-:Y:S04]  /*4a5e0*/  STL.64 [R1+0x3e8], R94 ;  /* 0x0003e85e01007387 */ /* 0x0005e80000100a00 */
[----:B------:R-:W3:Y:S04]  /*4a5f0*/  LDL.LU R84, [R1+0x8a0] ;  /* 0x0008a00001547983 */ /* 0x000ee80000300800 */
[----:B------:R4:W-:Y:S04]  /*4a600*/  STL.64 [R1+0x3d0], R88 ;  /* 0x0003d05801007387 */ /* 0x0009e80000100a00 */
[----:B------:R1:W-:Y:S05]  /*4a610*/  STL.64 [R1+0x3d8], R90 ;  /* 0x0003d85a01007387 */ /* 0x0003ea0000100a00 */
        /* <DEDUP_REMOVED lines=86> */
[----:B------:R-:W-:Y:S04]  /*4ab80*/  LDS R156, [R0+0x14280] ;  /* 0x01428000009c7984 */ /* 0x000fe80000000800 */
[----:B------:R-:W-:Y:S01]  /*4ab90*/  LDS R158, [R0+0x15280] ;  /* 0x01528000009e7984 */ /* 0x000fe20000000800 */
[C---:B------:R-:W-:Y:S03]  /*4aba0*/  HMMA.1688.F32.TF32 R148, R72.reuse, R48, R148 ;  /* 0x000000304894723c */ /* 0x040fe60000081094 */
[----:B------:R-:W-:Y:S04]  /*4abb0*/  LDS R157, [R252+0x14280] ;  /* 0x01428000fc9d7984 */ /* 0x000fe80000000800 */
[----:B------:R-:W-:Y:S01]  /*4abc0*/  LDS R159, [R252+0x15280] ;  /* 0x01528000fc9f7984 */ /* 0x000fe20000000800 */
[C---:B---3--:R-:W-:Y:S08]  /*4abd0*/  HMMA.1688.F32.TF32 R168, R72.reuse, R36, R168 ;  /* 0x0000002448a8723c */ /* 0x048ff000000810a8 */
[C---:B------:R-:W-:Y:S11]  /*4abe0*/  HMMA.1688.F32.TF32 R152, R72.reuse, R44, R152 ;  /* 0x0000002c4898723c */ /* 0x040ff60000081098 */
[----:B------:R-:W-:Y:S04]  /*4abf0*/  @!UPT UIADD3 URZ, URZ, URZ, URZ ;  /* 0x0000003f3f3ff290 */ /* 0x000fe8000fffe03f */
[----:B------:R-:W-:Y:S04]  /*4ac00*/  STL.64 [R1+0x3b0], R168 ;  /* 0x0003b0a801007387 */ /* 0x000fe80000100a00 */
[----:B------:R-:W-:Y:S04]  /*4ac10*/  STL.64 [R1+0x3b8], R170 ;  /* 0x0003b8aa01007387 */ /* 0x000fe80000100a00 */
[----:B------:R-:W-:Y:S04]  /*4ac20*/  STL.64 [R1+0x3a0], R76 ;  /* 0x0003a04c01007387 */ /* 0x000fe80000100a00 */
[----:B------:R1:W-:Y:S02]  /*4ac30*/  STL.64 [R1+0x3a8], R78 ;  /* 0x0003a84e01007387 */ /* 0x0003e40000100a00 */
[C---:B-1----:R-:W-:Y:S02]  /*4ac40*/  HMMA.1688.F32.TF32 R76, R72.reuse, R52, R92 ;  /* 0x00000034484c723c */ /* 0x042fe4000008105c */
[----:B------:R-:W-:Y:S04]  /*4ac50*/  LDS R92, [R0+0x14200] ;  /* 0x01420000005c7984 */ /* 0x000fe80000000800 */
[----:B------:R-:W-:Y:S04]  /*4ac60*/  LDS R94, [R0+0x15200] ;  /* 0x01520000005e7984 */ /* 0x000fe80000000800 */
[----:B------:R-:W-:Y:S04]  /*4ac70*/  LDS R93, [R252+0x14200] ;  /* 0x01420000fc5d7984 */ /* 0x000fe80000000800 */
[----:B------:R-:W1:Y:S01]  /*4ac80*/  LDS R95, [R252+0x15200] ;  /* 0x01520000fc5f7984 */ /* 0x000e620000000800 */
[C---:B------:R-:W-:Y:S03]  /*4ac90*/  HMMA.1688.F32.TF32 R144, R72.reuse, R56, R144 ;  /* 0x000000384890723c */ /* 0x040fe60000081090 */
[----:B------:R-:W-:Y:S04]  /*4aca0*/  STL.64 [R1+0x390], R152 ;  /* 0x0003909801007387 */ /* 0x000fe80000100a00 */
[----:B------:R-:W-:Y:S01]  /*4acb0*/  STL.64 [R1+0x398], R154 ;  /* 0x0003989a01007387 */ /* 0x000fe20000100a00 */
[C---:B------:R-:W-:Y:S03]  /*4acc0*/  HMMA.1688.F32.TF32 R140, R72.reuse, R60, R140 ;  /* 0x0000003c488c723c */ /* 0x040fe6000008108c */
[----:B------:R-:W-:Y:S04]  /*4acd0*/  STL.64 [R1+0x380], R148 ;  /* 0x0003809401007387 */ /* 0x000fe80000100a00 */
[----:B------:R-:W-:Y:S04]  /*4ace0*/  STL.64 [R1+0x388], R150 ;  /* 0x0003889601007387 */ /* 0x000fe80000100a00 */
[----:B------:R-:W-:Y:S04]  /*4acf0*/  STL.64 [R1+0x370], R76 ;  /* 0x0003704c01007387 */ /* 0x000fe80000100a00 */
[----:B------:R2:W-:Y:S02]  /*4ad00*/  STL.64 [R1+0x378], R78 ;  /* 0x0003784e01007387 */ /* 0x0005e40000100a00 */
[C---:B--2---:R-:W-:Y:S08]  /*4ad10*/  HMMA.1688.F32.TF32 R76, R72.reuse, R64, R136 ;  /* 0x00000040484c723c */ /* 0x044ff00000081088 */
[----:B------:R-:W-:Y:S01]  /*4ad20*/  HMMA.1688.F32.TF32 R72, R72, R68, R132 ;  /* 0x000000444848723c */ /* 0x000fe20000081084 */
        /* <DEDUP_REMOVED lines=10> */
[C---:B------:R-:W-:Y:S07]  /*4add0*/  HMMA.1688.F32.TF32 R120, R92.reuse, R16, R120 ;  /* 0x000000105c78723c */ /* 0x040fee0000081078 */
        /* <DEDUP_REMOVED lines=22> */
[C---:B----4-:R-:W-:Y:S08]  /*4af40*/  HMMA.1688.F32.TF32 R76, R92.reuse, R44, R88 ;  /* 0x0000002c5c4c723c */ /* 0x050ff00000081058 */
[C---:B-1----:R-:W-:Y:S01]  /*4af50*/  HMMA.1688.F32.TF32 R72, R92.reuse, R48, R84 ;  /* 0x000000305c48723c */ /* 0x042fe20000081054 */
[----:B------:R-:W-:Y:S04]  /*4af60*/  STL.64 [R1+0x2b0], R96 ;  /* 0x0002b06001007387 */ /* 0x000fe80000100a00 */
[----:B------:R-:W-:Y:S11]  /*4af70*/  STL.64 [R1+0x2b8], R98 ;  /* 0x0002b86201007387 */ /* 0x000ff60000100a00 */
[----:B------:R-:W-:Y:S07]  /*4af80*/  @!UPT UIADD3 URZ, URZ, URZ, URZ ;  /* 0x0000003f3f3ff290 */ /* 0x000fee000fffe03f */
[----:B------:R-:W-:Y:S04]  /*4af90*/  STL.64 [R1+0x25f0], R74 ;  /* 0x0025f04a01007387 */ /* 0x000fe80000100a00 */
[----:B------:R-:W-:Y:S04]  /*4afa0*/  STL.64 [R1+0x2a0], R76 ;  /* 0x0002a04c01007387 */ /* 0x000fe80000100a00 */
[----:B------:R1:W-:Y:S04]  /*4afb0*/  STL.64 [R1+0x2a8], R78 ;  /* 0x0002a84e01007387 */ /* 0x0003e80000100a00 */
[----:B------:R-:W-:Y:S04]  /*4afc0*/  STL.64 [R1+0x25e8], R72 ;  /* 0x0025e84801007387 */ /* 0x000fe80000100a00 */
[----:B------:R-:W2:Y:S04]  /*4afd0*/  LDL.LU R116, [R1+0x5f0] ;  /* 0x0005f00001747983 */ /* 0x000ea80000300800 */
[----:B------:R-:W2:Y:S04]  /*4afe0*/  LDL.LU R117, [R1+0x5f4] ;  /* 0x0005f40001757983 */ /* 0x000ea80000300800 */
[----:B------:R-:W2:Y:S04]  /*4aff0*/  LDL.LU R118, [R1+0x5f8] ;  /* 0x0005f80001767983 */ /* 0x000ea80000300800 */
[----:B------:R-:W2:Y:S04]  /*4b000*/  LDL.LU R119, [R1+0x5fc] ;  /* 0x0005fc0001777983 */ /* 0x000ea80000300800 */
[----:B------:R-:W3:Y:S04]  /*4b010*/  LDL.LU R100, [R1+0x630] ;  /* 0x0006300001647983 */ /* 0x000ee80000300800 */
[----:B------:R-:W3:Y:S04]  /*4b020*/  LDL.LU R101, [R1+0x634] ;  /* 0x0006340001657983 */ /* 0x000ee80000300800 */
[----:B------:R-:W3:Y:S04]  /*4b030*/  LDL.LU R102, [R1+0x638] ;  /* 0x0006380001667983 */ /* 0x000ee80000300800 */
[----:B------:R-:W3:Y:S01]  /*4b040*/  LDL.LU R103, [R1+0x63c] ;  /* 0x00063c0001677983 */ /* 0x000ee20000300800 */
[----:B-1----:R-:W-:Y:S03]  /*4b050*/  HMMA.1688.F32.TF32 R76, R92, R52, R80 ;  /* 0x000000345c4c723c */ /* 0x002fe60000081050 */
        /* <DEDUP_REMOVED lines=36> */
[----:B------:R-:W-:Y:S04]  /*4b2a0*/  STL.64 [R1+0x2600], R78 ;  /* 0x0026004e01007387 */ /* 0x000fe80000100a00 */
[----:B------:R1:W-:Y:S01]  /*4b2b0*/  STL.64 [R1+0x25f8], R76 ;  /* 0x0025f84c01007387 */ /* 0x0003e20000100a00 */
[C---:B--2---:R-:W-:Y:S08]  /*4b2c0*/  HMMA.1688.F32.TF32 R116, R156.reuse, R28, R116 ;  /* 0x0000001c9c74723c */ /* 0x044ff00000081074 */
[----:B---3--:R-:W-:Y:S08]  /*4b2d0*/  HMMA.1688.F32.TF32 R100, R156, R12, R100 ;  /* 0x0000000c9c64723c */ /* 0x008ff00000081064 */
[C---:B----4-:R-:W-:Y:S08]  /*4b2e0*/  HMMA.1688.F32.TF32 R84, R92.reuse, R60, R84 ;  /* 0x0000003c5c54723c */ /* 0x050ff00000081054 */
[C---:B------:R-:W-:Y:S08]  /*4b2f0*/  HMMA.1688.F32.TF32 R80, R92.reuse, R56, R80 ;  /* 0x000000385c50723c */ /* 0x040ff00000081050 */
[C---:B------:R-:W-:Y:S08]  /*4b300*/  HMMA.1688.F32.TF32 R88, R92.reuse, R64, R88 ;  /* 0x000000405c58723c */ /* 0x040ff00000081058 */
[----:B------:R-:W-:Y:S07]  /*4b310*/  HMMA.1688.F32.TF32 R92, R92, R68, R124 ;  /* 0x000000445c5c723c */ /* 0x000fee000008107c */
[----:B------:R-:W-:Y:S01]  /*4b320*/  STL.64 [R1+0x2610], R82 ;  /* 0x0026105201007387 */ /* 0x000fe20000100a00 */
[C---:B------:R-:W-:Y:S03]  /*4b330*/  HMMA.1688.F32.TF32 R96, R156.reuse, R8, R96 ;  /* 0x000000089c60723c */ /* 0x040fe60000081060 */
[----:B------:R-:W-:Y:S05]  /*4b340*/  STL.64 [R1+0x2608], R80 ;  /* 0x0026085001007387 */ /* 0x000fea0000100a00 */
        /* <DEDUP_REMOVED lines=53> */
[C---:B------:R-:W-:Y:S03]  /*4b6a0*/  HMMA.1688.F32.TF32 R120, R156.reuse, R32, R120 ;  /* 0x000000209c78723c */ /* 0x040fe60000081078 */
[----:B------:R-:W3:Y:S04]  /*4b6b0*/  LDL.LU R168, [R1+0x580] ;  /* 0x0005800001a87983 */ /* 0x000ee80000300800 */
[----:B------:R-:W3:Y:S04]  /*4b6c0*/  LDL.LU R169, [R1+0x584] ;  /* 0x0005840001a97983 */ /* 0x000ee80000300800 */
[----:B------:R-:W3:Y:S04]  /*4b6d0*/  LDL.LU R170, [R1+0x588] ;  /* 0x0005880001aa7983 */ /* 0x000ee80000300800 */
[----:B------:R-:W3:Y:S08]  /*4b6e0*/  LDL.LU R171, [R1+0x58c] ;  /* 0x00058c0001ab7983 */ /* 0x000ef00000300800 */
[----:B------:R-:W-:Y:S04]  /*4b6f0*/  STL.64 [R1+0x26b0], R122 ;  /* 0x0026b07a01007387 */ /* 0x000fe80000100a00 */
[----:B------:R-:W-:Y:S01]  /*4b700*/  STL.64 [R1+0x26a8], R120 ;  /* 0x0026a87801007387 */ /* 0x000fe20000100a00 */
[C---:B----4-:R-:W-:Y:S08]  /*4b710*/  HMMA.1688.F32.TF32 R128, R156.reuse, R40, R128 ;  /* 0x000000289c80723c */ /* 0x050ff00000081080 */
[C---:B--2---:R-:W-:Y:S08]  /*4b720*/  HMMA.1688.F32.TF32 R124, R156.reuse, R36, R124 ;  /* 0x000000249c7c723c */ /* 0x044ff0000008107c */
[C---:B---3--:R-:W-:Y:S08]  /*4b730*/  HMMA.1688.F32.TF32 R132, R156.reuse, R44, R132 ;  /* 0x0000002c9c84723c */ /* 0x048ff00000081084 */
[C---:B------:R-:W-:Y:S07]  /*4b740*/  HMMA.1688.F32.TF32 R136, R156.reuse, R48, R136 ;  /* 0x000000309c88723c */ /* 0x040fee0000081088 */
[----:B------:R-:W-:Y:S01]  /*4b750*/  STL.64 [R1+0x26c0], R126 ;  /* 0x0026c07e01007387 */ /* 0x000fe20000100a00 */
[C---:B------:R-:W-:Y:S03]  /*4b760*/  HMMA.1688.F32.TF32 R140, R156.reuse, R52, R140 ;  /* 0x000000349c8c723c */ /* 0x040fe6000008108c */
[----:B------:R-:W-:Y:S05]  /*4b770*/  STL.64 [R1+0x26b8], R124 ;  /* 0x0026b87c01007387 */ /* 0x000fea0000100a00 */
[C---:B------:R-:W-:Y:S01]  /*4b780*/  HMMA.1688.F32.TF32 R144, R156.reuse, R56, R144 ;  /* 0x000000389c90723c */ /* 0x040fe20000081090 */
[----:B------:R-:W-:Y:S07]  /*4b790*/  STL.64 [R1+0x26d0], R130 ;  /* 0x0026d08201007387 */ /* 0x000fee0000100a00 */
        /* <DEDUP_REMOVED lines=65> */
[----:B------:R-:W4:Y:S01]  /*4bbb0*/  LDL.LU R219, [R1+0x75c] ;  /* 0x00075c0001db7983 */ /* 0x000f220000300800 */
[----:B--2---:R-:W-:Y:S11]  /*4bbc0*/  HMMA.1688.F32.TF32 R164, R224, R8, R164 ;  /* 0x00000008e0a4723c */ /* 0x004ff600000810a4 */
[----:B------:R-:W-:Y:S11]  /*4bbd0*/  @!UPT UIADD3 URZ, URZ, URZ, URZ ;  /* 0x0000003f3f3ff290 */ /* 0x000ff6000fffe03f */
[----:B------:R-:W-:Y:S01]  /*4bbe0*/  @!UPT UIADD3 URZ, URZ, URZ, URZ ;  /* 0x0000003f3f3ff290 */ /* 0x000fe2000fffe03f */
[----:B------:R-:W-:Y:S04]  /*4bbf0*/  STL.64 [R1+0x2750], R166 ;  /* 0x002750a601007387 */ /* 0x000fe80000100a00 */
[----:B------:R-:W-:Y:S04]  /*4bc00*/  STL.64 [R1+0x2748], R164 ;  /* 0x002748a401007387 */ /* 0x000fe80000100a00 */
        /* <DEDUP_REMOVED lines=20> */
[C---:B------:R-:W-:Y:S08]  /*4bd50*/  HMMA.1688.F32.TF32 R212, R224.reuse, R56, R212 ;  /* 0x00000038e0d4723c */ /* 0x040ff000000810d4 */
[C---:B---3--:R-:W-:Y:S08]  /*4bd60*/  HMMA.1688.F32.TF32 R168, R224.reuse, R12, R168 ;  /* 0x0000000ce0a8723c */ /* 0x048ff000000810a8 */
[C---:B------:R-:W-:Y:S08]  /*4bd70*/  HMMA.1688.F32.TF32 R172, R224.reuse, R16, R172 ;  /* 0x00000010e0ac723c */ /* 0x040ff000000810ac */
[C---:B----4-:R-:W-:Y:S01]  /*4bd80*/  HMMA.1688.F32.TF32 R216, R224.reuse, R60, R216 ;  /* 0x0000003ce0d8723c */ /* 0x050fe200000810d8 */
[----:B------:R-:W-:Y:S07]  /*4bd90*/  STL [R1+0x2554], R212 ;  /* 0x002554d401007387 */ /* 0x000fee0000100800 */
[C---:B------:R-:W-:Y:S01]  /*4bda0*/  HMMA.1688.F32.TF32 R176, R224.reuse, R20, R176 ;  /* 0x00000014e0b0723c */ /* 0x040fe200000810b0 */
[----:B------:R-:W-:Y:S07]  /*4bdb0*/  STL [R1+0x2550], R213 ;  /* 0x002550d501007387 */ /* 0x000fee0000100800 */
[C---:B------:R-:W-:Y:S01]  /*4bdc0*/  HMMA.1688.F32.TF32 R180, R224.reuse, R24, R180 ;  /* 0x00000018e0b4723c */ /* 0x040fe200000810b4 */
[----:B------:R-:W-:Y:S07]  /*4bdd0*/  STL [R1+0x254c], R214 ;  /* 0x00254cd601007387 */ /* 0x000fee0000100800 */
[C---:B------:R-:W-:Y:S01]  /*4bde0*/  HMMA.1688.F32.TF32 R184, R224.reuse, R28, R184 ;  /* 0x0000001ce0b8723c */ /* 0x040fe200000810b8 */
[----:B------:R-:W-:Y:S04]  /*4bdf0*/  STL [R1+0x2548], R215 ;  /* 0x002548d701007387 */ /* 0x000fe80000100800 */
[----:B------:R-:W3:Y:S03]  /*4be00*/  LDL.LU R232, [R1+0x550] ;  /* 0x0005500001e87983 */ /* 0x000ee60000300800 */
[C---:B------:R-:W-:Y:S01]  /*4be10*/  HMMA.1688.F32.TF32 R188, R224.reuse, R32, R188 ;  /* 0x00000020e0bc723c */ /* 0x040fe200000810bc */
[----:B------:R-:W3:Y:S04]  /*4be20*/  LDL.LU R233, [R1+0x554] ;  /* 0x0005540001e97983 */ /* 0x000ee80000300800 */
[----:B------:R-:W3:Y:S03]  /*4be30*/  LDL.LU R234, [R1+0x558] ;  /* 0x0005580001ea7983 */ /* 0x000ee60000300800 */
[C---:B------:R-:W-:Y:S01]  /*4be40*/  HMMA.1688.F32.TF32 R192, R224.reuse, R36, R192 ;  /* 0x00000024e0c0723c */ /* 0x040fe200000810c0 */
[----:B------:R-:W3:Y:S07]  /*4be50*/  LDL.LU R235, [R1+0x55c] ;  /* 0x00055c0001eb7983 */ /* 0x000eee0000300800 */
[C---:B------:R-:W-:Y:S08]  /*4be60*/  HMMA.1688.F32.TF32 R196, R224.reuse, R40, R196 ;  /* 0x00000028e0c4723c */ /* 0x040ff000000810c4 */
[C---:B------:R-:W-:Y:S08]  /*4be70*/  HMMA.1688.F32.TF32 R200, R224.reuse, R44, R200 ;  /* 0x0000002ce0c8723c */ /* 0x040ff000000810c8 */
[C---:B------:R-:W-:Y:S08]  /*4be80*/  HMMA.1688.F32.TF32 R204, R224.reuse, R48, R204 ;  /* 0x00000030e0cc723c */ /* 0x040ff000000810cc */
[----:B------:R-:W-:Y:S01]  /*4be90*/  HMMA.1688.F32.TF32 R208, R224, R52, R208 ;  /* 0x00000034e0d0723c */ /* 0x000fe200000810d0 */
[----:B------:R-:W-:Y:S04]  /*4bea0*/  STL [R1+0x2558], R216 ;  /* 0x002558d801007387 */ /* 0x000fe80000100800 */
[----:B------:R-:W-:Y:S04]  /*4beb0*/  STL [R1+0x2544], R217 ;  /* 0x002544d901007387 */ /* 0x000fe80000100800 */
[----:B------:R-:W-:Y:S04]  /*4bec0*/  STL [R1+0x2540], R218 ;  /* 0x002540da01007387 */ /* 0x000fe80000100800 */
[----:B------:R-:W-:Y:S01]  /*4bed0*/  STL [R1+0x253c], R219 ;  /* 0x00253cdb01007387 */ /* 0x000fe20000100800 */
[----:B-1----:R-:W-:Y:S01]  /*4bee0*/  IMAD.MOV.U32 R76, RZ, RZ, R244 ;  /* 0x000000ffff4c7224 */ /* 0x002fe200078e00f4 */
[----:B------:R-:W-:Y:S01]  /*4bef0*/  MOV R78, R246 ;  /* 0x000000f6004e7202 */ /* 0x000fe20000000f00 */
[----:B------:R-:W-:-:S02]  /*4bf00*/  IMAD.MOV.U32 R77, RZ, RZ, R245 ;  /* 0x000000ffff4d7224 */ /* 0x000fc400078e00f5 */
[----:B------:R-:W-:Y:S01]  /*4bf10*/  IMAD.MOV.U32 R79, RZ, RZ, R247 ;  /* 0x000000ffff4f7224 */ /* 0x000fe200078e00f7 */
[C---:B--2---:R-:W-:Y:S08]  /*4bf20*/  HMMA.1688.F32.TF32 R220, R224.reuse, R64, R220 ;  /* 0x00000040e0dc723c */ /* 0x044ff000000810dc */
[----:B------:R-:W-:Y:S01]  /*4bf30*/  HMMA.1688.F32.TF32 R224, R224, R68, R236 ;  /* 0x00000044e0e0723c */ /* 0x000fe200000810ec */
[----:B------:R-:W-:Y:S01]  /*4bf40*/  IMAD.MOV.U32 R100, RZ, RZ, R43 ;  /* 0x000000ffff647224 */ /* 0x000fe200078e002b */
[----:B------:R-:W-:Y:S01]  /*4bf50*/  MOV R102, R47 ;  /* 0x0000002f00667202 */ /* 0x000fe20000000f00 */
[----:B------:R-:W-:-:S02]  /*4bf60*/  IMAD.MOV.U32 R101, RZ, RZ, R42 ;  /* 0x000000ffff657224 */ /* 0x000fc400078e002a */
[----:B------:R-:W-:Y:S01]  /*4bf70*/  IMAD.MOV.U32 R103, RZ, RZ, R62 ;  /* 0x000000ffff677224 */ /* 0x000fe200078e003e */
[----:B------:R-:W-:-:S09]  /*4bf80*/  MOV R107, R30 ;  /* 0x0000001e006b7202 */ /* 0x000fd20000000f00 */
[----:B------:R-:W-:Y:S04]  /*4bf90*/  STL [R1+0x2564], R220 ;  /* 0x002564dc01007387 */ /* 0x000fe80000100800 */
[----:B------:R-:W-:Y:S01]  /*4bfa0*/  STL [R1+0x2560], R221 ;  /* 0x002560dd01007387 */ /* 0x000fe20000100800 */
[C---:B------:R-:W-:Y:S03]  /*4bfb0*/  HMMA.1688.F32.TF32 R228, R160.reuse, R8, R228 ;  /* 0x00000008a0e4723c */ /* 0x040fe600000810e4 */
[----:B------:R-:W-:Y:S04]  /*4bfc0*/  STL [R1+0x255c], R222 ;  /* 0x00255cde01007387 */ /* 0x000fe80000100800 */
[----:B------:R-:W-:Y:S04]  /*4bfd0*/  STL [R1+0x2538], R223 ;  /* 0x002538df01007387 */ /* 0x000fe80000100800 */
[----:B------:R-:W2:Y:S04]  /*4bfe0*/  LDL.LU R240, [R1+0x540] ;  /* 0x0005400001f07983 */ /* 0x000ea80000300800 */
[----:B------:R-:W2:Y:S04]  /*4bff0*/  LDL.LU R241, [R1+0x544] ;  /* 0x0005440001f17983 */ /* 0x000ea80000300800 */
[----:B------:R-:W2:Y:S04]  /*4c000*/  LDL.LU R242, [R1+0x548] ;  /* 0x0005480001f27983 */ /* 0x000ea80000300800 */
[----:B------:R-:W2:Y:S04]  /*4c010*/  LDL.LU R243, [R1+0x54c] ;  /* 0x00054c0001f37983 */ /* 0x000ea80000300800 */
[----:B------:R1:W-:Y:S04]  /*4c020*/  STL [R1+0x2574], R224 ;  /* 0x002574e001007387 */ /* 0x0003e80000100800 */
[----:B------:R-:W-:Y:S04]  /*4c030*/  STL [R1+0x2570], R225 ;  /* 0x002570e101007387 */ /* 0x000fe80000100800 */
[----:B------:R-:W-:Y:S04]  /*4c040*/  STL [R1+0x256c], R226 ;  /* 0x00256ce201007387 */ /* 0x000fe80000100800 */
[----:B------:R-:W-:Y:S04]  /*4c050*/  STL [R1+0x2568], R227 ;  /* 0x002568e301007387 */ /* 0x000fe80000100800 */
        /* <DEDUP_REMOVED lines=11> */
[----:B------:R1:W-:Y:S04]  /*4c110*/  STL [R1+0x2578], R231 ;  /* 0x002578e701007387 */ /* 0x0003e80000100800 */
[----:B------:R-:W4:Y:S04]  /*4c120*/  LDL.LU R244, [R1+0x2890] ;  /* 0x0028900001f47983 */ /* 0x000f280000300800 */
[----:B------:R-:W4:Y:S04]  /*4c130*/  LDL.LU R245, [R1+0x288c] ;  /* 0x00288c0001f57983 */ /* 0x000f280000300800 */
[----:B------:R-:W4:Y:S04]  /*4c140*/  LDL.LU R246, [R1+0x2888] ;  /* 0x0028880001f67983 */ /* 0x000f280000300800 */
[----:B------:R-:W4:Y:S01]  /*4c150*/  LDL.LU R247, [R1+0x2884] ;  /* 0x0028840001f77983 */ /* 0x000f220000300800 */
[C---:B---3--:R-:W-:Y:S03]  /*4c160*/  HMMA.1688.F32.TF32 R232, R160.reuse, R12, R232 ;  /* 0x0000000ca0e8723c */ /* 0x048fe600000810e8 */
[----:B------:R-:W-:Y:S04]  /*4c170*/  LDS R236, [R0+0x16000] ;  /* 0x0160000000ec7984 */ /* 0x000fe80000000800 */
[----:B------:R-:W-:Y:S01]  /*4c180*/  LDS R238, [R0+0x17000] ;  /* 0x0170000000ee7984 */ /* 0x000fe20000000800 */
[C---:B------:R-:W-:Y:S03]  /*4c190*/  HMMA.1688.F32.TF32 R76, R160.reuse, R32, R76 ;  /* 0x00000020a04c723c */ /* 0x040fe6000008104c */
[----:B------:R-:W-:Y:S04]  /*4c1a0*/  LDS R237, [R252+0x16000] ;  /* 0x01600000fced7984 */ /* 0x000fe80000000800 */
[----:B------:R-:W3:Y:S08]  /*4c1b0*/  LDS R239, [R252+0x17000] ;  /* 0x01700000fcef7984 */ /* 0x000ef00000000800 */
[----:B------:R-:W-:Y:S04]  /*4c1c0*/  STL [R1+0x2594], R232 ;  /* 0x002594e801007387 */ /* 0x000fe80000100800 */
[----:B------:R-:W-:Y:S04]  /*4c1d0*/  STL [R1+0x2590], R233 ;  /* 0x002590e901007387 */ /* 0x000fe80000100800 */
[----:B------:R-:W-:Y:S04]  /*4c1e0*/  STL [R1+0x258c], R234 ;  /* 0x00258cea01007387 */ /* 0x000fe80000100800 */
[----:B------:R-:W-:Y:S01]  /*4c1f0*/  STL [R1+0x2588], R235 ;  /* 0x002588eb01007387 */ /* 0x000fe20000100800 */
[C---:B--2---:R-:W-:Y:S08]  /*4c200*/  HMMA.1688.F32.TF32 R240, R160.reuse, R16, R240 ;  /* 0x00000010a0f0723c */ /* 0x044ff000000810f0 */
[C---:B----4-:R-:W-:Y:S11]  /*4c210*/  HMMA.1688.F32.TF32 R84, R160.reuse, R24, R72 ;  /* 0x00000018a054723c */ /* 0x050ff60000081048 */
[----:B------:R-:W-:Y:S04]  /*4c220*/  @!UPT UIADD3 URZ, URZ, URZ, URZ ;  /* 0x0000003f3f3ff290 */ /* 0x000fe8000fffe03f */
[----:B------:R-:W-:Y:S04]  /*4c230*/  STL [R1+0x25a4], R240 ;  /* 0x0025a4f001007387 */ /* 0x000fe80000100800 */
[----:B------:R-:W-:Y:S04]  /*4c240*/  STL [R1+0x25a0], R241 ;  /* 0x0025a0f101007387 */ /* 0x000fe80000100800 */
[----:B------:R-:W-:Y:S04]  /*4c250*/  STL [R1+0x259c], R242 ;  /* 0x00259cf201007387 */ /* 0x000fe80000100800 */
[----:B------:R-:W-:Y:S01]  /*4c260*/  STL [R1+0x2598], R243 ;  /* 0x002598f301007387 */ /* 0x000fe20000100800 */
[C---:B------:R-:W-:Y:S11]  /*4c270*/  HMMA.1688.F32.TF32 R244, R160.reuse, R20, R244 ;  /* 0x00000014a0f4723c */ /* 0x040ff600000810f4 */
[----:B------:R-:W-:Y:S11]  /*4c280*/  @!UPT UIADD3 URZ, URZ, URZ, URZ ;  /* 0x0000003f3f3ff290 */ /* 0x000ff6000fffe03f */
[----:B------:R-:W-:Y:S01]  /*4c290*/  @!UPT UIADD3 URZ, URZ, URZ, URZ ;  /* 0x0000003f3f3ff290 */ /* 0x000fe2000fffe03f */
[----:B------:R-:W-:Y:S04]  /*4c2a0*/  STL [R1+0x25b4], R244 ;  /* 0x0025b4f401007387 */ /* 0x000fe80000100800 */
[----:B------:R-:W-:Y:S04]  /*4c2b0*/  STL [R1+0x25b0], R245 ;  /* 0x0025b0f501007387 */ /* 0x000fe80000100800 */
[----:B------:R-:W-:Y:S04]  /*4c2c0*/  STL [R1+0x25ac], R246 ;  /* 0x0025acf601007387 */ /* 0x000fe80000100800 */
[----:B------:R-:W-:Y:S04]  /*4c2d0*/  STL [R1+0x25a8], R247 ;  /* 0x0025a8f701007387 */ /* 0x000fe80000100800 */
[----:B------:R-:W2:Y:S04]  /*4c2e0*/  LDL.LU R72, [R1+0x520] ;  /* 0x0005200001487983 */ /* 0x000ea80000300800 */
[----:B------:R4:W-:Y:S04]  /*4c2f0*/  STL.64 [R1+0x4a0], R84 ;  /* 0x0004a05401007387 */ /* 0x0009e80000100a00 */
[----:B------:R1:W-:Y:S04]  /*4c300*/  STL.64 [R1+0x4a8], R86 ;  /* 0x0004a85601007387 */ /* 0x0003e80000100a00 */
[----:B------:R-:W2:Y:S04]  /*4c310*/  LDL.LU R73, [R1+0x524] ;  /* 0x0005240001497983 */ /* 0x000ea80000300800 */
[----:B------:R-:W2:Y:S04]  /*4c320*/  LDL.LU R74, [R1+0x528] ;  /* 0x00052800014a7983 */ /* 0x000ea80000300800 */
[----:B------:R-:W2:Y:S01]  /*4c330*/  LDL.LU R75, [R1+0x52c] ;  /* 0x00052c00014b7983 */ /* 0x000ea20000300800 */
[----:B------:R-:W-:Y:S01]  /*4c340*/  HMMA.1688.F32.TF32 R80, R160, R28, R80 ;  /* 0x0000001ca050723c */ /* 0x000fe20000081050 */
[----:B-1----:R-:W-:-:S02]  /*4c350*/  IMAD.MOV.U32 R224, RZ, RZ, R79 ;  /* 0x000000ffffe07224 */ /* 0x002fc400078e004f */
[----:B------:R-:W-:Y:S02]  /*4c360*/  IMAD.MOV.U32 R231, RZ, RZ, R78 ;  /* 0x000000ffffe77224 */ /* 0x000fe400078e004e */
[----:B------:R-:W-:Y:S11]  /*4c370*/  IMAD.MOV.U32 R230, RZ, RZ, R77 ;  /* 0x000000ffffe67224 */ /* 0x000ff600078e004d */
[----:B------:R-:W-:Y:S08]  /*4c380*/  @!UPT UIADD3 URZ, URZ, URZ, URZ ;  /* 0x0000003f3f3ff290 */ /* 0x000ff0000fffe03f */
[----:B------:R-:W-:Y:S01]  /*4c390*/  MOV R220, R83 ;  /* 0x0000005300dc7202 */ /* 0x000fe20000000f00 */
[----:B------:R-:W-:Y:S02]  /*4c3a0*/  IMAD.MOV.U32 R227, RZ, RZ, R82 ;  /* 0x000000ffffe37224 */ /* 0x000fe400078e0052 */
[----:B------:R-:W-:Y:S02]  /*4c3b0*/  IMAD.MOV.U32 R226, RZ, RZ, R81 ;  /* 0x000000ffffe27224 */ /* 0x000fe400078e0051 */
[----:B------:R-:W-:Y:S01]  /*4c3c0*/  IMAD.MOV.U32 R225, RZ, RZ, R80 ;  /* 0x000000ffffe17224 */ /* 0x000fe200078e0050 */
[----:B------:R-:W-:Y:S04]  /*4c3d0*/  STL [R1+0x25c4], R220 ;  /* 0x0025c4dc01007387 */ /* 0x000fe80000100800 */
[----:B------:R1:W-:Y:S04]  /*4c3e0*/  STL [R1+0x25c0], R227 ;  /* 0x0025c0e301007387 */ /* 0x0003e80000100800 */
[----:B------:R1:W-:Y:S04]  /*4c3f0*/  STL [R1+0x25bc], R226 ;  /* 0x0025bce201007387 */ /* 0x0003e80000100800 */
[----:B------:R1:W-:Y:S04]  /*4c400*/  STL [R1+0x25b8], R225 ;  /* 0x0025b8e101007387 */ /* 0x0003e80000100800 */
[----:B------:R-:W3:Y:S04]  /*4c410*/  LDL.LU R88, [R1+0x4f0] ;  /* 0x0004f00001587983 */ /* 0x000ee80000300800 */
[----:B------:R-:W3:Y:S04]  /*4c420*/  LDL.LU R89, [R1+0x4f4] ;  /* 0x0004f40001597983 */ /* 0x000ee80000300800 */
[----:B------:R-:W3:Y:S04]  /*4c430*/  LDL.LU R90, [R1+0x4f8] ;  /* 0x0004f800015a7983 */ /* 0x000ee80000300800 */
[----:B------:R-:W3:Y:S04]  /*4c440*/  LDL.LU R91, [R1+0x4fc] ;  /* 0x0004fc00015b7983 */ /* 0x000ee80000300800 */
[----:B------:R-:W3:Y:S04]  /*4c450*/  LDL.LU R96, [R1+0x510] ;  /* 0x0005100001607983 */ /* 0x000ee80000300800 */
[----:B------:R-:W3:Y:S04]  /*4c460*/  LDL.LU R97, [R1+0x514] ;  /* 0x0005140001617983 */ /* 0x000ee80000300800 */
[----:B------:R-:W3:Y:S01]  /*4c470*/  LDL.LU R98, [R1+0x518] ;  /* 0x0005180001627983 */ /* 0x000ee20000300800 */
[----:B------:R-:W-:-:S03]  /*4c480*/  IMAD.MOV.U32 R229, RZ, RZ, R76 ;  /* 0x000000ffffe57224 */ /* 0x000fc600078e004c */
[----:B------:R-:W3:Y:S04]  /*4c490*/  LDL.LU R99, [R1+0x51c] ;  /* 0x00051c0001637983 */ /* 0x000ee80000300800 */
[----:B------:R-:W3:Y:S04]  /*4c4a0*/  LDL.LU R92, [R1+0x500] ;  /* 0x00050000015c7983 */ /* 0x000ee80000300800 */
[----:B------:R-:W3:Y:S04]  /*4c4b0*/  LDL.LU R93, [R1+0x504] ;  /* 0x00050400015d7983 */ /* 0x000ee80000300800 */
[----:B------:R-:W3:Y:S04]  /*4c4c0*/  LDL.LU R94, [R1+0x508] ;  /* 0x00050800015e7983 */ /* 0x000ee80000300800 */
[----:B------:R-:W3:Y:S04]  /*4c4d0*/  LDL.LU R95, [R1+0x50c] ;  /* 0x00050c00015f7983 */ /* 0x000ee80000300800 */
[----:B------:R-:W-:Y:S04]  /*4c4e0*/  STL [R1+0x25d4], R224 ;  /* 0x0025d4e001007387 */ /* 0x000fe80000100800 */
[----:B------:R-:W-:Y:S04]  /*4c4f0*/  STL [R1+0x25d0], R231 ;  /* 0x0025d0e701007387 */ /* 0x000fe80000100800 */
[----:B------:R-:W-:Y:S04]  /*4c500*/  STL [R1+0x25cc], R230 ;  /* 0x0025cce601007387 */ /* 0x000fe80000100800 */
[----:B------:R-:W-:Y:S04]  /*4c510*/  STL [R1+0x25c8], R229 ;  /* 0x0025c8e501007387 */ /* 0x000fe80000100800 */
[----:B----4-:R-:W4:Y:S04]  /*4c520*/  LDL.LU R84, [R1+0x4e0] ;  /* 0x0004e00001547983 */ /* 0x010f280000300800 */
        /* <DEDUP_REMOVED lines=11> */
[----:B--2---:R-:W-:Y:S11]  /*4c5e0*/  HMMA.1688.F32.TF32 R72, R160, R36, R72 ;  /* 0x00000024a048723c */ /* 0x004ff60000081048 */
[----:B------:R-:W-:Y:S11]  /*4c5f0*/  @!UPT UIADD3 URZ, URZ, URZ, URZ ;  /* 0x0000003f3f3ff290 */ /* 0x000ff6000fffe03f */
[----:B------:R-:W-:Y:S02]  /*4c600*/  @!UPT UIADD3 URZ, URZ, URZ, URZ ;  /* 0x0000003f3f3ff290 */ /* 0x000fe4000fffe03f */
[----:B------:R-:W-:Y:S01]  /*4c610*/  MOV R221, R72 ;  /* 0x0000004800dd7202 */ /* 0x000fe20000000f00 */
[----:B------:R-:W-:Y:S01]  /*4c620*/  IMAD.MOV.U32 R222, RZ, RZ, R73 ;  /* 0x000000ffffde7224 */ /* 0x000fe200078e0049 */
[----:B------:R-:W2:Y:S01]  /*4c630*/  LDL.LU R72, [R1+0x1f0] ;  /* 0x0001f00001487983 */ /* 0x000ea20000300800 */
[----:B------:R-:W-:-:S03]  /*4c640*/  IMAD.MOV.U32 R216, RZ, RZ, R74 ;  /* 0x000000ffffd87224 */ /* 0x000fc600078e004a */
[----:B------:R-:W2:Y:S04]  /*4c650*/  LDL.LU R73, [R1+0x1f4] ;  /* 0x0001f40001497983 */ /* 0x000ea80000300800 */
[----:B------:R-:W2:Y:S01]  /*4c660*/  LDL.LU R74, [R1+0x1f8] ;  /* 0x0001f800014a7983 */ /* 0x000ea20000300800 */
[----:B------:R-:W-:Y:S02]  /*4c670*/  IMAD.MOV.U32 R212, RZ, RZ, R75 ;  /* 0x000000ffffd47224 */ /* 0x000fe400078e004b */
[----:B------:R-:W-:Y:S01]  /*4c680*/  IMAD.MOV.U32 R75, RZ, RZ, R2 ;  /* 0x000000ffff4b7224 */ /* 0x000fe200078e0002 */
[----:B------:R1:W-:Y:S04]  /*4c690*/  STL [R1+0x25e0], R216 ;  /* 0x0025e0d801007387 */ /* 0x0003e80000100800 */
[----:B------:R1:W-:Y:S04]  /*4c6a0*/  STL [R1+0x25dc], R222 ;  /* 0x0025dcde01007387 */ /* 0x0003e80000100800 */
[----:B------:R1:W-:Y:S01]  /*4c6b0*/  STL [R1+0x25d8], R221 ;  /* 0x0025d8dd01007387 */ /* 0x0003e20000100800 */
[C---:B---3--:R-:W-:Y:S08]  /*4c6c0*/  HMMA.1688.F32.TF32 R96, R160.reuse, R40, R96 ;  /* 0x00000028a060723c */ /* 0x048ff00000081060 */
[C---:B------:R-:W-:Y:S11]  /*4c6d0*/  HMMA.1688.F32.TF32 R92, R160.reuse, R44, R92 ;  /* 0x0000002ca05c723c */ /* 0x040ff6000008105c */
[----:B------:R-:W-:Y:S05]  /*4c6e0*/  @!UPT UIADD3 URZ, URZ, URZ, URZ ;  /* 0x0000003f3f3ff290 */ /* 0x000fea000fffe03f */
[----:B------:R-:W-:Y:S01]  /*4c6f0*/  MOV R233, R96 ;  /* 0x0000006000e97202 */ /* 0x000fe20000000f00 */
[----:B------:R-:W-:Y:S01]  /*4c700*/  IMAD.MOV.U32 R234, RZ, RZ, R97 ;  /* 0x000000ffffea7224 */ /* 0x000fe200078e0061 */
[----:B------:R-:W-:Y:S01]  /*4c710*/  MOV R97, R58 ;  /* 0x0000003a00617202 */ /* 0x000fe20000000f00 */
[----:B------:R-:W-:Y:S01]  /*4c720*/  IMAD.MOV.U32 R96, RZ, RZ, R59 ;  /* 0x000000ffff607224 */ /* 0x000fe200078e003b */
[----:B----4-:R-:W-:Y:S04]  /*4c730*/  HMMA.1688.F32.TF32 R80, R160, R56, R80 ;  /* 0x00000038a050723c */ /* 0x010fe80000081050 */
[----:B------:R-:W-:Y:S01]  /*4c740*/  IMAD.MOV.U32 R241, RZ, RZ, R92 ;  /* 0x000000fffff17224 */ /* 0x000fe200078e005c */
[----:B------:R-:W-:Y:S01]  /*4c750*/  MOV R242, R93 ;  /* 0x0000005d00f27202 */ /* 0x000fe20000000f00 */
[----:B------:R-:W-:Y:S01]  /*4c760*/  IMAD.MOV.U32 R243, RZ, RZ, R94 ;  /* 0x000000fffff37224 */ /* 0x000fe200078e005e */
[----:B------:R-:W-:Y:S01]  /*4c770*/  MOV R92, R67 ;  /* 0x00000043005c7202 */ /* 0x000fe20000000f00 */
[----:B------:R-:W-:-:S02]  /*4c780*/  IMAD.MOV.U32 R93, RZ, RZ, R66 ;  /* 0x000000ffff5d7224 */ /* 0x000fc400078e0042 */
[----:B------:R-:W-:Y:S02]  /*4c790*/  IMAD.MOV.U32 R94, RZ, RZ, R71 ;  /* 0x000000ffff5e7224 */ /* 0x000fe400078e0047 */
[----:B------:R-:W-:Y:S02]  /*4c7a0*/  IMAD.MOV.U32 R232, RZ, RZ, R95 ;  /* 0x000000ffffe87224 */ /* 0x000fe400078e005f */
[----:B------:R-:W-:-:S10]  /*4c7b0*/  IMAD.MOV.U32 R95, RZ, RZ, R46 ;  /* 0x000000ffff5f7224 */ /* 0x000fd400078e002e */
[----:B-1----:R-:W-:Y:S02]  /*4c7c0*/  IMAD.MOV.U32 R227, RZ, RZ, R80 ;  /* 0x000000ffffe37224 */ /* 0x002fe400078e0050 */
        /* <DEDUP_REMOVED lines=8> */
[----:B------:R-:W-:Y:S01]  /*4c850*/  IMAD.MOV.U32 R98, RZ, RZ, R63 ;  /* 0x000000ffff627224 */ /* 0x000fe200078e003f */
[----:B--2---:R-:W-:Y:S11]  /*4c860*/  HMMA.1688.F32.TF32 R72, R160, R64, R72 ;  /* 0x00000040a048723c */ /* 0x004ff60000081048 */
[----:B------:R-:W-:Y:S11]  /*4c870*/  @!UPT UIADD3 URZ, URZ, URZ, URZ ;  /* 0x0000003f3f3ff290 */ /* 0x000ff6000fffe03f */
[----:B------:R-:W-:Y:S02]  /*4c880*/  @!UPT UIADD3 URZ, URZ, URZ, URZ ;  /* 0x0000003f3f3ff290 */ /* 0x000fe4000fffe03f */
[----:B------:R-:W-:Y:S01]  /*4c890*/  IMAD.MOV.U32 R216, RZ, RZ, R72 ;  /* 0x000000ffffd87224 */ /* 0x000fe200078e0048 */
[----:B------:R-:W-:Y:S01]  /*4c8a0*/  MOV R222, R73 ;  /* 0x0000004900de7202 */ /* 0x000fe20000000f00 */
[----:B------:R-:W-:Y:S02]  /*4c8b0*/  IMAD.MOV.U32 R72, RZ, RZ, R35 ;  /* 0x000000ffff487224 */ /* 0x000fe400078e0023 */
[----:B------:R-:W-:Y:S01]  /*4c8c0*/  IMAD.MOV.U32 R221, RZ, RZ, R74 ;  /* 0x000000ffffdd7224 */ /* 0x000fe200078e004a */
[----:B------:R-:W2:Y:S01]  /*4c8d0*/  LDL.LU R35, [R1+0x2880] ;  /* 0x0028800001237983 */ /* 0x000ea20000300800 */
[----:B------:R-:W-:Y:S02]  /*4c8e0*/  IMAD.MOV.U32 R73, RZ, RZ, R34 ;  /* 0x000000ffff497224 */ /* 0x000fe400078e0022 */
[----:B------:R-:W-:Y:S01]  /*4c8f0*/  IMAD.MOV.U32 R224, RZ, RZ, R75 ;  /* 0x000000ffffe07224 */ /* 0x000fe200078e004b */
[----:B------:R-:W3:Y:S01]  /*4c900*/  LDL.LU R34, [R1+0x287c] ;  /* 0x00287c0001227983 */ /* 0x000ee20000300800 */
[----:B------:R-:W-:Y:S01]  /*4c910*/  IMAD.MOV.U32 R74, RZ, RZ, R39 ;  /* 0x000000ffff4a7224 */ /* 0x000fe200078e0027 */
[----:B------:R-:W-:-:S02]  /*4c920*/  MOV R75, R54 ;  /* 0x00000036004b7202 */ /* 0x000fc40000000f00 */
[----:B------:R-:W4:Y:S04]  /*4c930*/  LDL.LU R39, [R1+0x2878] ;  /* 0x0028780001277983 */ /* 0x000f280000300800 */
        /* <DEDUP_REMOVED lines=14> */
[----:B------:R-:W4:Y:S04]  /*4ca20*/  LDL.LU R38, [R1+0x2844] ;  /* 0x0028440001267983 */ /* 0x000f280000300800 */
[----:B------:R-:W4:Y:S04]  /*4ca30*/  LDL.LU R43, [R1+0x2840] ;  /* 0x00284000012b7983 */ /* 0x000f280000300800 */
[----:B------:R-:W4:Y:S04]  /*4ca40*/  LDL.LU R42, [R1+0x283c] ;  /* 0x00283c00012a7983 */ /* 0x000f280000300800 */
[----:B------:R-:W4:Y:S04]  /*4ca50*/  LDL.LU R47, [R1+0x2838] ;  /* 0x00283800012f7983 */ /* 0x000f280000300800 */
[----:B------:R-:W4:Y:S01]  /*4ca60*/  LDL.LU R62, [R1+0x2834] ;  /* 0x00283400013e7983 */ /* 0x000f220000300800 */
[----:B--2---:R-:W-:Y:S01]  /*4ca70*/  MOV R111, R54 ;  /* 0x00000036006f7202 */ /* 0x004fe20000000f00 */
[----:B---3--:R-:W-:-:S02]  /*4ca80*/  IMAD.MOV.U32 R110, RZ, RZ, R51 ;  /* 0x000000ffff6e7224 */ /* 0x008fc400078e0033 */
[----:B----4-:R-:W-:Y:S02]  /*4ca90*/  IMAD.MOV.U32 R109, RZ, RZ, R50 ;  /* 0x000000ffff6d7224 */ /* 0x010fe400078e0032 */
[----:B------:R-:W-:Y:S02]  /*4caa0*/  IMAD.MOV.U32 R108, RZ, RZ, R55 ;  /* 0x000000ffff6c7224 */ /* 0x000fe400078e0037 */
[----:B------:R-:W2:Y:S04]  /*4cab0*/  LDL.LU R55, [R1+0x2830] ;  /* 0x0028300001377983 */ /* 0x000ea80000300800 */
[----:B------:R-:W3:Y:S04]  /*4cac0*/  LDL.LU R50, [R1+0x282c] ;  /* 0x00282c0001327983 */ /* 0x000ee80000300800 */
[----:B------:R-:W4:Y:S01]  /*4cad0*/  LDL.LU R51, [R1+0x2828] ;  /* 0x0028280001337983 */ /* 0x000f220000300800 */
[----:B------:R-:W-:-:S02]  /*4cae0*/  IMAD.MOV.U32 R114, RZ, RZ, R67 ;  /* 0x000000ffff727224 */ /* 0x000fc400078e0043 */
[----:B------:R-:W-:Y:S01]  /*4caf0*/  IMAD.MOV.U32 R113, RZ, RZ, R66 ;  /* 0x000000ffff717224 */ /* 0x000fe200078e0042 */
[----:B------:R-:W4:Y:S01]  /*4cb00*/  LDL.LU R54, [R1+0x2824] ;  /* 0x0028240001367983 */ /* 0x000f220000300800 */
[----:B------:R-:W-:-:S03]  /*4cb10*/  IMAD.MOV.U32 R112, RZ, RZ, R71 ;  /* 0x000000ffff707224 */ /* 0x000fc600078e0047 */
[----:B------:R-:W4:Y:S04]  /*4cb20*/  LDL.LU R71, [R1+0x2820] ;  /* 0x0028200001477983 */ /* 0x000f280000300800 */
[----:B------:R-:W4:Y:S04]  /*4cb30*/  LDL.LU R66, [R1+0x281c] ;  /* 0x00281c0001427983 */ /* 0x000f280000300800 */
[----:B------:R-:W4:Y:S01]  /*4cb40*/  LDL.LU R67, [R1+0x2818] ;  /* 0x0028180001437983 */ /* 0x000f220000300800 */
[----:B------:R-:W-:Y:S02]  /*4cb50*/  IMAD.MOV.U32 R115, RZ, RZ, R70 ;  /* 0x000000ffff737224 */ /* 0x000fe400078e0046 */
[----:B------:R-:W-:Y:S01]  /*4cb60*/  IMAD.MOV.U32 R117, RZ, RZ, R58 ;  /* 0x000000ffff757224 */ /* 0x000fe200078e003a */
[----:B------:R-:W4:Y:S01]  /*4cb70*/  LDL.LU R70, [R1+0x2814] ;  /* 0x0028140001467983 */ /* 0x000f220000300800 */
[----:B------:R-:W-:Y:S01]  /*4cb80*/  MOV R116, R63 ;  /* 0x0000003f00747202 */ /* 0x000fe20000000f00 */
[----:B------:R-:W-:-:S02]  /*4cb90*/  IMAD.MOV.U32 R118, RZ, RZ, R59 ;  /* 0x000000ffff767224 */ /* 0x000fc400078e003b */
[----:B------:R-:W4:Y:S04]  /*4cba0*/  LDL.LU R63, [R1+0x2810] ;  /* 0x00281000013f7983 */ /* 0x000f280000300800 */
[----:B------:R-:W4:Y:S04]  /*4cbb0*/  LDL.LU R58, [R1+0x280c] ;  /* 0x00280c00013a7983 */ /* 0x000f280000300800 */
[----:B------:R-:W4:Y:S01]  /*4cbc0*/  LDL.LU R59, [R1+0x2808] ;  /* 0x00280800013b7983 */ /* 0x000f220000300800 */
[----:B------:R-:W-:-:S03]  /*4cbd0*/  IMAD.MOV.U32 R119, RZ, RZ, R46 ;  /* 0x000000ffff777224 */ /* 0x000fc600078e002e */
[----:B------:R-:W4:Y:S01]  /*4cbe0*/  LDL.LU R46, [R1+0x2804] ;  /* 0x00280400012e7983 */ /* 0x000f220000300800 */
[----:B------:R-:W-:Y:S02]  /*4cbf0*/  IMAD.MOV.U32 R127, RZ, RZ, R62 ;  /* 0x000000ffff7f7224 */ /* 0x000fe400078e003e */
[----:B--2---:R-:W-:Y:S01]  /*4cc00*/  IMAD.MOV.U32 R126, RZ, RZ, R55 ;  /* 0x000000ffff7e7224 */ /* 0x004fe200078e0037 */
[----:B---3--:R-:W-:Y:S01]  /*4cc10*/  MOV R125, R50 ;  /* 0x00000032007d7202 */ /* 0x008fe20000000f00 */
[----:B----4-:R-:W-:Y:S02]  /*4cc20*/  IMAD.MOV.U32 R124, RZ, RZ, R51 ;  /* 0x000000ffff7c7224 */ /* 0x010fe400078e0033 */
[----:B------:R-:W2:Y:S04]  /*4cc30*/  LDL.LU R51, [R1+0x2800] ;  /* 0x0028000001337983 */ /* 0x000ea80000300800 */
[----:B------:R-:W3:Y:S04]  /*4cc40*/  LDL.LU R50, [R1+0x27fc] ;  /* 0x0027fc0001327983 */ /* 0x000ee80000300800 */
[----:B------:R-:W4:Y:S01]  /*4cc50*/  LDL.LU R55, [R1+0x27f8] ;  /* 0x0027f80001377983 */ /* 0x000f220000300800 */
[----:B------:R-:W-:Y:S01]  /*4cc60*/  MOV R130, R71 ;  /* 0x0000004700827202 */ /* 0x000fe20000000f00 */
[----:B------:R-:W-:-:S02]  /*4cc70*/  IMAD.MOV.U32 R129, RZ, RZ, R66 ;  /* 0x000000ffff817224 */ /* 0x000fc400078e0042 */
[----:B------:R-:W3:Y:S01]  /*4cc80*/  LDL.LU R62, [R1+0x27f4] ;  /* 0x0027f400013e7983 */ /* 0x000ee20000300800 */
[----:B------:R-:W-:-:S03]  /*4cc90*/  IMAD.MOV.U32 R128, RZ, RZ, R67 ;  /* 0x000000ffff807224 */ /* 0x000fc600078e0043 */
[----:B------:R-:W4:Y:S04]  /*4cca0*/  LDL.LU R67, [R1+0x27f0] ;  /* 0x0027f00001437983 */ /* 0x000f280000300800 */
[----:B------:R-:W4:Y:S04]  /*4ccb0*/  LDL.LU R66, [R1+0x27ec] ;  /* 0x0027ec0001427983 */ /* 0x000f280000300800 */
[----:B------:R-:W4:Y:S01]  /*4ccc0*/  LDL.LU R71, [R1+0x27e8] ;  /* 0x0027e80001477983 */ /* 0x000f220000300800 */
[----:B------:R-:W-:Y:S02]  /*4ccd0*/  IMAD.MOV.U32 R131, RZ, RZ, R54 ;  /* 0x000000ffff837224 */ /* 0x000fe400078e0036 */
[----:B------:R-:W-:Y:S01]  /*4cce0*/  IMAD.MOV.U32 R133, RZ, RZ, R58 ;  /* 0x000000ffff857224 */ /* 0x000fe200078e003a */
[----:B------:R-:W4:Y:S01]  /*4ccf0*/  LDL.LU R54, [R1+0x27e4] ;  /* 0x0027e40001367983 */ /* 0x000f220000300800 */
[----:B------:R-:W-:-:S03]  /*4cd00*/  IMAD.MOV.U32 R132, RZ, RZ, R59 ;  /* 0x000000ffff847224 */ /* 0x000fc600078e003b */
[----:B------:R-:W4:Y:S01]  /*4cd10*/  LDL.LU R59, [R1+0x27e0] ;  /* 0x0027e000013b7983 */ /* 0x000f220000300800 */
[----:B------:R-:W-:-:S03]  /*4cd20*/  IMAD.MOV.U32 R134, RZ, RZ, R63 ;  /* 0x000000ffff867224 */ /* 0x000fc600078e003f */
[----:B------:R-:W4:Y:S04]  /*4cd30*/  LDL.LU R58, [R1+0x27dc] ;  /* 0x0027dc00013a7983 */ /* 0x000f280000300800 */
[----:B------:R-:W4:Y:S01]  /*4cd40*/  LDL.LU R63, [R1+0x27d8] ;  /* 0x0027d800013f7983 */ /* 0x000f220000300800 */
[C---:B------:R-:W-:Y:S01]  /*4cd50*/  HMMA.1688.F32.TF32 R84, R160.reuse, R52, R84 ;  /* 0x00000034a054723c */ /* 0x040fe20000081054 */
[----:B------:R-:W-:Y:S02]  /*4cd60*/  MOV R135, R70 ;  /* 0x0000004600877202 */ /* 0x000fe40000000f00 */
[----:B------:R-:W4:Y:S05]  /*4cd70*/  LDL.LU R70, [R1+0x27d4] ;  /* 0x0027d40001467983 */ /* 0x000f2a0000300800 */
[----:B------:R-:W-:Y:S01]  /*4cd80*/  HMMA.1688.F32.TF32 R88, R160, R48, R88 ;  /* 0x00000030a058723c */ /* 0x000fe20000081058 */
[----:B------:R-:W-:-:S02]  /*4cd90*/  IMAD.MOV.U32 R139, RZ, RZ, R46 ;  /* 0x000000ffff8b7224 */ /* 0x000fc400078e002e */
[----:B------:R-:W-:-:S05]  /*4cda0*/  IMAD.MOV.U32 R120, RZ, RZ, R47 ;  /* 0x000000ffff787224 */ /* 0x000fca00078e002f */
        /* <DEDUP_REMOVED lines=29> */
[----:B--2---:R-:W-:Y:S02]  /*4cf80*/  IMAD.MOV.U32 R138, RZ, RZ, R51 ;  /* 0x000000ffff8a7224 */ /* 0x004fe400078e0033 */
[----:B---3--:R-:W-:Y:S02]  /*4cf90*/  IMAD.MOV.U32 R143, RZ, RZ, R62 ;  /* 0x000000ffff8f7224 */ /* 0x008fe400078e003e */
[----:B----4-:R-:W-:Y:S02]  /*4cfa0*/  IMAD.MOV.U32 R142, RZ, RZ, R67 ;  /* 0x000000ffff8e7224 */ /* 0x010fe400078e0043 */
[----:B------:R-:W-:-:S02]  /*4cfb0*/  IMAD.MOV.U32 R141, RZ, RZ, R66 ;  /* 0x000000ffff8d7224 */ /* 0x000fc400078e0042 */
[----:B------:R-:W-:Y:S02]  /*4cfc0*/  IMAD.MOV.U32 R140, RZ, RZ, R71 ;  /* 0x000000ffff8c7224 */ /* 0x000fe400078e0047 */
[----:B------:R-:W2:Y:S04]  /*4cfd0*/  LDL.LU R71, [R1+0x27d0] ;  /* 0x0027d00001477983 */ /* 0x000ea80000300800 */
[----:B------:R-:W3:Y:S04]  /*4cfe0*/  LDL.LU R66, [R1+0x27cc] ;  /* 0x0027cc0001427983 */ /* 0x000ee80000300800 */
[----:B------:R-:W3:Y:S04]  /*4cff0*/  LDL.LU R67, [R1+0x27c8] ;  /* 0x0027c80001437983 */ /* 0x000ee80000300800 */
[----:B------:R-:W4:Y:S04]  /*4d000*/  LDL.LU R62, [R1+0x27c4] ;  /* 0x0027c400013e7983 */ /* 0x000f280000300800 */
        /* <DEDUP_REMOVED lines=8> */
[----:B------:R-:W4:Y:S01]  /*4d090*/  LDL.LU R63, [R1+0x27c0] ;  /* 0x0027c000013f7983 */ /* 0x000f220000300800 */
[----:B------:R-:W-:-:S03]  /*4d0a0*/  IMAD.MOV.U32 R136, RZ, RZ, R55 ;  /* 0x000000ffff887224 */ /* 0x000fc600078e0037 */
[----:B------:R-:W2:Y:S01]  /*4d0b0*/  LDL.LU R58, [R1+0x27bc] ;  /* 0x0027bc00013a7983 */ /* 0x000ea20000300800 */
[----:B------:R-:W-:-:S03]  /*4d0c0*/  MOV R137, R50 ;  /* 0x0000003200897202 */ /* 0x000fc60000000f00 */
        /* <DEDUP_REMOVED lines=24> */
[----:B------:R-:W4:Y:S01]  /*4d250*/  LDL.LU R15, [R1+0x2758] ;  /* 0x00275800010f7983 */ /* 0x000f220000300800 */
[----:B------:R-:W-:Y:S01]  /*4d260*/  HMMA.1688.F32.TF32 R4, R160, R68, R4 ;  /* 0x00000044a004723c */ /* 0x000fe20000081004 */
[----:B------:R-:W-:-:S02]  /*4d270*/  IMAD.MOV.U32 R220, RZ, RZ, R79 ;  /* 0x000000ffffdc7224 */ /* 0x000fc400078e004f */
[----:B------:R-:W-:Y:S01]  /*4d280*/  IMAD.MOV.U32 R79, RZ, RZ, R3 ;  /* 0x000000ffff4f7224 */ /* 0x000fe200078e0003 */
[----:B------:R-:W-:Y:S04]  /*4d290*/  LDS R160, [R0+0x16100] ;  /* 0x0161000000a07984 */ /* 0x000fe80000000800 */
[----:B------:R-:W-:Y:S04]  /*4d2a0*/  LDS R162, [R0+0x17100] ;  /* 0x0171000000a27984 */ /* 0x000fe80000000800 */
[----:B------:R-:W-:Y:S04]  /*4d2b0*/  LDS R161, [R252+0x16100] ;  /* 0x01610000fca17984 */ /* 0x000fe80000000800 */
[----:B------:R-:W-:Y:S08]  /*4d2c0*/  LDS R163, [R252+0x17100] ;  /* 0x01710000fca37984 */ /* 0x000ff00000000800 */
        /* <DEDUP_REMOVED lines=8> */
[C---:B--2---:R-:W-:Y:S08]  /*4d350*/  HMMA.1688.F32.TF32 R148, R236.reuse, R10, R148 ;  /* 0x0000000aec94723c */ /* 0x044ff00000081094 */
[C---:B---3--:R-:W-:Y:S08]  /*4d360*/  HMMA.1688.F32.TF32 R140, R236.reuse, R18, R140 ;  /* 0x00000012ec8c723c */ /* 0x048ff0000008108c */
[----:B----4-:R-:W-:Y:S08]  /*4d370*/  HMMA.1688.F32.TF32 R144, R236, R14, R144 ;  /* 0x0000000eec90723c */ /* 0x010ff00000081090 */
[----:B------:R-:W-:Y:S01]  /*4d380*/  IMAD.MOV.U32 R3, RZ, RZ, R151 ;  /* 0x000000ffff037224 */ /* 0x000fe200078e0097 */
[----:B------:R-:W-:Y:S04]  /*4d390*/  STL.64 [R1+0xe0], R148 ;  /* 0x0000e09401007387 */ /* 0x000fe80000100a00 */
[----:B------:R-:W-:Y:S04]  /*4d3a0*/  STL [R1+0xe8], R150 ;  /* 0x0000e89601007387 */ /* 0x000fe80000100800 */
[----:B------:R2:W-:Y:S04]  /*4d3b0*/  STL [R1+0x2534], R3 ;  /* 0x0025340301007387 */ /* 0x0005e80000100800 */
[----:B------:R-:W-:Y:S04]  /*4d3c0*/  STL.64 [R1+0xc0], R140 ;  /* 0x0000c08c01007387 */ /* 0x000fe80000100a00 */
[----:B------:R-:W-:Y:S01]  /*4d3d0*/  STL.64 [R1+0xd0], R144 ;  /* 0x0000d09001007387 */ /* 0x000fe20000100a00 */
[----:B--2---:R-:W-:-:S03]  /*4d3e0*/  IMAD.MOV.U32 R3, RZ, RZ, R143 ;  /* 0x000000ffff037224 */ /* 0x004fc600078e008f */
[----:B------:R-:W-:Y:S04]  /*4d3f0*/  STL.64 [R1+0xd8], R146 ;  /* 0x0000d89201007387 */ /* 0x000fe80000100a00 */
[----:B------:R2:W-:Y:S02]  /*4d400*/  STL [R1+0xc8], R142 ;  /* 0x0000c88e01007387 */ /* 0x0005e40000100800 */
[C---:B--2---:R-:W-:Y:S08]  /*4d410*/  HMMA.1688.F32.TF32 R140, R236.reuse, R22, R136 ;  /* 0x00000016ec8c723c */ /* 0x044ff00000081088 */
        /* <DEDUP_REMOVED lines=34> */
[----:B------:R-:W-:Y:S04]  /*4d640*/  STL.64 [R1], R96 ;  /* 0x0000006001007387 */ /* 0x000fe80000100a00 */
[----:B------:R-:W-:Y:S04]  /*4d650*/  STL.64 [R1+0x8], R98 ;  /* 0x0000086201007387 */ /* 0x000fe80000100a00 */
[----:B------:R-:W-:Y:S04]  /*4d660*/  STL.64 [R1+0x5d0], R92 ;  /* 0x0005d05c01007387 */ /* 0x000fe80000100a00 */
[----:B------:R2:W-:Y:S01]  /*4d670*/  STL.64 [R1+0x5d8], R94 ;  /* 0x0005d85e01007387 */ /* 0x0005e20000100a00 */
[C---:B-1----:R-:W-:Y:S08]  /*4d680*/  HMMA.1688.F32.TF32 R72, R4.reuse, R26, R72 ;  /* 0x0000001a0448723c */ /* 0x042ff00000081048 */
[C---:B--2---:R-:W-:Y:S08]  /*4d690*/  HMMA.1688.F32.TF32 R92, R4.reuse, R10, R88 ;  /* 0x0000000a045c723c */ /* 0x044ff00000081058 */
        /* <DEDUP_REMOVED lines=112> */
[----:B------:R-:W4:Y:S01]  /*4dda0*/  LDL.LU R75, [R1+0x22c] ;  /* 0x00022c00014b7983 */ /* 0x000f220000300800 */
[----:B--2---:R-:W-:Y:S08]  /*4ddb0*/  HMMA.1688.F32.TF32 R120, R160, R14, R120 ;  /* 0x0000000ea078723c */ /* 0x004ff00000081078 */
        /* <DEDUP_REMOVED lines=45> */
[----:B------:R1:W-:Y:S02]  /*4e090*/  STL.64 [R1+0x128], R238 ;  /* 0x000128ee01007387 */ /* 0x0003e40000100a00 */
[----:B-1----:R-:W-:Y:S01]  /*4e0a0*/  HMMA.1688.F32.TF32 R236, R4, R66, R248 ;  /* 0x0000004204ec723c */ /* 0x002fe200000810f8 */
[----:B------:R-:W-:Y:S01]  /*4e0b0*/  MOV R33, R122 ;  /* 0x0000007a00217202 */ /* 0x000fe20000000f00 */
[----:B------:R-:W-:Y:S01]  /*4e0c0*/  IMAD.MOV.U32 R32, RZ, RZ, R123 ;  /* 0x000000ffff207224 */ /* 0x000fe200078e007b */
[----:B------:R-:W-:Y:S04]  /*4e0d0*/  LDS R4, [R0+0x16180] ;  /* 0x0161800000047984 */ /* 0x000fe80000000800 */
[----:B------:R-:W-:Y:S01]  /*4e0e0*/  LDS R6, [R0+0x17180] ;  /* 0x0171800000067984 */ /* 0x000fe20000000800 */
[C---:B----4-:R-:W-:Y:S03]  /*4e0f0*/  HMMA.1688.F32.TF32 R72, R160.reuse, R62, R72 ;  /* 0x0000003ea048723c */ /* 0x050fe60000081048 */
[----:B------:R-:W-:Y:S04]  /*4e100*/  LDS R5, [R252+0x16180] ;  /* 0x01618000fc057984 */ /* 0x000fe80000000800 */
[----:B------:R-:W1:Y:S08]  /*4e110*/  LDS R7, [R252+0x17180] ;  /* 0x01718000fc077984 */ /* 0x000e700000000800 */
[----:B------:R-:W-:Y:S04]  /*4e120*/  STL.64 [R1+0x110], R236 ;  /* 0x000110ec01007387 */ /* 0x000fe80000100a00 */
[----:B------:R-:W-:Y:S04]  /*4e130*/  STL.64 [R1+0x118], R238 ;  /* 0x000118ee01007387 */ /* 0x000fe80000100a00 */
[----:B------:R-:W-:Y:S04]  /*4e140*/  STL.64 [R1+0x100], R128 ;  /* 0x0001008001007387 */ /* 0x000fe80000100a00 */
[----:B------:R-:W-:Y:S04]  /*4e150*/  STL.64 [R1+0x108], R130 ;  /* 0x0001088201007387 */ /* 0x000fe80000100a00 */
[----:B------:R-:W-:Y:S04]  /*4e160*/  STL.64 [R1+0x900], R124 ;  /* 0x0009007c01007387 */ /* 0x000fe80000100a00 */
[----:B------:R-:W-:Y:S04]  /*4e170*/  STL.64 [R1+0x908], R126 ;  /* 0x0009087e01007387 */ /* 0x000fe80000100a00 */
[----:B------:R4:W-:Y:S02]  /*4e180*/  STL.64 [R1+0x8f0], R120 ;  /* 0x0008f07801007387 */ /* 0x0009e40000100a00 */
        /* <DEDUP_REMOVED lines=32> */
[----:B------:R-:W-:Y:S04]  /*4e390*/  STL.64 [R1+0x840], R80 ;  /* 0x0008405001007387 */ /* 0x000fe80000100a00 */
[----:B------:R-:W-:Y:S04]  /*4e3a0*/  STL.64 [R1+0x848], R82 ;  /* 0x0008485201007387 */ /* 0x000fe80000100a00 */
[----:B------:R1:W-:Y:S04]  /*4e3b0*/  STL.64 [R1+0x830], R72 ;  /* 0x0008304801007387 */ /* 0x0003e80000100a00 */
[----:B------:R1:W-:Y:S04]  /*4e3c0*/  STL.64 [R1+0x838], R74 ;  /* 0x0008384a01007387 */ /* 0x0003e80000100a00 */
[----:B------:R-:W4:Y:S04]  /*4e3d0*/  LDL.LU R77, [R1+0x3b4] ;  /* 0x0003b400014d7983 */ /* 0x000f280000300800 */
[----:B------:R-:W4:Y:S04]  /*4e3e0*/  LDL.LU R78, [R1+0x3b8] ;  /* 0x0003b800014e7983 */ /* 0x000f280000300800 */
[----:B------:R-:W4:Y:S04]  /*4e3f0*/  LDL.LU R79, [R1+0x3bc] ;  /* 0x0003bc00014f7983 */ /* 0x000f280000300800 */
        /* <DEDUP_REMOVED lines=39> */
[----:B------:R-:W-:Y:S02]  /*4e670*/  IMAD.MOV.U32 R29, RZ, RZ, R72 ;  /* 0x000000ffff1d7224 */ /* 0x000fe400078e0048 */
[----:B------:R-:W-:Y:S01]  /*4e680*/  IMAD.MOV.U32 R28, RZ, RZ, R73 ;  /* 0x000000ffff1c7224 */ /* 0x000fe200078e0049 */
[----:B------:R-:W2:Y:S01]  /*4e690*/  LDL.LU R72, [R1+0x3a0] ;  /* 0x0003a00001487983 */ /* 0x000ea20000300800 */
[----:B------:R-:W-:Y:S01]  /*4e6a0*/  IMAD.MOV.U32 R25, RZ, RZ, R74 ;  /* 0x000000ffff197224 */ /* 0x000fe200078e004a */
[----:B------:R-:W-:Y:S02]  /*4e6b0*/  MOV R24, R75 ;  /* 0x0000004b00187202 */ /* 0x000fe40000000f00 */
[----:B------:R-:W2:Y:S04]  /*4e6c0*/  LDL.LU R73, [R1+0x3a4] ;  /* 0x0003a40001497983 */ /* 0x000ea80000300800 */
[----:B------:R-:W2:Y:S04]  /*4e6d0*/  LDL.LU R74, [R1+0x3a8] ;  /* 0x0003a800014a7983 */ /* 0x000ea80000300800 */
[----:B------:R-:W2:Y:S01]  /*4e6e0*/  LDL.LU R75, [R1+0x3ac] ;  /* 0x0003ac00014b7983 */ /* 0x000ea20000300800 */
[C---:B---3--:R-:W-:Y:S08]  /*4e6f0*/  HMMA.1688.F32.TF32 R84, R4.reuse, R30, R84 ;  /* 0x0000001e0454723c */ /* 0x048ff00000081054 */
[C---:B----4-:R-:W-:Y:S08]  /*4e700*/  HMMA.1688.F32.TF32 R92, R4.reuse, R22, R92 ;  /* 0x00000016045c723c */ /* 0x050ff0000008105c */
[C---:B------:R-:W-:Y:S08]  /*4e710*/  HMMA.1688.F32.TF32 R76, R4.reuse, R38, R76 ;  /* 0x00000026044c723c */ /* 0x040ff0000008104c */
[----:B------:R-:W-:Y:S01]  /*4e720*/  HMMA.1688.F32.TF32 R96, R4, R18, R96 ;  /* 0x000000120460723c */ /* 0x000fe20000081060 */
[----:B------:R-:W-:Y:S01]  /*4e730*/  MOV R68, R87 ;  /* 0x0000005700447202 */ /* 0x000fe20000000f00 */
[----:B------:R-:W-:-:S06]  /*4e740*/  IMAD.MOV.U32 R69, RZ, RZ, R86 ;  /* 0x000000ffff457224 */ /* 0x000fcc00078e0056 */
[C---:B------:R-:W-:Y:S08]  /*4e750*/  HMMA.1688.F32.TF32 R100, R4.reuse, R14, R100 ;  /* 0x0000000e0464723c */ /* 0x040ff00000081064 */
[C---:B------:R-:W-:Y:S08]  /*4e760*/  HMMA.1688.F32.TF32 R88, R4.reuse, R26, R88 ;  /* 0x0000001a0458723c */ /* 0x040ff00000081058 */
[----:B------:R-:W-:Y:S07]  /*4e770*/  HMMA.1688.F32.TF32 R80, R4, R34, R80 ;  /* 0x000000220450723c */ /* 0x000fee0000081050 */
[----:B------:R-:W-:Y:S04]  /*4e780*/  STL.64 [R1+0x5a0], R100 ;  /* 0x0005a06401007387 */ /* 0x000fe80000100a00 */
[----:B------:R-:W-:Y:S04]  /*4e790*/  STL.64 [R1+0x5a8], R102 ;  /* 0x0005a86601007387 */ /* 0x000fe80000100a00 */
[----:B------:R-:W-:Y:S04]  /*4e7a0*/  STL.64 [R1+0x590], R96 ;  /* 0x0005906001007387 */ /* 0x000fe80000100a00 */
[----:B------:R-:W-:Y:S04]  /*4e7b0*/  STL.64 [R1+0x598], R98 ;  /* 0x0005986201007387 */ /* 0x000fe80000100a00 */
[----:B------:R-:W-:Y:S01]  /*4e7c0*/  STL.64 [R1+0x580], R92 ;  /* 0x0005805c01007387 */ /* 0x000fe20000100a00 */
[----:B------:R-:W-:-:S03]  /*4e7d0*/  IMAD.MOV.U32 R64, RZ, RZ, R77 ;  /* 0x000000ffff407224 */ /* 0x000fc600078e004d */
[----:B------:R-:W-:Y:S01]  /*4e7e0*/  STL.64 [R1+0x588], R94 ;  /* 0x0005885e01007387 */ /* 0x000fe20000100a00 */
[----:B------:R-:W-:-:S03]  /*4e7f0*/  IMAD.MOV.U32 R65, RZ, RZ, R76 ;  /* 0x000000ffff417224 */ /* 0x000fc600078e004c */
[----:B------:R-:W-:Y:S04]  /*4e800*/  STL.64 [R1+0x570], R88 ;  /* 0x0005705801007387 */ /* 0x000fe80000100a00 */
[----:B------:R-:W-:Y:S04]  /*4e810*/  STL.64 [R1+0x578], R90 ;  /* 0x0005785a01007387 */ /* 0x000fe80000100a00 */
[----:B------:R-:W-:Y:S04]  /*4e820*/  STL.64 [R1+0x560], R84 ;  /* 0x0005605401007387 */ /* 0x000fe80000100a00 */
[----:B------:R-:W-:Y:S04]  /*4e830*/  STL [R1+0x2524], R68 ;  /* 0x0025244401007387 */ /* 0x000fe80000100800 */
[----:B------:R-:W-:Y:S04]  /*4e840*/  STL [R1+0x2520], R69 ;  /* 0x0025204501007387 */ /* 0x000fe80000100800 */
[----:B------:R1:W-:Y:S04]  /*4e850*/  STL.64 [R1+0x550], R80 ;  /* 0x0005505001007387 */ /* 0x0003e80000100a00 */
[----:B------:R3:W-:Y:S04]  /*4e860*/  STL.64 [R1+0x558], R82 ;  /* 0x0005585201007387 */ /* 0x0007e80000100a00 */
[----:B------:R-:W-:Y:S04]  /*4e870*/  STL [R1+0x252c], R64 ;  /* 0x00252c4001007387 */ /* 0x000fe80000100800 */
[----:B------:R-:W-:Y:S01]  /*4e880*/  STL [R1+0x2528], R65 ;  /* 0x0025284101007387 */ /* 0x000fe20000100800 */
[----:B------:R-:W-:Y:S03]  /*4e890*/  HMMA.1688.F32.TF32 R108, R160, R70, R108 ;  /* 0x00000046a06c723c */ /* 0x000fe6000008106c */
        /* <DEDUP_REMOVED lines=66> */
[----:B------:R-:W3:Y:S01]  /*4ecc0*/  LDL.LU R107, [R1+0x28c] ;  /* 0x00028c00016b7983 */ /* 0x000ee20000300800 */
[----:B--2---:R-:W-:Y:S03]  /*4ecd0*/  HMMA.1688.F32.TF32 R72, R4, R42, R72 ;  /* 0x0000002a0448723c */ /* 0x004fe60000081048 */
        /* <DEDUP_REMOVED lines=8> */
[----:B------:R-:W-:Y:S01]  /*4ed60*/  MOV R57, R72 ;  /* 0x0000004800397202 */ /* 0x000fe20000000f00 */
[----:B------:R-:W-:-:S02]  /*4ed70*/  IMAD.MOV.U32 R56, RZ, RZ, R73 ;  /* 0x000000ffff387224 */ /* 0x000fc400078e0049 */
[----:B------:R-:W2:Y:S01]  /*4ed80*/  LDL.LU R72, [R1+0x2c0] ;  /* 0x0002c00001487983 */ /* 0x000ea20000300800 */
[----:B------:R-:W-:Y:S02]  /*4ed90*/  IMAD.MOV.U32 R53, RZ, RZ, R74 ;  /* 0x000000ffff357224 */ /* 0x000fe400078e004a */
[----:B------:R-:W-:Y:S01]  /*4eda0*/  IMAD.MOV.U32 R52, RZ, RZ, R75 ;  /* 0x000000ffff347224 */ /* 0x000fe200078e004b */
[----:B------:R-:W2:Y:S04]  /*4edb0*/  LDL.LU R73, [R1+0x2c4] ;  /* 0x0002c40001497983 */ /* 0x000ea80000300800 */
[----:B------:R-:W2:Y:S04]  /*4edc0*/  LDL.LU R74, [R1+0x2c8] ;  /* 0x0002c800014a7983 */ /* 0x000ea80000300800 */
[----:B------:R-:W2:Y:S04]  /*4edd0*/  LDL.LU R75, [R1+0x2cc] ;  /* 0x0002cc00014b7983 */ /* 0x000ea80000300800 */
[----:B------:R-:W-:Y:S04]  /*4ede0*/  LDS R160, [R0+0x16200] ;  /* 0x0162000000a07984 */ /* 0x000fe80000000800 */
[----:B------:R-:W-:Y:S04]  /*4edf0*/  LDS R162, [R0+0x17200] ;  /* 0x0172000000a27984 */ /* 0x000fe80000000800 */
[----:B------:R-:W-:Y:S04]  /*4ee00*/  LDS R161, [R252+0x16200] ;  /* 0x01620000fca17984 */ /* 0x000fe80000000800 */
[----:B------:R-:W4:Y:S02]  /*4ee10*/  LDS R163, [R252+0x17200] ;  /* 0x01720000fca37984 */ /* 0x000f240000000800 */
[C---:B----4-:R-:W-:Y:S08]  /*4ee20*/  HMMA.1688.F32.TF32 R76, R160.reuse, R34, R76 ;  /* 0x00000022a04c723c */ /* 0x050ff0000008104c */
[C---:B---3--:R-:W-:Y:S08]  /*4ee30*/  HMMA.1688.F32.TF32 R80, R160.reuse, R30, R80 ;  /* 0x0000001ea050723c */ /* 0x048ff00000081050 */
[C---:B------:R-:W-:Y:S08]  /*4ee40*/  HMMA.1688.F32.TF32 R84, R160.reuse, R26, R84 ;  /* 0x0000001aa054723c */ /* 0x040ff00000081054 */
[C---:B------:R-:W-:Y:S08]  /*4ee50*/  HMMA.1688.F32.TF32 R92, R160.reuse, R18, R92 ;  /* 0x00000012a05c723c */ /* 0x040ff0000008105c */
[----:B------:R-:W-:Y:S08]  /*4ee60*/  HMMA.1688.F32.TF32 R96, R160, R14, R96 ;  /* 0x0000000ea060723c */ /* 0x000ff00000081060 */
[C---:B------:R-:W-:Y:S08]  /*4ee70*/  HMMA.1688.F32.TF32 R108, R4.reuse, R66, R108 ;  /* 0x00000042046c723c */ /* 0x040ff0000008106c */
[C---:B------:R-:W-:Y:S08]  /*4ee80*/  HMMA.1688.F32.TF32 R128, R4.reuse, R46, R128 ;  /* 0x0000002e0480723c */ /* 0x040ff00000081080 */
[C---:B------:R-:W-:Y:S08]  /*4ee90*/  HMMA.1688.F32.TF32 R124, R4.reuse, R50, R124 ;  /* 0x00000032047c723c */ /* 0x040ff0000008107c */
[C---:B------:R-:W-:Y:S08]  /*4eea0*/  HMMA.1688.F32.TF32 R112, R4.reuse, R62, R112 ;  /* 0x0000003e0470723c */ /* 0x040ff00000081070 */
[C---:B------:R-:W-:Y:S08]  /*4eeb0*/  HMMA.1688.F32.TF32 R120, R4.reuse, R54, R120 ;  /* 0x000000360478723c */ /* 0x040ff00000081078 */
[----:B------:R-:W-:Y:S01]  /*4eec0*/  HMMA.1688.F32.TF32 R116, R4, R58, R116 ;  /* 0x0000003a0474723c */ /* 0x000fe20000081074 */
[----:B------:R-:W-:Y:S01]  /*4eed0*/  IMAD.MOV.U32 R45, RZ, RZ, R130 ;  /* 0x000000ffff2d7224 */ /* 0x000fe200078e0082 */
[----:B------:R-:W-:Y:S01]  /*4eee0*/  MOV R48, R129 ;  /* 0x0000008100307202 */ /* 0x000fe20000000f00 */
[----:B------:R-:W-:Y:S01]  /*4eef0*/  IMAD.MOV.U32 R44, RZ, RZ, R131 ;  /* 0x000000ffff2c7224 */ /* 0x000fe200078e0083 */
[----:B------:R-:W-:Y:S01]  /*4ef00*/  MOV R68, R126 ;  /* 0x0000007e00447202 */ /* 0x000fe20000000f00 */
[----:B------:R-:W-:Y:S01]  /*4ef10*/  IMAD.MOV.U32 R49, RZ, RZ, R128 ;  /* 0x000000ffff317224 */ /* 0x000fe200078e0080 */
[----:B------:R-:W3:Y:S01]  /*4ef20*/  LDL.LU.64 R130, [R1+0x26d0] ;  /* 0x0026d00001827983 */ /* 0x000ee20000300a00 */
[----:B------:R-:W-:-:S09]  /*4ef30*/  IMAD.MOV.U32 R69, RZ, RZ, R127 ;  /* 0x000000ffff457224 */ /* 0x000fd200078e007f */
[----:B------:R-:W-:Y:S01]  /*4ef40*/  MOV R36, R123 ;  /* 0x0000007b00247202 */ /* 0x000fe20000000f00 */
[----:B------:R-:W-:Y:S01]  /*4ef50*/  IMAD.MOV.U32 R64, RZ, RZ, R124 ;  /* 0x000000ffff407224 */ /* 0x000fe200078e007c */
[----:B------:R-:W3:Y:S01]  /*4ef60*/  LDL.LU.64 R128, [R1+0x26c8] ;  /* 0x0026c80001807983 */ /* 0x000ee20000300a00 */
[----:B------:R-:W-:Y:S02]  /*4ef70*/  IMAD.MOV.U32 R65, RZ, RZ, R125 ;  /* 0x000000ffff417224 */ /* 0x000fe400078e007d */
[----:B------:R-:W-:Y:S01]  /*4ef80*/  IMAD.MOV.U32 R37, RZ, RZ, R122 ;  /* 0x000000ffff257224 */ /* 0x000fe200078e007a */
[----:B------:R-:W4:Y:S01]  /*4ef90*/  LDL.LU.64 R126, [R1+0x26c0] ;  /* 0x0026c000017e7983 */ /* 0x000f220000300a00 */
[----:B------:R-:W-:Y:S01]  /*4efa0*/  HMMA.1688.F32.TF32 R4, R4, R70, R104 ;  /* 0x000000460404723c */ /* 0x000fe20000081068 */
[----:B------:R-:W-:Y:S02]  /*4efb0*/  IMAD.MOV.U32 R41, RZ, RZ, R120 ;  /* 0x000000ffff297224 */ /* 0x000fe400078e0078 */
[----:B------:R-:W4:Y:S01]  /*4efc0*/  LDL.LU.64 R124, [R1+0x26b8] ;  /* 0x0026b800017c7983 */ /* 0x000f220000300a00 */
[----:B------:R-:W-:-:S03]  /*4efd0*/  IMAD.MOV.U32 R40, RZ, RZ, R121 ;  /* 0x000000ffff287224 */ /* 0x000fc600078e0079 */
[----:B------:R-:W3:Y:S04]  /*4efe0*/  LDL.LU.64 R122, [R1+0x26b0] ;  /* 0x0026b000017a7983 */ /* 0x000ee80000300a00 */
[----:B------:R-:W3:Y:S01]  /*4eff0*/  LDL.LU.64 R120, [R1+0x26a8] ;  /* 0x0026a80001787983 */ /* 0x000ee20000300a00 */
[C---:B--2---:R-:W-:Y:S03]  /*4f000*/  HMMA.1688.F32.TF32 R100, R160.reuse, R10, R100 ;  /* 0x0000000aa064723c */ /* 0x044fe60000081064 */
[----:B------:R-:W-:Y:S04]  /*4f010*/  STL.64 [R1+0x810], R116 ;  /* 0x0008107401007387 */ /* 0x000fe80000100a00 */
[----:B------:R1:W-:Y:S04]  /*4f020*/  STL.64 [R1+0x818], R118 ;  /* 0x0008187601007387 */ /* 0x0003e80000100a00 */
[----:B-1----:R-:W2:Y:S01]  /*4f030*/  LDL.LU.64 R118, [R1+0x26a0] ;  /* 0x0026a00001767983 */ /* 0x002ea20000300a00 */
[C---:B------:R-:W-:Y:S03]  /*4f040*/  HMMA.1688.F32.TF32 R88, R160.reuse, R22, R88 ;  /* 0x00000016a058723c */ /* 0x040fe60000081058 */
        /* <DEDUP_REMOVED lines=10> */
[----:B------:R-:W2:Y:S04]  /*4f0f0*/  LDL.LU.64 R106, [R1+0x2670] ;  /* 0x00267000016a7983 */ /* 0x000ea80000300a00 */
[----:B------:R-:W2:Y:S04]  /*4f100*/  LDL.LU.64 R104, [R1+0x2668] ;  /* 0x0026680001687983 */ /* 0x000ea80000300a00 */
[----:B------:R-:W-:Y:S04]  /*4f110*/  STL.64 [R1+0x440], R4 ;  /* 0x0004400401007387 */ /* 0x000fe80000100a00 */
[----:B------:R-:W-:Y:S04]  /*4f120*/  STL.64 [R1+0x448], R6 ;  /* 0x0004480601007387 */ /* 0x000fe80000100a00 */
[----:B------:R-:W-:Y:S04]  /*4f130*/  STL.64 [R1+0x7e0], R100 ;  /* 0x0007e06401007387 */ /* 0x000fe80000100a00 */
[----:B------:R1:W-:Y:S01]  /*4f140*/  STL.64 [R1+0x7e8], R102 ;  /* 0x0007e86601007387 */ /* 0x0003e20000100a00 */
[C---:B------:R-:W-:Y:S03]  /*4f150*/  HMMA.1688.F32.TF32 R236, R160.reuse, R42, R236 ;  /* 0x0000002aa0ec723c */ /* 0x040fe600000810ec */
[----:B------:R-:W-:Y:S04]  /*4f160*/  LDS R4, [R0+0x16280] ;  /* 0x0162800000047984 */ /* 0x000fe80000000800 */
[----:B------:R-:W-:Y:S04]  /*4f170*/  LDS R6, [R0+0x17280] ;  /* 0x0172800000067984 */ /* 0x000fe80000000800 */
[----:B-1----:R-:W2:Y:S04]  /*4f180*/  LDL.LU.64 R102, [R1+0x2660] ;  /* 0x0026600001667983 */ /* 0x002ea80000300a00 */
[----:B------:R-:W2:Y:S04]  /*4f190*/  LDL.LU.64 R100, [R1+0x2658] ;  /* 0x0026580001647983 */ /* 0x000ea80000300a00 */
[----:B------:R-:W-:Y:S04]  /*4f1a0*/  STL.64 [R1+0x7d0], R96 ;  /* 0x0007d06001007387 */ /* 0x000fe80000100a00 */
[----:B------:R1:W-:Y:S04]  /*4f1b0*/  STL.64 [R1+0x7d8], R98 ;  /* 0x0007d86201007387 */ /* 0x0003e80000100a00 */
        /* <DEDUP_REMOVED lines=26> */
[----:B-1----:R-:W3:Y:S04]  /*4f360*/  LDL.LU.64 R74, [R1+0x25f0] ;  /* 0x0025f000014a7983 */ /* 0x002ee80000300a00 */
[----:B------:R-:W3:Y:S04]  /*4f370*/  LDL.LU.64 R72, [R1+0x25e8] ;  /* 0x0025e80001487983 */ /* 0x000ee80000300a00 */
[----:B------:R-:W-:Y:S04]  /*4f380*/  STL.64 [R1+0x760], R236 ;  /* 0x000760ec01007387 */ /* 0x000fe80000100a00 */
[----:B------:R1:W-:Y:S02]  /*4f390*/  STL.64 [R1+0x768], R238 ;  /* 0x000768ee01007387 */ /* 0x0003e40000100a00 */
[C---:B-1----:R-:W-:Y:S11]  /*4f3a0*/  HMMA.1688.F32.TF32 R236, R160.reuse, R46, R248 ;  /* 0x0000002ea0ec723c */ /* 0x042ff600000810f8 */
[----:B------:R-:W-:Y:S11]  /*4f3b0*/  @!UPT UIADD3 URZ, URZ, URZ, URZ ;  /* 0x0000003f3f3ff290 */ /* 0x000ff6000fffe03f */
[----:B------:R-:W-:Y:S01]  /*4f3c0*/  @!UPT UIADD3 URZ, URZ, URZ, URZ ;  /* 0x0000003f3f3ff290 */ /* 0x000fe2000fffe03f */
[----:B------:R-:W-:Y:S04]  /*4f3d0*/  STL.64 [R1+0x750], R236 ;  /* 0x000750ec01007387 */ /* 0x000fe80000100a00 */
[----:B------:R2:W-:Y:S02]  /*4f3e0*/  STL.64 [R1+0x758], R238 ;  /* 0x000758ee01007387 */ /* 0x0005e40000100a00 */
[C---:B--2---:R-:W-:Y:S08]  /*4f3f0*/  HMMA.1688.F32.TF32 R236, R160.reuse, R54, R76 ;  /* 0x00000036a0ec723c */ /* 0x044ff0000008104c */
[C---:B------:R-:W-:Y:S08]  /*4f400*/  HMMA.1688.F32.TF32 R76, R160.reuse, R62, R84 ;  /* 0x0000003ea04c723c */ /* 0x040ff00000081054 */
[C---:B---3--:R-:W-:Y:S08]  /*4f410*/  HMMA.1688.F32.TF32 R248, R160.reuse, R50, R72 ;  /* 0x00000032a0f8723c */ /* 0x048ff00000081048 */
        /* <DEDUP_REMOVED lines=10> */
[----:B-1----:R-:W-:Y:S03]  /*4f4c0*/  HMMA.1688.F32.TF32 R72, R160, R70, R92 ;  /* 0x00000046a048723c */ /* 0x002fe6000008105c */
[----:B------:R-:W-:Y:S04]  /*4f4d0*/  STL.64 [R1+0x700], R80 ;  /* 0x0007005001007387 */ /* 0x000fe80000100a00 */
[----:B------:R1:W-:Y:S01]  /*4f4e0*/  STL.64 [R1+0x708], R82 ;  /* 0x0007085201007387 */ /* 0x0003e20000100a00 */
[C---:B------:R-:W-:Y:S03]  /*4f4f0*/  HMMA.1688.F32.TF32 R88, R4.reuse, R18, R104 ;  /* 0x000000120458723c */ /* 0x040fe60000081068 */
[----:B------:R-:W-:Y:S04]  /*4f500*/  LDS R76, [R0+0x16300] ;  /* 0x01630000004c7984 */ /* 0x000fe80000000800 */
[----:B------:R-:W-:Y:S01]  /*4f510*/  LDS R78, [R0+0x17300] ;  /* 0x01730000004e7984 */ /* 0x000fe20000000800 */
[C---:B-1----:R-:W-:Y:S03]  /*4f520*/  HMMA.1688.F32.TF32 R80, R4.reuse, R10, R96 ;  /* 0x0000000a0450723c */ /* 0x042fe60000081060 */
[----:B------:R-:W-:Y:S04]  /*4f530*/  LDS R77, [R252+0x16300] ;  /* 0x01630000fc4d7984 */ /* 0x000fe80000000800 */
[----:B------:R-:W1:Y:S04]  /*4f540*/  LDS R79, [R252+0x17300] ;  /* 0x01730000fc4f7984 */ /* 0x000e680000000800 */
[----:B------:R-:W-:Y:S04]  /*4f550*/  STL.64 [R1+0x430], R72 ;  /* 0x0004304801007387 */ /* 0x000fe80000100a00 */
[----:B------:R-:W-:Y:S01]  /*4f560*/  STL.64 [R1+0x438], R74 ;  /* 0x0004384a01007387 */ /* 0x000fe20000100a00 */
[C---:B------:R-:W-:Y:S08]  /*4f570*/  HMMA.1688.F32.TF32 R84, R4.reuse, R22, R108 ;  /* 0x000000160454723c */ /* 0x040ff0000008106c */
[----:B------:R-:W-:Y:S01]  /*4f580*/  HMMA.1688.F32.TF32 R236, R4, R54, R140 ;  /* 0x0000003604ec723c */ /* 0x000fe2000008108c */
[----:B------:R-:W-:Y:S04]  /*4f590*/  STL.64 [R1+0x420], R80 ;  /* 0x0004205001007387 */ /* 0x000fe80000100a00 */
[----:B------:R2:W-:Y:S01]  /*4f5a0*/  STL.64 [R1+0x428], R82 ;  /* 0x0004285201007387 */ /* 0x0005e20000100a00 */
[----:B------:R-:W-:Y:S01]  /*4f5b0*/  IMAD.MOV.U32 R160, RZ, RZ, R245 ;  /* 0x000000ffffa07224 */ /* 0x000fe200078e00f5 */
[----:B------:R-:W-:Y:S01]  /*4f5c0*/  MOV R161, R246 ;  /* 0x000000f600a17202 */ /* 0x000fe20000000f00 */
[----:B------:R-:W-:-:S02]  /*4f5d0*/  IMAD.MOV.U32 R162, RZ, RZ, R247 ;  /* 0x000000ffffa27224 */ /* 0x000fc400078e00f7 */
[----:B------:R-:W-:Y:S02]  /*4f5e0*/  IMAD.MOV.U32 R163, RZ, RZ, R240 ;  /* 0x000000ffffa37224 */ /* 0x000fe400078e00f0 */
[----:B------:R-:W-:Y:S01]  /*4f5f0*/  IMAD.MOV.U32 R96, RZ, RZ, R241 ;  /* 0x000000ffff607224 */ /* 0x000fe200078e00f1 */
[----:B------:R-:W-:Y:S01]  /*4f600*/  MOV R98, R243 ;  /* 0x000000f300627202 */ /* 0x000fe20000000f00 */
[----:B------:R-:W-:Y:S02]  /*4f610*/  IMAD.MOV.U32 R97, RZ, RZ, R242 ;  /* 0x000000ffff617224 */ /* 0x000fe400078e00f2 */
[----:B------:R-:W-:Y:S01]  /*4f620*/  IMAD.MOV.U32 R92, RZ, RZ, R213 ;  /* 0x000000ffff5c7224 */ /* 0x000fe200078e00d5 */
[----:B--2---:R-:W-:Y:S01]  /*4f630*/  HMMA.1688.F32.TF32 R80, R4, R14, R100 ;  /* 0x0000000e0450723c */ /* 0x004fe20000081064 */
[----:B------:R-:W-:Y:S01]  /*4f640*/  IMAD.MOV.U32 R99, RZ, RZ, R232 ;  /* 0x000000ffff637224 */ /* 0x000fe200078e00e8 */
[----:B------:R-:W-:Y:S01]  /*4f650*/  MOV R94, R215 ;  /* 0x000000d7005e7202 */ /* 0x000fe20000000f00 */
[----:B------:R-:W-:Y:S01]  /*4f660*/  IMAD.MOV.U32 R107, RZ, RZ, R212 ;  /* 0x000000ffff6b7224 */ /* 0x000fe200078e00d4 */
[----:B------:R-:W-:Y:S01]  /*4f670*/  LDS R72, [R0+0x16380] ;  /* 0x0163800000487984 */ /* 0x000fe20000000800 */
[----:B------:R-:W-:-:S02]  /*4f680*/  IMAD.MOV.U32 R93, RZ, RZ, R214 ;  /* 0x000000ffff5d7224 */ /* 0x000fc400078e00d6 */
[----:B------:R-:W-:Y:S01]  /*4f690*/  IMAD.MOV.U32 R95, RZ, RZ, R217 ;  /* 0x000000ffff5f7224 */ /* 0x000fe200078e00d9 */
[----:B------:R-:W-:Y:S01]  /*4f6a0*/  LDS R74, [R0+0x17380] ;  /* 0x01738000004a7984 */ /* 0x000fe20000000800 */
[----:B------:R-:W-:Y:S02]  /*4f6b0*/  IMAD.MOV.U32 R248, RZ, RZ, R218 ;  /* 0x000000fffff87224 */ /* 0x000fe400078e00da */
[----:B------:R-:W-:Y:S01]  /*4f6c0*/  IMAD.MOV.U32 R249, RZ, RZ, R219 ;  /* 0x000000fffff97224 */ /* 0x000fe200078e00db */
[----:B------:R-:W-:Y:S01]  /*4f6d0*/  LDS R73, [R252+0x16380] ;  /* 0x01638000fc497984 */ /* 0x000fe20000000800 */
[----:B------:R-:W-:-:S03]  /*4f6e0*/  IMAD.MOV.U32 R250, RZ, RZ, R223 ;  /* 0x000000fffffa7224 */ /* 0x000fc600078e00df */
[----:B------:R-:W2:Y:S07]  /*4f6f0*/  LDS R75, [R252+0x17380] ;  /* 0x01738000fc4b7984 */ /* 0x000eae0000000800 */
[----:B------:R-:W-:Y:S04]  /*4f700*/  STL.64 [R1+0x410], R80 ;  /* 0x0004105001007387 */ /* 0x000fe80000100a00 */
[----:B------:R3:W-:Y:S02]  /*4f710*/  STL.64 [R1+0x418], R82 ;  /* 0x0004185201007387 */ /* 0x0007e40000100a00 */
[C---:B---3--:R-:W-:Y:S02]  /*4f720*/  HMMA.1688.F32.TF32 R80, R4.reuse, R26, R112 ;  /* 0x0000001a0450723c */ /* 0x048fe40000081070 */
[----:B------:R-:W-:Y:S04]  /*4f730*/  STL.64 [R1+0x210], R88 ;  /* 0x0002105801007387 */ /* 0x000fe80000100a00 */
[----:B------:R3:W-:Y:S04]  /*4f740*/  STL.64 [R1+0x218], R90 ;  /* 0x0002185a01007387 */ /* 0x0007e80000100a00 */
[----:B------:R-:W-:Y:S04]  /*4f750*/  STL.64 [R1+0x2b0], R84 ;  /* 0x0002b05401007387 */ /* 0x000fe80000100a00 */
[----:B------:R1:W-:Y:S01]  /*4f760*/  STL.64 [R1+0x2b8], R86 ;  /* 0x0002b85601007387 */ /* 0x0003e20000100a00 */
[C---:B---3--:R-:W-:Y:S08]  /*4f770*/  HMMA.1688.F32.TF32 R88, R4.reuse, R30, R116 ;  /* 0x0000001e0458723c */ /* 0x048ff00000081074 */
[----:B------:R-:W-:Y:S01]  /*4f780*/  STL.64 [R1+0x2d0], R80 ;  /* 0x0002d05001007387 */ /* 0x000fe20000100a00 */
[C---:B-1----:R-:W-:Y:S03]  /*4f790*/  HMMA.1688.F32.TF32 R84, R4.reuse, R34, R120 ;  /* 0x000000220454723c */ /* 0x042fe60000081078 */
[----:B------:R4:W-:Y:S05]  /*4f7a0*/  STL.64 [R1+0x2d8], R82 ;  /* 0x0002d85201007387 */ /* 0x0009ea0000100a00 */
[C---:B----4-:R-:W-:Y:S06]  /*4f7b0*/  HMMA.1688.F32.TF32 R80, R4.reuse, R38, R124 ;  /* 0x000000260450723c */ /* 0x050fec000008107c */
[----:B------:R-:W-:Y:S04]  /*4f7c0*/  STL.64 [R1+0x2f0], R88 ;  /* 0x0002f05801007387 */ /* 0x000fe80000100a00 */
[----:B------:R1:W-:Y:S05]  /*4f7d0*/  STL.64 [R1+0x2f8], R90 ;  /* 0x0002f85a01007387 */ /* 0x0003ea0000100a00 */
[----:B------:R-:W-:Y:S04]  /*4f7e0*/  STL.64 [R1+0x310], R84 ;  /* 0x0003105401007387 */ /* 0x000fe80000100a00 */
[----:B------:R3:W-:Y:S01]  /*4f7f0*/  STL.64 [R1+0x318], R86 ;  /* 0x0003185601007387 */ /* 0x0007e20000100a00 */
[C---:B-1----:R-:W-:Y:S03]  /*4f800*/  HMMA.1688.F32.TF32 R88, R4.reuse, R42, R128 ;  /* 0x0000002a0458723c */ /* 0x042fe60000081080 */
[----:B------:R-:W-:Y:S05]  /*4f810*/  STL.64 [R1+0x330], R80 ;  /* 0x0003305001007387 */ /* 0x000fea0000100a00 */
[C---:B---3--:R-:W-:Y:S01]  /*4f820*/  HMMA.1688.F32.TF32 R84, R4.reuse, R46, R132 ;  /* 0x0000002e0454723c */ /* 0x048fe20000081084 */
[----:B------:R1:W-:Y:S07]  /*4f830*/  STL.64 [R1+0x338], R82 ;  /* 0x0003385201007387 */ /* 0x0003ee0000100a00 */
[C---:B-1----:R-:W-:Y:S07]  /*4f840*/  HMMA.1688.F32.TF32 R80, R4.reuse, R50, R136 ;  /* 0x000000320450723c */ /* 0x042fee0000081088 */
[----:B------:R-:W-:Y:S04]  /*4f850*/  STL.64 [R1+0x340], R88 ;  /* 0x0003405801007387 */ /* 0x000fe80000100a00 */
[----:B------:R-:W-:Y:S04]  /*4f860*/  STL.64 [R1+0x348], R90 ;  /* 0x0003485a01007387 */ /* 0x000fe80000100a00 */
        /* <DEDUP_REMOVED lines=8> */
[----:B------:R-:W-:Y:S03]  /*4f8f0*/  STL [R1+0x24f4], R238 ;  /* 0x0024f4ee01007387 */ /* 0x000fe60000100800 */
[C---:B------:R-:W-:Y:S01]  /*4f900*/  HMMA.1688.F32.TF32 R88, R4.reuse, R66, R152 ;  /* 0x000000420458723c */ /* 0x040fe20000081098 */
[----:B------:R-:W-:Y:S06]  /*4f910*/  STL [R1+0x24f0], R239 ;  /* 0x0024f0ef01007387 */ /* 0x000fec0000100800 */
[----:B------:R-:W-:Y:S04]  /*4f920*/  STL.64 [R1+0x6f0], R84 ;  /* 0x0006f05401007387 */ /* 0x000fe80000100a00 */
[----:B------:R1:W-:Y:S04]  /*4f930*/  STL.64 [R1+0x6f8], R86 ;  /* 0x0006f85601007387 */ /* 0x0003e80000100a00 */
[----:B------:R-:W-:Y:S04]  /*4f940*/  STL.64 [R1+0x6e0], R80 ;  /* 0x0006e05001007387 */ /* 0x000fe80000100a00 */
[----:B------:R3:W-:Y:S01]  /*4f950*/  STL.64 [R1+0x6e8], R82 ;  /* 0x0006e85201007387 */ /* 0x0007e20000100a00 */
[----:B-1----:R-:W-:Y:S08]  /*4f960*/  HMMA.1688.F32.TF32 R84, R4, R70, R156 ;  /* 0x000000460454723c */ /* 0x002ff0000008109c */
[C---:B------:R-:W-:Y:S08]  /*4f970*/  HMMA.1688.F32.TF32 R4, R76.reuse, R14, R168 ;  /* 0x0000000e4c04723c */ /* 0x040ff000000810a8 */
[C---:B---3--:R-:W-:Y:S01]  /*4f980*/  HMMA.1688.F32.TF32 R80, R76.reuse, R10, R164 ;  /* 0x0000000a4c50723c */ /* 0x048fe200000810a4 */
[----:B------:R-:W-:Y:S04]  /*4f990*/  STL.64 [R1+0x6d0], R88 ;  /* 0x0006d05801007387 */ /* 0x000fe80000100a00 */
[----:B------:R-:W-:Y:S04]  /*4f9a0*/  STL.64 [R1+0x6d8], R90 ;  /* 0x0006d85a01007387 */ /* 0x000fe80000100a00 */
        /* <DEDUP_REMOVED lines=8> */
[C---:B---3--:R-:W-:Y:S03]  /*4fa30*/  HMMA.1688.F32.TF32 R4, R76.reuse, R26, R180 ;  /* 0x0000001a4c04723c */ /* 0x048fe600000810b4 */
        /* <DEDUP_REMOVED lines=8> */
[----:B---3--:R-:W-:Y:S03]  /*4fac0*/  HMMA.1688.F32.TF32 R4, R76, R38, R192 ;  /* 0x000000264c04723c */ /* 0x008fe600000810c0 */
[----:B------:R-:W-:Y:S04]  /*4fad0*/  STL.64 [R1+0x670], R84 ;  /* 0x0006705401007387 */ /* 0x000fe80000100a00 */
[----:B------:R-:W-:Y:S08]  /*4fae0*/  STL.64 [R1+0x678], R86 ;  /* 0x0006785601007387 */ /* 0x000ff00000100a00 */
[----:B------:R-:W-:Y:S04]  /*4faf0*/  STL.64 [R1+0x660], R80 ;  /* 0x0006605001007387 */ /* 0x000fe80000100a00 */
[----:B------:R1:W-:Y:S04]  /*4fb00*/  STL.64 [R1+0x668], R82 ;  /* 0x0006685201007387 */ /* 0x0003e80000100a00 */
[----:B------:R3:W-:Y:S01]  /*4fb10*/  STL.64 [R1+0x650], R4 ;  /* 0x0006500401007387 */ /* 0x0007e20000100a00 */
[----:B------:R-:W-:-:S02]  /*4fb20*/  IMAD.MOV.U32 R236, RZ, RZ, R6 ;  /* 0x000000ffffec7224 */ /* 0x000fc400078e0006 */
[----:B------:R-:W-:Y:S01]  /*4fb30*/  IMAD.MOV.U32 R237, RZ, RZ, R7 ;  /* 0x000000ffffed7224 */ /* 0x000fe200078e0007 */
[C---:B-1----:R-:W-:Y:S08]  /*4fb40*/  HMMA.1688.F32.TF32 R80, R76.reuse, R42, R196 ;  /* 0x0000002a4c50723c */ /* 0x042ff000000810c4 */
[----:B---3--:R-:W-:Y:S01]  /*4fb50*/  HMMA.1688.F32.TF32 R4, R76, R46, R200 ;  /* 0x0000002e4c04723c */ /* 0x008fe200000810c8 */
[----:B------:R1:W-:Y:S04]  /*4fb60*/  STL [R1+0x2504], R237 ;  /* 0x002504ed01007387 */ /* 0x0003e80000100800 */
[----:B------:R3:W-:Y:S10]  /*4fb70*/  STL [R1+0x2500], R236 ;  /* 0x002500ec01007387 */ /* 0x0007f40000100800 */
[----:B------:R-:W-:Y:S04]  /*4fb80*/  STL.64 [R1+0x640], R80 ;  /* 0x0006405001007387 */ /* 0x000fe80000100a00 */
[----:B------:R4:W-:Y:S04]  /*4fb90*/  STL.64 [R1+0x648], R82 ;  /* 0x0006485201007387 */ /* 0x0009e80000100a00 */
[----:B------:R2:W-:Y:S01]  /*4fba0*/  STL.64 [R1+0x630], R4 ;  /* 0x0006300401007387 */ /* 0x0005e20000100a00 */
[----:B-1----:R-:W-:-:S02]  /*4fbb0*/  IMAD.MOV.U32 R237, RZ, RZ, R6 ;  /* 0x000000ffffed7224 */ /* 0x002fc400078e0006 */
[----:B---3--:R-:W-:Y:S01]  /*4fbc0*/  IMAD.MOV.U32 R236, RZ, RZ, R7 ;  /* 0x000000ffffec7224 */ /* 0x008fe200078e0007 */
[C---:B----4-:R-:W-:Y:S08]  /*4fbd0*/  HMMA.1688.F32.TF32 R80, R76.reuse, R50, R204 ;  /* 0x000000324c50723c */ /* 0x050ff000000810cc */
[----:B--2---:R-:W-:Y:S01]  /*4fbe0*/  HMMA.1688.F32.TF32 R4, R76, R54, R208 ;  /* 0x000000364c04723c */ /* 0x004fe200000810d0 */
[----:B------:R-:W-:Y:S04]  /*4fbf0*/  STL [R1+0x250c], R236 ;  /* 0x00250cec01007387 */ /* 0x000fe80000100800 */
[----:B------:R-:W-:Y:S01]  /*4fc00*/  STL [R1+0x2508], R237 ;  /* 0x002508ed01007387 */ /* 0x000fe20000100800 */
[----:B------:R-:W-:-:S02]  /*4fc10*/  IMAD.MOV.U32 R84, RZ, RZ, R231 ;  /* 0x000000ffff547224 */ /* 0x000fc400078e00e7 */
[----:B------:R-:W-:-:S07]  /*4fc20*/  IMAD.MOV.U32 R85, RZ, RZ, R230 ;  /* 0x000000ffff557224 */ /* 0x000fce00078e00e6 */
[----:B------:R1:W-:Y:S04]  /*4fc30*/  STL.64 [R1+0x620], R80 ;  /* 0x0006205001007387 */ /* 0x0003e80000100a00 */
[----:B------:R2:W-:Y:S04]  /*4fc40*/  STL.64 [R1+0x628], R82 ;  /* 0x0006285201007387 */ /* 0x0005e80000100a00 */
[----:B------:R3:W-:Y:S01]  /*4fc50*/  STL.64 [R1+0x618], R6 ;  /* 0x0006180601007387 */ /* 0x0007e20000100a00 */
[----:B-1----:R-:W-:-:S03]  /*4fc60*/  IMAD.MOV.U32 R80, RZ, RZ, R216 ;  /* 0x000000ffff507224 */ /* 0x002fc600078e00d8 */
[----:B------:R-:W4:Y:S01]  /*4fc70*/  LDL.LU R216, [R1+0x25e0] ;  /* 0x0025e00001d87983 */ /* 0x000f220000300800 */
[----:B------:R-:W-:Y:S01]  /*4fc80*/  IMAD.MOV.U32 R81, RZ, RZ, R222 ;  /* 0x000000ffff517224 */ /* 0x000fe200078e00de */
[----:B--2---:R-:W-:Y:S01]  /*4fc90*/  MOV R83, R224 ;  /* 0x000000e000537202 */ /* 0x004fe20000000f00 */
[----:B------:R-:W-:Y:S01]  /*4fca0*/  IMAD.MOV.U32 R82, RZ, RZ, R221 ;  /* 0x000000ffff527224 */ /* 0x000fe200078e00dd */
[----:B------:R-:W2:Y:S01]  /*4fcb0*/  LDL.LU R222, [R1+0x25dc] ;  /* 0x0025dc0001de7983 */ /* 0x000ea20000300800 */
[----:B------:R-:W-:-:S03]  /*4fcc0*/  IMAD.MOV.U32 R86, RZ, RZ, R229 ;  /* 0x000000ffff567224 */ /* 0x000fc600078e00e5 */
[----:B------:R-:W2:Y:S01]  /*4fcd0*/  LDL.LU R221, [R1+0x25d8] ;  /* 0x0025d80001dd7983 */ /* 0x000ea20000300800 */
[----:B------:R-:W-:-:S03]  /*4fce0*/  IMAD.MOV.U32 R87, RZ, RZ, R220 ;  /* 0x000000ffff577224 */ /* 0x000fc600078e00dc */
[----:B------:R-:W2:Y:S01]  /*4fcf0*/  LDL.LU R224, [R1+0x25d4] ;  /* 0x0025d40001e07983 */ /* 0x000ea20000300800 */
[----:B------:R-:W-:-:S03]  /*4fd00*/  MOV R88, R227 ;  /* 0x000000e300587202 */ /* 0x000fc60000000f00 */
        /* <DEDUP_REMOVED lines=22> */
[----:B------:R-:W3:Y:S04]  /*4fe70*/  LDL.LU R232, [R1+0x2594] ;  /* 0x0025940001e87983 */ /* 0x000ee80000300800 */
[----:B------:R-:W3:Y:S04]  /*4fe80*/  LDL.LU R233, [R1+0x2590] ;  /* 0x0025900001e97983 */ /* 0x000ee80000300800 */
[----:B------:R-:W3:Y:S04]  /*4fe90*/  LDL.LU R234, [R1+0x258c] ;  /* 0x00258c0001ea7983 */ /* 0x000ee80000300800 */
[----:B------:R-:W3:Y:S04]  /*4fea0*/  LDL.LU R235, [R1+0x2588] ;  /* 0x0025880001eb7983 */ /* 0x000ee80000300800 */
[----:B------:R-:W3:Y:S01]  /*4feb0*/  LDL.LU R228, [R1+0x2584] ;  /* 0x0025840001e47983 */ /* 0x000ee20000300800 */
[----:B----4-:R-:W-:-:S02]  /*4fec0*/  IMAD.MOV.U32 R106, RZ, RZ, R216 ;  /* 0x000000ffff6a7224 */ /* 0x010fc400078e00d8 */
[----:B--2---:R-:W-:Y:S02]  /*4fed0*/  IMAD.MOV.U32 R111, RZ, RZ, R224 ;  /* 0x000000ffff6f7224 */ /* 0x004fe400078e00e0 */
[----:B---3--:R-:W-:Y:S02]  /*4fee0*/  IMAD.MOV.U32 R110, RZ, RZ, R231 ;  /* 0x000000ffff6e7224 */ /* 0x008fe400078e00e7 */
[----:B------:R-:W-:Y:S02]  /*4fef0*/  IMAD.MOV.U32 R109, RZ, RZ, R230 ;  /* 0x000000ffff6d7224 */ /* 0x000fe400078e00e6 */
[----:B------:R-:W-:Y:S02]  /*4ff00*/  IMAD.MOV.U32 R108, RZ, RZ, R229 ;  /* 0x000000ffff6c7224 */ /* 0x000fe400078e00e5 */
[----:B------:R-:W2:Y:S04]  /*4ff10*/  LDL.LU R229, [R1+0x2580] ;  /* 0x0025800001e57983 */ /* 0x000ea80000300800 */
[----:B------:R-:W2:Y:S04]  /*4ff20*/  LDL.LU R230, [R1+0x257c] ;  /* 0x00257c0001e67983 */ /* 0x000ea80000300800 */
[----:B------:R-:W2:Y:S01]  /*4ff30*/  LDL.LU R231, [R1+0x2578] ;  /* 0x0025780001e77983 */ /* 0x000ea20000300800 */
[----:B------:R-:W-:-:S02]  /*4ff40*/  IMAD.MOV.U32 R114, RZ, RZ, R227 ;  /* 0x000000ffff727224 */ /* 0x000fc400078e00e3 */
[----:B------:R-:W-:Y:S01]  /*4ff50*/  IMAD.MOV.U32 R113, RZ, RZ, R226 ;  /* 0x000000ffff717224 */ /* 0x000fe200078e00e2 */
[----:B------:R-:W3:Y:S01]  /*4ff60*/  LDL.LU R224, [R1+0x2574] ;  /* 0x0025740001e07983 */ /* 0x000ee20000300800 */
[----:B------:R-:W-:-:S03]  /*4ff70*/  MOV R112, R225 ;  /* 0x000000e100707202 */ /* 0x000fc60000000f00 */
[----:B------:R-:W3:Y:S01]  /*4ff80*/  LDL.LU R225, [R1+0x2570] ;  /* 0x0025700001e17983 */ /* 0x000ee20000300800 */
[----:B------:R-:W-:-:S03]  /*4ff90*/  IMAD.MOV.U32 R115, RZ, RZ, R220 ;  /* 0x000000ffff737224 */ /* 0x000fc600078e00dc */
[----:B------:R-:W3:Y:S04]  /*4ffa0*/  LDL.LU R226, [R1+0x256c] ;  /* 0x00256c0001e27983 */ /* 0x000ee80000300800 */
[----:B------:R-:W3:Y:S04]  /*4ffb0*/  LDL.LU R227, [R1+0x2568] ;  /* 0x0025680001e37983 */ /* 0x000ee80000300800 */
[----:B------:R-:W4:Y:S01]  /*4ffc0*/  LDL.LU R220, [R1+0x2564] ;  /* 0x0025640001dc7983 */ /* 0x000f220000300800 */
[----:B------:R-:W-:-:S03]  /*4ffd0*/  IMAD.MOV.U32 R104, RZ, RZ, R221 ;  /* 0x000000ffff687224 */ /* 0x000fc600078e00dd */
[----:B------:R-:W2:Y:S01]  /*4ffe0*/  LDL.LU R116, [R1+0x4a0] ;  /* 0x0004a00001747983 */ /* 0x000ea20000300800 */
[----:B------:R-:W-:-:S03]  /*4fff0*/  MOV R105, R222 ;  /* 0x000000de00697202 */ /* 0x000fc60000000f00 */
[----:B------:R-:W2:Y:S04]  /*50000*/  LDL.LU R117, [R1+0x4a4] ;  /* 0x0004a40001757983 */ /* 0x000ea80000300800 */
        /* <DEDUP_REMOVED lines=12> */
[----:B------:R-:W4:Y:S01]  /*500d0*/  LDL.LU R223, [R1+0x2538] ;  /* 0x0025380001df7983 */ /* 0x000f220000300800 */
[----:B------:R-:W-:Y:S01]  /*500e0*/  MOV R238, R4 ;  /* 0x0000000400ee7202 */ /* 0x000fe20000000f00 */
[----:B------:R-:W-:-:S05]  /*500f0*/  IMAD.MOV.U32 R239, RZ, RZ, R5 ;  /* 0x000000ffffef7224 */ /* 0x000fca00078e0005 */
[----:B------:R-:W-:Y:S04]  /*50100*/  STL [R1+0x2514], R239 ;  /* 0x002514ef01007387 */ /* 0x000fe80000100800 */
[----:B------:R-:W-:Y:S01]  /*50110*/  STL [R1+0x2510], R238 ;  /* 0x002510ee01007387 */ /* 0x000fe20000100800 */
[----:B------:R-:W-:Y:S01]  /*50120*/  MOV R251, R2 ;  /* 0x0000000200fb7202 */ /* 0x000fe20000000f00 */
[C---:B------:R-:W-:Y:S08]  /*50130*/  HMMA.1688.F32.TF32 R108, R72.reuse, R34, R108 ;  /* 0x00000022486c723c */ /* 0x040ff0000008106c */
[C---:B------:R-:W-:Y:S08]  /*50140*/  HMMA.1688.F32.TF32 R96, R72.reuse, R46, R96 ;  /* 0x0000002e4860723c */ /* 0x040ff00000081060 */
[-C--:B------:R-:W-:Y:S08]  /*50150*/  HMMA.1688.F32.TF32 R88, R72, R58.reuse, R88 ;  /* 0x0000003a4858723c */ /* 0x080ff00000081058 */
[C---:B--2---:R-:W-:Y:S11]  /*50160*/  HMMA.1688.F32.TF32 R4, R76.reuse, R58, R212 ;  /* 0x0000003a4c04723c */ /* 0x044ff600000810d4 */
[----:B------:R-:W-:Y:S11]  /*50170*/  @!UPT UIADD3 URZ, URZ, URZ, URZ ;  /* 0x0000003f3f3ff290 */ /* 0x000ff6000fffe03f */
[----:B------:R-:W-:Y:S01]  /*50180*/  @!UPT UIADD3 URZ, URZ, URZ, URZ ;  /* 0x0000003f3f3ff290 */ /* 0x000fe2000fffe03f */
[----:B------:R3:W-:Y:S01]  /*50190*/  STL.64 [R1+0x600], R4 ;  /* 0x0006000401007387 */ /* 0x0007e20000100a00 */
[----:B------:R-:W-:Y:S02]  /*501a0*/  IMAD.MOV.U32 R236, RZ, RZ, R6 ;  /* 0x000000ffffec7224 */ /* 0x000fe400078e0006 */
[----:B------:R-:W-:Y:S02]  /*501b0*/  IMAD.MOV.U32 R237, RZ, RZ, R7 ;  /* 0x000000ffffed7224 */ /* 0x000fe400078e0007 */
[C---:B---3--:R-:W-:Y:S03]  /*501c0*/  HMMA.1688.F32.TF32 R4, R76.reuse, R62, R216 ;  /* 0x0000003e4c04723c */ /* 0x048fe600000810d8 */
[----:B------:R-:W-:Y:S04]  /*501d0*/  STL [R1+0x251c], R237 ;  /* 0x00251ced01007387 */ /* 0x000fe80000100800 */
[----:B------:R-:W-:Y:S11]  /*501e0*/  STL [R1+0x2518], R236 ;  /* 0x002518ec01007387 */ /* 0x000ff60000100800 */
[----:B------:R-:W-:Y:S05]  /*501f0*/  @!UPT UIADD3 URZ, URZ, URZ, URZ ;  /* 0x0000003f3f3ff290 */ /* 0x000fea000fffe03f */
[----:B------:R4:W-:Y:S01]  /*50200*/  STL.64 [R1+0x5f0], R4 ;  /* 0x0005f00401007387 */ /* 0x0009e20000100a00 */
[----:B------:R-:W-:Y:S02]  /*50210*/  IMAD.MOV.U32 R239, RZ, RZ, R6 ;  /* 0x000000ffffef7224 */ /* 0x000fe400078e0006 */
[----:B------:R-:W-:Y:S02]  /*50220*/  IMAD.MOV.U32 R238, RZ, RZ, R7 ;  /* 0x000000ffffee7224 */ /* 0x000fe400078e0007 */
[C---:B----4-:R-:W-:Y:S11]  /*50230*/  HMMA.1688.F32.TF32 R4, R76.reuse, R66, R220 ;  /* 0x000000424c04723c */ /* 0x050ff600000810dc */
[----:B------:R-:W-:Y:S11]  /*50240*/  @!UPT UIADD3 URZ, URZ, URZ, URZ ;  /* 0x0000003f3f3ff290 */ /* 0x000ff6000fffe03f */
[----:B------:R-:W-:Y:S01]  /*50250*/  @!UPT UIADD3 URZ, URZ, URZ, URZ ;  /* 0x0000003f3f3ff290 */ /* 0x000fe2000fffe03f */
[----:B------:R1:W-:Y:S01]  /*50260*/  STL.64 [R1+0x5e0], R4 ;  /* 0x0005e00401007387 */ /* 0x0003e20000100a00 */
[----:B------:R-:W-:Y:S01]  /*50270*/  MOV R237, R6 ;  /* 0x0000000600ed7202 */ /* 0x000fe20000000f00 */
[----:B------:R-:W-:Y:S02]  /*50280*/  IMAD.MOV.U32 R236, RZ, RZ, R7 ;  /* 0x000000ffffec7224 */ /* 0x000fe400078e0007 */
[----:B-1----:R-:W-:Y:S01]  /*50290*/  HMMA.1688.F32.TF32 R4, R76, R70, R224 ;  /* 0x000000464c04723c */ /* 0x002fe200000810e0 */
[----:B------:R-:W-:Y:S04]  /*502a0*/  LDS R224, [R0+0x18200] ;  /* 0x0182000000e07984 */ /* 0x000fe80000000800 */
[----:B------:R-:W-:Y:S03]  /*502b0*/  LDS R226, [R0+0x19200] ;  /* 0x0192000000e27984 */ /* 0x000fe60000000800 */
[C---:B------:R-:W-:Y:S01]  /*502c0*/  HMMA.1688.F32.TF32 R120, R72.reuse, R10, R228 ;  /* 0x0000000a4878723c */ /* 0x040fe200000810e4 */
[----:B------:R-:W-:Y:S04]  /*502d0*/  LDS R225, [R252+0x18200] ;  /* 0x01820000fce17984 */ /* 0x000fe80000000800 */
[----:B------:R-:W-:Y:S03]  /*502e0*/  LDS R227, [R252+0x19200] ;  /* 0x01920000fce37984 */ /* 0x000fe60000000800 */
[----:B------:R-:W-:Y:S07]  /*502f0*/  HMMA.1688.F32.TF32 R76, R72, R14, R232 ;  /* 0x0000000e484c723c */ /* 0x000fee00000810e8 */
[----:B------:R-:W-:Y:S01]  /*50300*/  STL.64 [R1+0x3e0], R4 ;  /* 0x0003e00401007387 */ /* 0x000fe20000100a00 */
[----:B------:R-:W-:-:S03]  /*50310*/  IMAD.MOV.U32 R2, RZ, RZ, R7 ;  /* 0x000000ffff027224 */ /* 0x000fc600078e0007 */
[----:B------:R1:W-:Y:S02]  /*50320*/  STL [R1+0x3e8], R6 ;  /* 0x0003e80601007387 */ /* 0x0003e40000100800 */
[C---:B-1----:R-:W-:Y:S02]  /*50330*/  HMMA.1688.F32.TF32 R4, R72.reuse, R18, R240 ;  /* 0x000000124804723c */ /* 0x042fe400000810f0 */
[----:B------:R-:W-:Y:S04]  /*50340*/  STL.64 [R1+0x3d0], R120 ;  /* 0x0003d07801007387 */ /* 0x000fe80000100a00 */
[----:B------:R1:W-:Y:S04]  /*50350*/  STL.64 [R1+0x3d8], R122 ;  /* 0x0003d87a01007387 */ /* 0x0003e80000100a00 */
[----:B------:R-:W-:Y:S04]  /*50360*/  STL.64 [R1+0x3c0], R76 ;  /* 0x0003c04c01007387 */ /* 0x000fe80000100a00 */
[----:B------:R2:W-:Y:S01]  /*50370*/  STL.64 [R1+0x3c8], R78 ;  /* 0x0003c84e01007387 */ /* 0x0005e20000100a00 */
[C---:B-1----:R-:W-:Y:S03]  /*50380*/  HMMA.1688.F32.TF32 R120, R72.reuse, R22, R244 ;  /* 0x000000164878723c */ /* 0x042fe600000810f4 */
[----:B------:R-:W-:Y:S04]  /*50390*/  LDS R240, [R0+0x18280] ;  /* 0x0182800000f07984 */ /* 0x000fe80000000800 */
[----:B------:R-:W-:Y:S01]  /*503a0*/  LDS R242, [R0+0x19280] ;  /* 0x0192800000f27984 */ /* 0x000fe20000000800 */
[C---:B--2---:R-:W-:Y:S03]  /*503b0*/  HMMA.1688.F32.TF32 R76, R72.reuse, R26, R116 ;  /* 0x0000001a484c723c */ /* 0x044fe60000081074 */
[----:B------:R-:W-:Y:S04]  /*503c0*/  STL.64 [R1+0x3b0], R4 ;  /* 0x0003b00401007387 */ /* 0x000fe80000100a00 */
[----:B------:R1:W-:Y:S04]  /*503d0*/  STL.64 [R1+0x3b8], R6 ;  /* 0x0003b80601007387 */ /* 0x0003e80000100a00 */
[----:B------:R-:W-:Y:S04]  /*503e0*/  LDS R241, [R252+0x18280] ;  /* 0x01828000fcf17984 */ /* 0x000fe80000000800 */
[----:B------:R-:W-:Y:S01]  /*503f0*/  LDS R243, [R252+0x19280] ;  /* 0x01928000fcf37984 */ /* 0x000fe20000000800 */
[C---:B-1----:R-:W-:Y:S03]  /*50400*/  HMMA.1688.F32.TF32 R4, R72.reuse, R30, R112 ;  /* 0x0000001e4804723c */ /* 0x042fe60000081070 */
[----:B------:R-:W-:Y:S04]  /*50410*/  STL.64 [R1+0x3a0], R120 ;  /* 0x0003a07801007387 */ /* 0x000fe80000100a00 */
[----:B------:R-:W-:Y:S04]  /*50420*/  STL.64 [R1+0x3a8], R122 ;  /* 0x0003a87a01007387 */ /* 0x000fe80000100a00 */
[----:B------:R-:W-:Y:S04]  /*50430*/  STL.64 [R1+0x390], R76 ;  /* 0x0003904c01007387 */ /* 0x000fe80000100a00 */
[----:B------:R1:W-:Y:S08]  /*50440*/  STL.64 [R1+0x398], R78 ;  /* 0x0003984e01007387 */ /* 0x0003f00000100a00 */
[----:B------:R-:W-:Y:S01]  /*50450*/  STL.64 [R1+0x380], R4 ;  /* 0x0003800401007387 */ /* 0x000fe20000100a00 */
[C---:B-1----:R-:W-:Y:S03]  /*50460*/  HMMA.1688.F32.TF32 R76, R72.reuse, R38, R104 ;  /* 0x00000026484c723c */ /* 0x042fe60000081068 */
[----:B------:R1:W-:Y:S05]  /*50470*/  STL.64 [R1+0x388], R6 ;  /* 0x0003880601007387 */ /* 0x0003ea0000100a00 */
[C---:B-1----:R-:W-:Y:S01]  /*50480*/  HMMA.1688.F32.TF32 R4, R72.reuse, R42, R100 ;  /* 0x0000002a4804723c */ /* 0x042fe20000081064 */
[----:B------:R-:W-:Y:S04]  /*50490*/  STL.64 [R1+0x370], R108 ;  /* 0x0003706c01007387 */ /* 0x000fe80000100a00 */
[----:B------:R-:W-:Y:S10]  /*504a0*/  STL.64 [R1+0x378], R110 ;  /* 0x0003786e01007387 */ /* 0x000ff40000100a00 */
[----:B------:R-:W-:Y:S04]  /*504b0*/  STL.64 [R1+0x350], R76 ;  /* 0x0003504c01007387 */ /* 0x000fe80000100a00 */
[----:B------:R1:W-:Y:S04]  /*504c0*/  STL.64 [R1+0x358], R78 ;  /* 0x0003584e01007387 */ /* 0x0003e80000100a00 */
        /* <DEDUP_REMOVED lines=11> */
[----:B-1----:R-:W-:Y:S01]  /*50580*/  HMMA.1688.F32.TF32 R4, R72, R66, R80 ;  /* 0x000000424804723c */ /* 0x002fe20000081050 */
[----:B------:R1:W-:Y:S04]  /*50590*/  STL.64 [R1+0x2a0], R88 ;  /* 0x0002a05801007387 */ /* 0x0003e80000100a00 */
[----:B------:R2:W-:Y:S10]  /*505a0*/  STL.64 [R1+0x2a8], R90 ;  /* 0x0002a85a01007387 */ /* 0x0005f40000100a00 */
[----:B------:R-:W-:Y:S04]  /*505b0*/  STL.64 [R1+0x200], R76 ;  /* 0x0002004c01007387 */ /* 0x000fe80000100a00 */
[----:B------:R-:W-:Y:S04]  /*505c0*/  STL.64 [R1+0x208], R78 ;  /* 0x0002084e01007387 */ /* 0x000fe80000100a00 */
[----:B------:R-:W3:Y:S01]  /*505d0*/  LDL.LU R84, [R1+0xc0] ;  /* 0x0000c00001547983 */ /* 0x000ee20000300800 */
[----:B------:R-:W-:-:S03]  /*505e0*/  IMAD.MOV.U32 R87, RZ, RZ, R3 ;  /* 0x000000ffff577224 */ /* 0x000fc600078e0003 */
[----:B------:R-:W-:Y:S04]  /*505f0*/  STL.64 [R1+0xf0], R4 ;  /* 0x0000f00401007387 */ /* 0x000fe80000100a00 */
[----:B------:R-:W-:Y:S04]  /*50600*/  STL.64 [R1+0xf8], R6 ;  /* 0x0000f80601007387 */ /* 0x000fe80000100a00 */
[----:B------:R-:W3:Y:S04]  /*50610*/  LDL.LU R85, [R1+0xc4] ;  /* 0x0000c40001557983 */ /* 0x000ee80000300800 */
[----:B------:R-:W3:Y:S04]  /*50620*/  LDL.LU R86, [R1+0xc8] ;  /* 0x0000c80001567983 */ /* 0x000ee80000300800 */
[----:B------:R-:W4:Y:S04]  /*50630*/  LDL.LU R3, [R1+0x2534] ;  /* 0x0025340001037983 */ /* 0x000f280000300800 */
[----:B------:R-:W3:Y:S04]  /*50640*/  LDL.LU R80, [R1+0xd0] ;  /* 0x0000d00001507983 */ /* 0x000ee80000300800 */
[----:B------:R-:W3:Y:S04]  /*50650*/  LDL.LU R81, [R1+0xd4] ;  /* 0x0000d40001517983 */ /* 0x000ee80000300800 */
[----:B------:R-:W3:Y:S04]  /*50660*/  LDL.LU R82, [R1+0xd8] ;  /* 0x0000d80001527983 */ /* 0x000ee80000300800 */
[----:B------:R-:W3:Y:S04]  /*50670*/  LDL.LU R83, [R1+0xdc] ;  /* 0x0000dc0001537983 */ /* 0x000ee80000300800 */
[----:B-1----:R-:W3:Y:S04]  /*50680*/  LDL.LU R88, [R1+0xe0] ;  /* 0x0000e00001587983 */ /* 0x002ee80000300800 */
[----:B------:R-:W3:Y:S04]  /*50690*/  LDL.LU R89, [R1+0xe4] ;  /* 0x0000e40001597983 */ /* 0x000ee80000300800 */
[----:B--2---:R-:W3:Y:S01]  /*506a0*/  LDL.LU R90, [R1+0xe8] ;  /* 0x0000e800015a7983 */ /* 0x004ee20000300800 */
[----:B------:R-:W-:Y:S03]  /*506b0*/  HMMA.1688.F32.TF32 R244, R72, R70, R248 ;  /* 0x0000004648f4723c */ /* 0x000fe600000810f8 */
[----:B------:R-:W-:Y:S04]  /*506c0*/  LDS R248, [R0+0x18000] ;  /* 0x0180000000f87984 */ /* 0x000fe80000000800 */
[----:B------:R-:W-:Y:S04]  /*506d0*/  LDS R250, [R0+0x19000] ;  /* 0x0190000000fa7984 */ /* 0x000fe80000000800 */
[----:B------:R-:W-:Y:S04]  /*506e0*/  LDS R249, [R252+0x18000] ;  /* 0x01800000fcf97984 */ /* 0x000fe80000000800 */
[----:B------:R-:W-:Y:S04]  /*506f0*/  LDS R251, [R252+0x19000] ;  /* 0x01900000fcfb7984 */ /* 0x000fe80000000800 */
[----:B------:R-:W-:Y:S04]  /*50700*/  LDS R4, [R0+0x18080] ;  /* 0x0180800000047984 */ /* 0x000fe80000000800 */
[----:B------:R-:W-:Y:S04]  /*50710*/  LDS R6, [R0+0x19080] ;  /* 0x0190800000067984 */ /* 0x000fe80000000800 */
[----:B------:R-:W-:Y:S04]  /*50720*/  LDS R5, [R252+0x18080] ;  /* 0x01808000fc057984 */ /* 0x000fe80000000800 */
[----:B------:R-:W-:Y:S01]  /*50730*/  LDS R7, [R252+0x19080] ;  /* 0x01908000fc077984 */ /* 0x000fe20000000800 */
[----:B----4-:R-:W-:-:S03]  /*50740*/  IMAD.MOV.U32 R91, RZ, RZ, R3 ;  /* 0x000000ffff5b7224 */ /* 0x010fc600078e0003 */
[----:B------:R-:W2:Y:S04]  /*50750*/  LDL.LU R3, [R1+0x2530] ;  /* 0x0025300001037983 */ /* 0x000ea80000300800 */
[----:B------:R-:W-:Y:S04]  /*50760*/  STL [R1+0x2418], R244 ;  /* 0x002418f401007387 */ /* 0x000fe80000100800 */
[----:B------:R-:W-:Y:S04]  /*50770*/  STL [R1+0x2414], R245 ;  /* 0x002414f501007387 */ /* 0x000fe80000100800 */
[----:B------:R-:W-:Y:S04]  /*50780*/  STL [R1+0x2410], R246 ;  /* 0x002410f601007387 */ /* 0x000fe80000100800 */
[----:B------:R-:W-:Y:S04]  /*50790*/  STL [R1+0x240c], R247 ;  /* 0x00240cf701007387 */ /* 0x000fe80000100800 */
[----:B--2---:R-:W1:Y:S04]  /*507a0*/  LDSM.16.M88.4 R160, [R3+0x20180] ;  /* 0x0201800003a0783b */ /* 0x004e680000000200 */
[----:B------:R-:W2:Y:S04]  /*507b0*/  LDSM.16.M88.4 R156, [R3+0x22180] ;  /* 0x02218000039c783b */ /* 0x000ea80000000200 */
[----:B------:R-:W4:Y:S04]  /*507c0*/  LDSM.16.M88.4 R104, [R3+0x24180] ;  /* 0x024180000368783b */ /* 0x000f280000000200 */
[----:B------:R-:W1:Y:S04]  /*507d0*/  LDSM.16.M88.4 R100, [R3+0x26180] ;  /* 0x026180000364783b */ /* 0x000e680000000200 */
[----:B------:R-:W1:Y:S04]  /*507e0*/  LDSM.16.M88.4 R152, [R3+0x28180] ;  /* 0x028180000398783b */ /* 0x000e680000000200 */
[----:B------:R-:W1:Y:S04]  /*507f0*/  LDSM.16.M88.4 R148, [R3+0x2a180] ;  /* 0x02a180000394783b */ /* 0x000e680000000200 */
[----:B------:R-:W1:Y:S04]  /*50800*/  LDSM.16.M88.4 R144, [R3+0x2c180] ;  /* 0x02c180000390783b */ /* 0x000e680000000200 */
[----:B------:R-:W2:Y:S04]  /*50810*/  LDSM.16.M88.4 R140, [R3+0x2e180] ;  /* 0x02e18000038c783b */ /* 0x000ea80000000200 */
[----:B------:R-:W2:Y:S04]  /*50820*/  LDSM.16.M88.4 R136, [R3+0x30180] ;  /* 0x030180000388783b */ /* 0x000ea80000000200 */
[----:B------:R-:W3:Y:S04]  /*50830*/  LDSM.16.M88.4 R132, [R3+0x32180] ;  /* 0x032180000384783b */ /* 0x000ee80000000200 */
[----:B------:R-:W3:Y:S04]  /*50840*/  LDSM.16.M88.4 R128, [R3+0x34180] ;  /* 0x034180000380783b */ /* 0x000ee80000000200 */
[----:B------:R-:W3:Y:S04]  /*50850*/  LDSM.16.M88.4 R124, [R3+0x36180] ;  /* 0x03618000037c783b */ /* 0x000ee80000000200 */
[----:B------:R-:W3:Y:S04]  /*50860*/  LDSM.16.M88.4 R120, [R3+0x38180] ;  /* 0x038180000378783b */ /* 0x000ee80000000200 */
[----:B------:R-:W3:Y:S04]  /*50870*/  LDSM.16.M88.4 R116, [R3+0x3a180] ;  /* 0x03a180000374783b */ /* 0x000ee80000000200 */
[----:B------:R-:W3:Y:S04]  /*50880*/  LDSM.16.M88.4 R112, [R3+0x3c180] ;  /* 0x03c180000370783b */ /* 0x000ee80000000200 */
[----:B------:R-:W3:Y:S04]  /*50890*/  LDSM.16.M88.4 R108, [R3+0x3e180] ;  /* 0x03e18000036c783b */ /* 0x000ee80000000200 */
[----:B-1----:R-:W-:Y:S04]  /*508a0*/  STL [R1+0x2404], R162 ;  /* 0x002404a201007387 */ /* 0x002fe80000100800 */
[----:B------:R-:W-:Y:S04]  /*508b0*/  STL [R1+0x2400], R163 ;  /* 0x002400a301007387 */ /* 0x000fe80000100800 */
[----:B--2---:R-:W-:Y:S04]  /*508c0*/  STL [R1+0x241c], R158 ;  /* 0x00241c9e01007387 */ /* 0x004fe80000100800 */
[----:B------:R-:W-:Y:S04]  /*508d0*/  STL [R1+0x2408], R159 ;  /* 0x0024089f01007387 */ /* 0x000fe80000100800 */
[----:B----4-:R-:W-:Y:S04]  /*508e0*/  STL [R1+0x2424], R106 ;  /* 0x0024246a01007387 */ /* 0x010fe80000100800 */
[----:B------:R-:W-:Y:S04]  /*508f0*/  STL [R1+0x2420], R107 ;  /* 0x0024206b01007387 */ /* 0x000fe80000100800 */
[----:B------:R-:W-:Y:S04]  /*50900*/  STL [R1+0x242c], R102 ;  /* 0x00242c6601007387 */ /* 0x000fe80000100800 */
[----:B------:R-:W-:Y:S01]  /*50910*/  STL [R1+0x2428], R103 ;  /* 0x0024286701007387 */ /* 0x000fe20000100800 */
[C---:B---3--:R-:W-:Y:S03]  /*50920*/  HMMA.1688.F32.TF32 R72, R248.reuse, R160, R88 ;  /* 0x000000a0f848723c */ /* 0x048fe60000081058 */
        /* <DEDUP_REMOVED lines=39> */
[----:B------:R-:W4:Y:S09]  /*50ba0*/  LDL.LU R83, [R1+0x9c] ;  /* 0x00009c0001537983 */ /* 0x000f320000300800 */
[----:B------:R-:W-:-:S02]  /*50bb0*/  IMAD.MOV.U32 R147, RZ, RZ, R75 ;  /* 0x000000ffff937224 */ /* 0x000fc400078e004b */
[----:B------:R-:W-:Y:S01]  /*50bc0*/  IMAD.MOV.U32 R146, RZ, RZ, R74 ;  /* 0x000000ffff927224 */ /* 0x000fe200078e004a */
[----:B------:R-:W-:Y:S01]  /*50bd0*/  MOV R142, R72 ;  /* 0x00000048008e7202 */ /* 0x000fe20000000f00 */
[----:B------:R-:W-:Y:S01]  /*50be0*/  IMAD.MOV.U32 R143, RZ, RZ, R73 ;  /* 0x000000ffff8f7224 */ /* 0x000fe200078e0049 */
[----:B------:R1:W-:Y:S01]  /*50bf0*/  STL [R1+0x249c], R147 ;  /* 0x00249c9301007387 */ /* 0x0003e20000100800 */
[----:B------:R-:W-:Y:S03]  /*50c00*/  HMMA.1688.F32.TF32 R72, R248, R104, R84 ;  /* 0x00000068f848723c */ /* 0x000fe60000081054 */
[----:B------:R1:W-:Y:S04]  /*50c10*/  STL [R1+0x2498], R146 ;  /* 0x0024989201007387 */ /* 0x0003e80000100800 */
[----:B------:R1:W-:Y:S04]  /*50c20*/  STL [R1+0x2494], R143 ;  /* 0x0024948f01007387 */ /* 0x0003e80000100800 */
[----:B------:R1:W-:Y:S04]  /*50c30*/  STL [R1+0x2490], R142 ;  /* 0x0024908e01007387 */ /* 0x0003e80000100800 */
[----:B------:R-:W4:Y:S04]  /*50c40*/  LDL.LU R84, [R1+0x80] ;  /* 0x0000800001547983 */ /* 0x000f280000300800 */
[----:B------:R-:W4:Y:S04]  /*50c50*/  LDL.LU R85, [R1+0x84] ;  /* 0x0000840001557983 */ /* 0x000f280000300800 */
[----:B------:R-:W4:Y:S04]  /*50c60*/  LDL.LU R86, [R1+0x88] ;  /* 0x0000880001567983 */ /* 0x000f280000300800 */
[----:B------:R-:W4:Y:S01]  /*50c70*/  LDL.LU R87, [R1+0x8c] ;  /* 0x00008c0001577983 */ /* 0x000f220000300800 */
[----:B------:R-:W-:Y:S01]  /*50c80*/  IMAD.MOV.U32 R134, RZ, RZ, R72 ;  /* 0x000000ffff867224 */ /* 0x000fe200078e0048 */
[----:B------:R-:W-:Y:S01]  /*50c90*/  MOV R135, R73 ;  /* 0x0000004900877202 */ /* 0x000fe20000000f00 */
[----:B------:R-:W-:-:S02]  /*50ca0*/  IMAD.MOV.U32 R138, RZ, RZ, R74 ;  /* 0x000000ffff8a7224 */ /* 0x000fc400078e004a */
[----:B------:R-:W-:-:S05]  /*50cb0*/  IMAD.MOV.U32 R139, RZ, RZ, R75 ;  /* 0x000000ffff8b7224 */ /* 0x000fca00078e004b */
[----:B------:R1:W-:Y:S04]  /*50cc0*/  STL [R1+0x24ac], R139 ;  /* 0x0024ac8b01007387 */ /* 0x0003e80000100800 */
[----:B------:R-:W-:Y:S04]  /*50cd0*/  STL [R1+0x24a8], R138 ;  /* 0x0024a88a01007387 */ /* 0x000fe80000100800 */
[----:B------:R-:W-:Y:S04]  /*50ce0*/  STL [R1+0x24a4], R135 ;  /* 0x0024a48701007387 */ /* 0x000fe80000100800 */
[----:B------:R1:W-:Y:S01]  /*50cf0*/  STL [R1+0x24a0], R134 ;  /* 0x0024a08601007387 */ /* 0x0003e20000100800 */
[C---:B--2---:R-:W-:Y:S11]  /*50d00*/  HMMA.1688.F32.TF32 R72, R248.reuse, R100, R92 ;  /* 0x00000064f848723c */ /* 0x044ff6000008105c */
[----:B------:R-:W-:Y:S11]  /*50d10*/  @!UPT UIADD3 URZ, URZ, URZ, URZ ;  /* 0x0000003f3f3ff290 */ /* 0x000ff6000fffe03f */
[----:B------:R-:W-:Y:S02]  /*50d20*/  @!UPT UIADD3 URZ, URZ, URZ, URZ ;  /* 0x0000003f3f3ff290 */ /* 0x000fe4000fffe03f */
[----:B------:R-:W-:Y:S01]  /*50d30*/  IMAD.MOV.U32 R126, RZ, RZ, R72 ;  /* 0x000000ffff7e7224 */ /* 0x000fe200078e0048 */
[----:B------:R-:W-:Y:S01]  /*50d40*/  MOV R130, R74 ;  /* 0x0000004a00827202 */ /* 0x000fe20000000f00 */
[----:B------:R-:W-:Y:S02]  /*50d50*/  IMAD.MOV.U32 R127, RZ, RZ, R73 ;  /* 0x000000ffff7f7224 */ /* 0x000fe400078e0049 */
[----:B------:R-:W-:Y:S02]  /*50d60*/  IMAD.MOV.U32 R131, RZ, RZ, R75 ;  /* 0x000000ffff837224 */ /* 0x000fe400078e004b */
[----:B---3--:R-:W-:Y:S03]  /*50d70*/  HMMA.1688.F32.TF32 R72, R248, R152, R88 ;  /* 0x00000098f848723c */ /* 0x008fe60000081058 */
[----:B------:R2:W-:Y:S04]  /*50d80*/  STL [R1+0x24bc], R131 ;  /* 0x0024bc8301007387 */ /* 0x0005e80000100800 */
[----:B------:R3:W-:Y:S04]  /*50d90*/  STL [R1+0x24b8], R130 ;  /* 0x0024b88201007387 */ /* 0x0007e80000100800 */
[----:B------:R1:W-:Y:S04]  /*50da0*/  STL [R1+0x24b4], R127 ;  /* 0x0024b47f01007387 */ /* 0x0003e80000100800 */
[----:B------:R1:W-:Y:S09]  /*50db0*/  STL [R1+0x24b0], R126 ;  /* 0x0024b07e01007387 */ /* 0x0003f20000100800 */
[----:B------:R-:W-:Y:S01]  /*50dc0*/  IMAD.MOV.U32 R150, RZ, RZ, R72 ;  /* 0x000000ffff967224 */ /* 0x000fe200078e0048 */
[----:B------:R-:W-:Y:S01]  /*50dd0*/  MOV R155, R75 ;  /* 0x0000004b009b7202 */ /* 0x000fe20000000f00 */
[----:B------:R-:W-:-:S02]  /*50de0*/  IMAD.MOV.U32 R151, RZ, RZ, R73 ;  /* 0x000000ffff977224 */ /* 0x000fc400078e0049 */
[----:B------:R-:W-:Y:S02]  /*50df0*/  IMAD.MOV.U32 R154, RZ, RZ, R74 ;  /* 0x000000ffff9a7224 */ /* 0x000fe400078e004a */
[----:B----4-:R-:W-:Y:S01]  /*50e00*/  HMMA.1688.F32.TF32 R72, R248, R148, R80 ;  /* 0x00000094f848723c */ /* 0x010fe20000081050 */
[----:B------:R4:W-:Y:S04]  /*50e10*/  STL [R1+0x24cc], R155 ;  /* 0x0024cc9b01007387 */ /* 0x0009e80000100800 */
[----:B------:R1:W-:Y:S04]  /*50e20*/  STL [R1+0x24c8], R154 ;  /* 0x0024c89a01007387 */ /* 0x0003e80000100800 */
[----:B------:R1:W-:Y:S04]  /*50e30*/  STL [R1+0x24c4], R151 ;  /* 0x0024c49701007387 */ /* 0x0003e80000100800 */
[----:B------:R1:W-:Y:S04]  /*50e40*/  STL [R1+0x24c0], R150 ;  /* 0x0024c09601007387 */ /* 0x0003e80000100800 */
[----:B------:R-:W2:Y:S04]  /*50e50*/  LDL.LU R80, [R1+0x70] ;  /* 0x0000700001507983 */ /* 0x000ea80000300800 */
[----:B------:R-:W2:Y:S04]  /*50e60*/  LDL.LU R81, [R1+0x74] ;  /* 0x0000740001517983 */ /* 0x000ea80000300800 */
[----:B------:R-:W2:Y:S04]  /*50e70*/  LDL.LU R82, [R1+0x78] ;  /* 0x0000780001527983 */ /* 0x000ea80000300800 */
[----:B------:R-:W2:Y:S01]  /*50e80*/  LDL.LU R83, [R1+0x7c] ;  /* 0x00007c0001537983 */ /* 0x000ea20000300800 */
[----:B------:R-:W-:-:S02]  /*50e90*/  IMAD.MOV.U32 R123, RZ, RZ, R75 ;  /* 0x000000ffff7b7224 */ /* 0x000fc400078e004b */
[----:B------:R-:W-:Y:S02]  /*50ea0*/  IMAD.MOV.U32 R122, RZ, RZ, R74 ;  /* 0x000000ffff7a7224 */ /* 0x000fe400078e004a */
[----:B------:R-:W-:Y:S02]  /*50eb0*/  IMAD.MOV.U32 R119, RZ, RZ, R73 ;  /* 0x000000ffff777224 */ /* 0x000fe400078e0049 */
[----:B------:R-:W-:Y:S01]  /*50ec0*/  IMAD.MOV.U32 R118, RZ, RZ, R72 ;  /* 0x000000ffff767224 */ /* 0x000fe200078e0048 */
[----:B------:R1:W-:Y:S04]  /*50ed0*/  STL [R1+0x24dc], R123 ;  /* 0x0024dc7b01007387 */ /* 0x0003e80000100800 */
[----:B------:R-:W-:Y:S04]  /*50ee0*/  STL [R1+0x24d8], R122 ;  /* 0x0024d87a01007387 */ /* 0x000fe80000100800 */
[----:B------:R1:W-:Y:S04]  /*50ef0*/  STL [R1+0x24d4], R119 ;  /* 0x0024d47701007387 */ /* 0x0003e80000100800 */
[----:B------:R1:W-:Y:S04]  /*50f00*/  STL [R1+0x24d0], R118 ;  /* 0x0024d07601007387 */ /* 0x0003e80000100800 */
[----:B------:R-:W3:Y:S04]  /*50f10*/  LDL.LU R168, [R1+0x60] ;  /* 0x0000600001a87983 */ /* 0x000ee80000300800 */
[----:B------:R-:W3:Y:S04]  /*50f20*/  LDL.LU R169, [R1+0x64] ;  /* 0x0000640001a97983 */ /* 0x000ee80000300800 */
[----:B------:R-:W3:Y:S04]  /*50f30*/  LDL.LU R170, [R1+0x68] ;  /* 0x0000680001aa7983 */ /* 0x000ee80000300800 */
[----:B------:R-:W3:Y:S01]  /*50f40*/  LDL.LU R171, [R1+0x6c] ;  /* 0x00006c0001ab7983 */ /* 0x000ee20000300800 */
        /* <DEDUP_REMOVED lines=24> */
[----:B------:R-:W-:-:S05]  /*510d0*/  IMAD.MOV.U32 R115, RZ, RZ, R75 ;  /* 0x000000ffff737224 */ /* 0x000fca00078e004b */
[----:B------:R1:W-:Y:S04]  /*510e0*/  STL [R1+0x24ec], R115 ;  /* 0x0024ec7301007387 */ /* 0x0003e80000100800 */
[----:B------:R-:W-:Y:S04]  /*510f0*/  STL [R1+0x24e8], R114 ;  /* 0x0024e87201007387 */ /* 0x000fe80000100800 */
[----:B------:R-:W-:Y:S04]  /*51100*/  STL [R1+0x24e4], R111 ;  /* 0x0024e46f01007387 */ /* 0x000fe80000100800 */
[----:B------:R1:W-:Y:S01]  /*51110*/  STL [R1+0x24e0], R110 ;  /* 0x0024e06e01007387 */ /* 0x0003e20000100800 */
[----:B--2---:R-:W-:Y:S03]  /*51120*/  HMMA.1688.F32.TF32 R72, R248, R140, R80 ;  /* 0x0000008cf848723c */ /* 0x004fe60000081050 */
[----:B------:R-:W2:Y:S04]  /*51130*/  LDL.LU R80, [R1] ;  /* 0x0000000001507983 */ /* 0x000ea80000300800 */
[----:B------:R-:W2:Y:S04]  /*51140*/  LDL.LU R81, [R1+0x4] ;  /* 0x0000040001517983 */ /* 0x000ea80000300800 */
[----:B------:R-:W2:Y:S04]  /*51150*/  LDL.LU R82, [R1+0x8] ;  /* 0x0000080001527983 */ /* 0x000ea80000300800 */
[----:B------:R-:W2:Y:S09]  /*51160*/  LDL.LU R83, [R1+0xc] ;  /* 0x00000c0001537983 */ /* 0x000eb20000300800 */
[----:B-1----:R-:W-:Y:S01]  /*51170*/  IMAD.MOV.U32 R147, RZ, RZ, R72 ;  /* 0x000000ffff937224 */ /* 0x002fe200078e0048 */
[----:B------:R-:W-:Y:S01]  /*51180*/  MOV R146, R73 ;  /* 0x0000004900927202 */ /* 0x000fe20000000f00 */
[----:B------:R-:W-:-:S02]  /*51190*/  IMAD.MOV.U32 R143, RZ, RZ, R74 ;  /* 0x000000ffff8f7224 */ /* 0x000fc400078e004a */
[----:B------:R-:W-:Y:S02]  /*511a0*/  IMAD.MOV.U32 R142, RZ, RZ, R75 ;  /* 0x000000ffff8e7224 */ /* 0x000fe400078e004b */
[C---:B---3--:R-:W-:Y:S11]  /*511b0*/  HMMA.1688.F32.TF32 R72, R248.reuse, R136, R168 ;  /* 0x00000088f848723c */ /* 0x048ff600000810a8 */
[----:B------:R-:W-:Y:S11]  /*511c0*/  @!UPT UIADD3 URZ, URZ, URZ, URZ ;  /* 0x0000003f3f3ff290 */ /* 0x000ff6000fffe03f */
[----:B------:R-:W-:Y:S02]  /*511d0*/  @!UPT UIADD3 URZ, URZ, URZ, URZ ;  /* 0x0000003f3f3ff290 */ /* 0x000fe4000fffe03f */
[----:B------:R-:W-:Y:S01]  /*511e0*/  IMAD.MOV.U32 R102, RZ, RZ, R72 ;  /* 0x000000ffff667224 */ /* 0x000fe200078e0048 */
[----:B------:R-:W-:Y:S01]  /*511f0*/  MOV R106, R74 ;  /* 0x0000004a006a7202 */ /* 0x000fe20000000f00 */
[----:B------:R-:W-:Y:S02]  /*51200*/  IMAD.MOV.U32 R103, RZ, RZ, R73 ;  /* 0x000000ffff677224 */ /* 0x000fe400078e0049 */
[----:B------:R-:W-:Y:S02]  /*51210*/  IMAD.MOV.U32 R107, RZ, RZ, R75 ;  /* 0x000000ffff6b7224 */ /* 0x000fe400078e004b */
[C---:B----4-:R-:W-:Y:S11]  /*51220*/  HMMA.1688.F32.TF32 R72, R248.reuse, R132, R164 ;  /* 0x00000084f848723c */ /* 0x050ff600000810a4 */
[----:B------:R-:W-:Y:S11]  /*51230*/  @!UPT UIADD3 URZ, URZ, URZ, URZ ;  /* 0x0000003f3f3ff290 */ /* 0x000ff6000fffe03f */
[----:B------:R-:W-:Y:S02]  /*51240*/  @!UPT UIADD3 URZ, URZ, URZ, URZ ;  /* 0x0000003f3f3ff290 */ /* 0x000fe4000fffe03f */
[----:B------:R-:W-:Y:S01]  /*51250*/  IMAD.MOV.U32 R139, RZ, RZ, R72 ;  /* 0x000000ffff8b7224 */ /* 0x000fe200078e0048 */
[----:B------:R-:W-:Y:S01]  /*51260*/  MOV R134, R75 ;  /* 0x0000004b00867202 */ /* 0x000fe20000000f00 */
[----:B------:R-:W-:Y:S02]  /*51270*/  IMAD.MOV.U32 R138, RZ, RZ, R73 ;  /* 0x000000ffff8a7224 */ /* 0x000fe400078e0049 */
[----:B------:R-:W-:Y:S02]  /*51280*/  IMAD.MOV.U32 R135, RZ, RZ, R74 ;  /* 0x000000ffff877224 */ /* 0x000fe400078e004a */
[C---:B------:R-:W-:Y:S11]  /*51290*/  HMMA.1688.F32.TF32 R72, R248.reuse, R128, R96 ;  /* 0x00000080f848723c */ /* 0x040ff60000081060 */
        /* <DEDUP_REMOVED lines=20> */
[----:B------:R-:W-:Y:S01]  /*513e0*/  HMMA.1688.F32.TF32 R72, R248, R116, R84 ;  /* 0x00000074f848723c */ /* 0x000fe20000081054 */
        /* <DEDUP_REMOVED lines=69> */
[----:B------:R-:W-:-:S02]  /*51840*/  MOV R119, R74 ;  /* 0x0000004a00777202 */ /* 0x000fc40000000f00 */
[----:B------:R-:W4:Y:S01]  /*51850*/  LDL.LU R88, [R1+0x900] ;  /* 0x0009000001587983 */ /* 0x000f220000300800 */
[----:B------:R-:W-:Y:S02]  /*51860*/  IMAD.MOV.U32 R122, RZ, RZ, R73 ;  /* 0x000000ffff7a7224 */ /* 0x000fe400078e0049 */
[----:B------:R-:W-:Y:S01]  /*51870*/  IMAD.MOV.U32 R118, RZ, RZ, R75 ;  /* 0x000000ffff767224 */ /* 0x000fe200078e004b */
[----:B------:R-:W4:Y:S01]  /*51880*/  LDL.LU R89, [R1+0x904] ;  /* 0x0009040001597983 */ /* 0x000f220000300800 */
[----:B--2---:R-:W-:Y:S03]  /*51890*/  HMMA.1688.F32.TF32 R72, R248, R112, R80 ;  /* 0x00000070f848723c */ /* 0x004fe60000081050 */
[----:B------:R-:W2:Y:S04]  /*518a0*/  LDL.LU R90, [R1+0x908] ;  /* 0x00090800015a7983 */ /* 0x000ea80000300800 */
[----:B------:R-:W2:Y:S04]  /*518b0*/  LDL.LU R91, [R1+0x90c] ;  /* 0x00090c00015b7983 */ /* 0x000ea80000300800 */
[----:B------:R-:W2:Y:S04]  /*518c0*/  LDL.LU R80, [R1+0x8f0] ;  /* 0x0008f00001507983 */ /* 0x000ea80000300800 */
[----:B------:R-:W2:Y:S01]  /*518d0*/  LDL.LU R81, [R1+0x8f4] ;  /* 0x0008f40001517983 */ /* 0x000ea20000300800 */
[----:B------:R-:W-:-:S02]  /*518e0*/  IMAD.MOV.U32 R82, RZ, RZ, R33 ;  /* 0x000000ffff527224 */ /* 0x000fc400078e0021 */
[----:B------:R-:W-:-:S06]  /*518f0*/  IMAD.MOV.U32 R83, RZ, RZ, R32 ;  /* 0x000000ffff537224 */ /* 0x000fcc00078e0020 */
[----:B------:R-:W-:Y:S01]  /*51900*/  IMAD.MOV.U32 R115, RZ, RZ, R72 ;  /* 0x000000ffff737224 */ /* 0x000fe200078e0048 */
[----:B------:R-:W-:Y:S01]  /*51910*/  MOV R110, R75 ;  /* 0x0000004b006e7202 */ /* 0x000fe20000000f00 */
[----:B------:R-:W-:Y:S02]  /*51920*/  IMAD.MOV.U32 R114, RZ, RZ, R73 ;  /* 0x000000ffff727224 */ /* 0x000fe400078e0049 */
[----:B------:R-:W-:Y:S01]  /*51930*/  IMAD.MOV.U32 R111, RZ, RZ, R74 ;  /* 0x000000ffff6f7224 */ /* 0x000fe200078e004a */
[C---:B---3--:R-:W-:Y:S08]  /*51940*/  HMMA.1688.F32.TF32 R32, R4.reuse, R160, R212 ;  /* 0x000000a00420723c */ /* 0x048ff000000810d4 */
[C---:B----4-:R-:W-:Y:S11]  /*51950*/  HMMA.1688.F32.TF32 R72, R4.reuse, R104, R204 ;  /* 0x000000680448723c */ /* 0x050ff600000810cc */
[----:B------:R-:W-:Y:S05]  /*51960*/  @!UPT UIADD3 URZ, URZ, URZ, URZ ;  /* 0x0000003f3f3ff290 */ /* 0x000fea000fffe03f */
[----:B------:R-:W-:Y:S01]  /*51970*/  IMAD.MOV.U32 R247, RZ, RZ, R32 ;  /* 0x000000fffff77224 */ /* 0x000fe200078e0020 */
[----:B------:R-:W-:Y:S01]  /*51980*/  MOV R162, R34 ;  /* 0x0000002200a27202 */ /* 0x000fe20000000f00 */
[----:B------:R-:W-:Y:S02]  /*51990*/  IMAD.MOV.U32 R159, RZ, RZ, R33 ;  /* 0x000000ffff9f7224 */ /* 0x000fe400078e0021 */
[----:B------:R-:W-:Y:S01]  /*519a0*/  IMAD.MOV.U32 R163, RZ, RZ, R35 ;  /* 0x000000ffffa37224 */ /* 0x000fe200078e0023 */
[C---:B------:R-:W-:Y:S08]  /*519b0*/  HMMA.1688.F32.TF32 R76, R4.reuse, R156, R208 ;  /* 0x0000009c044c723c */ /* 0x040ff000000810d0 */
[C---:B------:R-:W-:Y:S11]  /*519c0*/  HMMA.1688.F32.TF32 R32, R4.reuse, R100, R200 ;  /* 0x000000640420723c */ /* 0x040ff600000810c8 */
[----:B------:R-:W-:Y:S04]  /*519d0*/  @!UPT UIADD3 URZ, URZ, URZ, URZ ;  /* 0x0000003f3f3ff290 */ /* 0x000fe8000fffe03f */
[----:B------:R-:W-:Y:S04]  /*519e0*/  STL.64 [R1+0x1e0], R76 ;  /* 0x0001e04c01007387 */ /* 0x000fe80000100a00 */
[----:B------:R1:W-:Y:S04]  /*519f0*/  STL.64 [R1+0x1e8], R78 ;  /* 0x0001e84e01007387 */ /* 0x0003e80000100a00 */
[----:B------:R-:W-:Y:S04]  /*51a00*/  STL.64 [R1+0x1d0], R72 ;  /* 0x0001d04801007387 */ /* 0x000fe80000100a00 */
[----:B------:R3:W-:Y:S01]  /*51a10*/  STL.64 [R1+0x1d8], R74 ;  /* 0x0001d84a01007387 */ /* 0x0007e20000100a00 */
[C---:B-1----:R-:W-:Y:S08]  /*51a20*/  HMMA.1688.F32.TF32 R76, R4.reuse, R152, R196 ;  /* 0x00000098044c723c */ /* 0x042ff000000810c4 */
[C---:B---3--:R-:W-:Y:S01]  /*51a30*/  HMMA.1688.F32.TF32 R72, R4.reuse, R148, R192 ;  /* 0x000000940448723c */ /* 0x048fe200000810c0 */
[----:B------:R-:W-:Y:S04]  /*51a40*/  STL.64 [R1+0x1c0], R32 ;  /* 0x0001c02001007387 */ /* 0x000fe80000100a00 */
[----:B------:R1:W-:Y:S03]  /*51a50*/  STL.64 [R1+0x1c8], R34 ;  /* 0x0001c82201007387 */ /* 0x0003e60000100a00 */
[C---:B-1----:R-:W-:Y:S07]  /*51a60*/  HMMA.1688.F32.TF32 R32, R4.reuse, R144, R188 ;  /* 0x000000900420723c */ /* 0x042fee00000810bc */
        /* <DEDUP_REMOVED lines=17> */
[----:B------:R-:W-:Y:S04]  /*51b80*/  LDS R32, [R0+0x18100] ;  /* 0x0181000000207984 */ /* 0x000fe80000000800 */
[----:B------:R-:W-:Y:S04]  /*51b90*/  LDS R34, [R0+0x19100] ;  /* 0x0191000000227984 */ /* 0x000fe80000000800 */
[----:B------:R-:W-:Y:S04]  /*51ba0*/  LDS R33, [R252+0x18100] ;  /* 0x01810000fc217984 */ /* 0x000fe80000000800 */
[----:B------:R-:W2:Y:S01]  /*51bb0*/  LDS R35, [R252+0x19100] ;  /* 0x01910000fc237984 */ /* 0x000ea20000000800 */
[C---:B------:R-:W-:Y:S03]  /*51bc0*/  HMMA.1688.F32.TF32 R164, R4.reuse, R120, R164 ;  /* 0x0000007804a4723c */ /* 0x040fe600000810a4 */
[----:B------:R-:W-:Y:S04]  /*51bd0*/  STL.64 [R1+0x150], R76 ;  /* 0x0001504c01007387 */ /* 0x000fe80000100a00 */
[----:B------:R1:W-:Y:S04]  /*51be0*/  STL.64 [R1+0x158], R78 ;  /* 0x0001584e01007387 */ /* 0x0003e80000100a00 */
[----:B------:R-:W-:Y:S04]  /*51bf0*/  STL.64 [R1+0x140], R72 ;  /* 0x0001404801007387 */ /* 0x000fe80000100a00 */
[----:B------:R3:W-:Y:S01]  /*51c00*/  STL.64 [R1+0x148], R74 ;  /* 0x0001484a01007387 */ /* 0x0007e20000100a00 */
[C---:B-1----:R-:W-:Y:S08]  /*51c10*/  HMMA.1688.F32.TF32 R76, R4.reuse, R116, R96 ;  /* 0x00000074044c723c */ /* 0x042ff00000081060 */
[C---:B---3--:R-:W-:Y:S08]  /*51c20*/  HMMA.1688.F32.TF32 R72, R4.reuse, R112, R92 ;  /* 0x000000700448723c */ /* 0x048ff0000008105c */
        /* <DEDUP_REMOVED lines=10> */
[----:B------:R-:W2:Y:S01]  /*51cd0*/  LDL.LU R96, [R1+0x830] ;  /* 0x0008300001607983 */ /* 0x000ea20000300800 */
[----:B------:R-:W-:Y:S01]  /*51ce0*/  IMAD.MOV.U32 R92, RZ, RZ, R29 ;  /* 0x000000ffff5c7224 */ /* 0x000fe200078e001d */
[----:B------:R-:W-:Y:S01]  /*51cf0*/  MOV R95, R24 ;  /* 0x00000018005f7202 */ /* 0x000fe20000000f00 */
[----:B------:R-:W-:Y:S01]  /*51d00*/  IMAD.MOV.U32 R93, RZ, RZ, R28 ;  /* 0x000000ffff5d7224 */ /* 0x000fe200078e001c */
[----:B------:R-:W-:Y:S01]  /*51d10*/  LDS R84, [R0+0x18180] ;  /* 0x0181800000547984 */ /* 0x000fe20000000800 */
[----:B-1----:R-:W-:Y:S01]  /*51d20*/  HMMA.1688.F32.TF32 R4, R32, R156, R80 ;  /* 0x0000009c2004723c */ /* 0x002fe20000081050 */
[----:B------:R-:W-:-:S02]  /*51d30*/  IMAD.MOV.U32 R94, RZ, RZ, R25 ;  /* 0x000000ffff5e7224 */ /* 0x000fc400078e0019 */
[----:B------:R-:W-:Y:S04]  /*51d40*/  LDS R86, [R0+0x19180] ;  /* 0x0191800000567984 */ /* 0x000fe80000000800 */
[----:B------:R-:W-:Y:S04]  /*51d50*/  LDS R85, [R252+0x18180] ;  /* 0x01818000fc557984 */ /* 0x000fe80000000800 */
[----:B------:R-:W1:Y:S04]  /*51d60*/  LDS R87, [R252+0x19180] ;  /* 0x01918000fc577984 */ /* 0x000e680000000800 */
[----:B------:R-:W-:Y:S04]  /*51d70*/  STL.64 [R1+0x290], R72 ;  /* 0x0002904801007387 */ /* 0x000fe80000100a00 */
[----:B------:R-:W-:Y:S04]  /*51d80*/  STL.64 [R1+0x298], R74 ;  /* 0x0002984a01007387 */ /* 0x000fe80000100a00 */
[----:B------:R-:W-:Y:S04]  /*51d90*/  STL.64 [R1+0x280], R4 ;  /* 0x0002800401007387 */ /* 0x000fe80000100a00 */
        /* <DEDUP_REMOVED lines=54> */
[----:B------:R-:W-:Y:S02]  /*52100*/  IMAD.MOV.U32 R88, RZ, RZ, R21 ;  /* 0x000000ffff587224 */ /* 0x000fe400078e0015 */
[----:B------:R-:W-:Y:S01]  /*52110*/  IMAD.MOV.U32 R89, RZ, RZ, R20 ;  /* 0x000000ffff597224 */ /* 0x000fe200078e0014 */
[----:B------:R-:W-:Y:S07]  /*52120*/  HMMA.1688.F32.TF32 R28, R32, R112, R92 ;  /* 0x00000070201c723c */ /* 0x000fee000008105c */
[----:B------:R-:W-:Y:S01]  /*52130*/  IMAD.MOV.U32 R92, RZ, RZ, R64 ;  /* 0x000000ffff5c7224 */ /* 0x000fe200078e0040 */
[----:B------:R-:W-:Y:S01]  /*52140*/  MOV R93, R65 ;  /* 0x00000041005d7202 */ /* 0x000fe20000000f00 */
[----:B------:R-:W-:-:S02]  /*52150*/  IMAD.MOV.U32 R94, RZ, RZ, R68 ;  /* 0x000000ffff5e7224 */ /* 0x000fc400078e0044 */
[----:B------:R-:W-:Y:S01]  /*52160*/  IMAD.MOV.U32 R95, RZ, RZ, R69 ;  /* 0x000000ffff5f7224 */ /* 0x000fe200078e0045 */
[C---:B--2---:R-:W-:Y:S08]  /*52170*/  HMMA.1688.F32.TF32 R24, R32.reuse, R116, R96 ;  /* 0x000000742018723c */ /* 0x044ff00000081060 */
[C---:B---3--:R-:W-:Y:S08]  /*52180*/  HMMA.1688.F32.TF32 R4, R32.reuse, R104, R204 ;  /* 0x000000682004723c */ /* 0x048ff000000810cc */
[C---:B------:R-:W-:Y:S08]  /*52190*/  HMMA.1688.F32.TF32 R12, R32.reuse, R100, R200 ;  /* 0x00000064200c723c */ /* 0x040ff000000810c8 */
[C---:B----4-:R-:W-:Y:S07]  /*521a0*/  HMMA.1688.F32.TF32 R8, R32.reuse, R152, R196 ;  /* 0x000000982008723c */ /* 0x050fee00000810c4 */
[----:B------:R-:W-:Y:S04]  /*521b0*/  STL.64 [R1+0x270], R4 ;  /* 0x0002700401007387 */ /* 0x000fe80000100a00 */
[----:B------:R2:W-:Y:S02]  /*521c0*/  STL.64 [R1+0x278], R6 ;  /* 0x0002780601007387 */ /* 0x0005e40000100a00 */
[C---:B--2---:R-:W-:Y:S02]  /*521d0*/  HMMA.1688.F32.TF32 R4, R32.reuse, R148, R192 ;  /* 0x000000942004723c */ /* 0x044fe400000810c0 */
[----:B------:R-:W-:Y:S04]  /*521e0*/  STL.64 [R1+0x260], R12 ;  /* 0x0002600c01007387 */ /* 0x000fe80000100a00 */
[----:B------:R2:W-:Y:S04]  /*521f0*/  STL.64 [R1+0x268], R14 ;  /* 0x0002680e01007387 */ /* 0x0005e80000100a00 */
[----:B------:R-:W-:Y:S04]  /*52200*/  STL.64 [R1+0x250], R8 ;  /* 0x0002500801007387 */ /* 0x000fe80000100a00 */
[----:B------:R3:W-:Y:S01]  /*52210*/  STL.64 [R1+0x258], R10 ;  /* 0x0002580a01007387 */ /* 0x0007e20000100a00 */
[C---:B--2---:R-:W-:Y:S08]  /*52220*/  HMMA.1688.F32.TF32 R12, R32.reuse, R144, R188 ;  /* 0x00000090200c723c */ /* 0x044ff000000810bc */
[----:B------:R-:W-:Y:S01]  /*52230*/  STL.64 [R1+0x240], R4 ;  /* 0x0002400401007387 */ /* 0x000fe20000100a00 */
[C---:B---3--:R-:W-:Y:S03]  /*52240*/  HMMA.1688.F32.TF32 R8, R32.reuse, R140, R184 ;  /* 0x0000008c2008723c */ /* 0x048fe600000810b8 */
[----:B------:R2:W-:Y:S05]  /*52250*/  STL.64 [R1+0x248], R6 ;  /* 0x0002480601007387 */ /* 0x0005ea0000100a00 */
[C---:B--2---:R-:W-:Y:S06]  /*52260*/  HMMA.1688.F32.TF32 R4, R32.reuse, R136, R180 ;  /* 0x000000882004723c */ /* 0x044fec00000810b4 */
[----:B------:R-:W-:Y:S04]  /*52270*/  STL.64 [R1+0x230], R12 ;  /* 0x0002300c01007387 */ /* 0x000fe80000100a00 */
[----:B------:R2:W-:Y:S01]  /*52280*/  STL.64 [R1+0x238], R14 ;  /* 0x0002380e01007387 */ /* 0x0005e20000100a00 */
[C---:B------:R-:W-:Y:S08]  /*52290*/  HMMA.1688.F32.TF32 R16, R32.reuse, R124, R168 ;  /* 0x0000007c2010723c */ /* 0x040ff000000810a8 */
[C---:B--2---:R-:W-:Y:S04]  /*522a0*/  HMMA.1688.F32.TF32 R12, R32.reuse, R128, R172 ;  /* 0x00000080200c723c */ /* 0x044fe800000810ac */
[----:B------:R-:W-:Y:S04]  /*522b0*/  STL.64 [R1+0x22b8], R6 ;  /* 0x0022b80601007387 */ /* 0x000fe80000100a00 */
[----:B------:R-:W-:Y:S04]  /*522c0*/  STL.64 [R1+0x220], R8 ;  /* 0x0002200801007387 */ /* 0x000fe80000100a00 */
[----:B------:R2:W-:Y:S01]  /*522d0*/  STL.64 [R1+0x228], R10 ;  /* 0x0002280a01007387 */ /* 0x0005e20000100a00 */
[C---:B------:R-:W-:Y:S08]  /*522e0*/  HMMA.1688.F32.TF32 R20, R32.reuse, R120, R164 ;  /* 0x000000782014723c */ /* 0x040ff000000810a4 */
[C---:B--2---:R-:W-:Y:S08]  /*522f0*/  HMMA.1688.F32.TF32 R8, R32.reuse, R132, R176 ;  /* 0x000000842008723c */ /* 0x044ff000000810b0 */
[----:B------:R-:W-:Y:S01]  /*52300*/  HMMA.1688.F32.TF32 R32, R32, R108, R88 ;  /* 0x0000006c2020723c */ /* 0x000fe20000081058 */
[----:B------:R-:W-:Y:S11]  /*52310*/  STL.64 [R1+0x22b0], R4 ;  /* 0x0022b00401007387 */ /* 0x000ff60000100a00 */
[----:B------:R-:W-:Y:S03]  /*52320*/  @!UPT UIADD3 URZ, URZ, URZ, URZ ;  /* 0x0000003f3f3ff290 */ /* 0x000fe6000fffe03f */
        /* <DEDUP_REMOVED lines=40> */
[----:B-1----:R-:W-:Y:S01]  /*525b0*/  HMMA.1688.F32.TF32 R88, R84, R160, R80 ;  /* 0x000000a05458723c */ /* 0x002fe20000081050 */
[----:B------:R-:W-:-:S06]  /*525c0*/  IMAD.MOV.U32 R174, RZ, RZ, R61 ;  /* 0x000000ffffae7224 */ /* 0x000fcc00078e003d */
[----:B------:R-:W-:Y:S01]  /*525d0*/  IMAD.MOV.U32 R82, RZ, RZ, R37 ;  /* 0x000000ffff527224 */ /* 0x000fe200078e0025 */
[----:B------:R-:W-:Y:S01]  /*525e0*/  MOV R83, R36 ;  /* 0x0000002400537202 */ /* 0x000fe20000000f00 */
[----:B------:R-:W-:Y:S02]  /*525f0*/  IMAD.MOV.U32 R80, RZ, RZ, R41 ;  /* 0x000000ffff507224 */ /* 0x000fe400078e0029 */
[----:B------:R-:W-:Y:S01]  /*52600*/  IMAD.MOV.U32 R81, RZ, RZ, R40 ;  /* 0x000000ffff517224 */ /* 0x000fe200078e0028 */
[----:B------:R-:W-:Y:S01]  /*52610*/  MOV R166, R45 ;  /* 0x0000002d00a67202 */ /* 0x000fe20000000f00 */
[----:B------:R-:W-:Y:S02]  /*52620*/  IMAD.MOV.U32 R175, RZ, RZ, R60 ;  /* 0x000000ffffaf7224 */ /* 0x000fe400078e003c */
[----:B------:R-:W-:Y:S01]  /*52630*/  IMAD.MOV.U32 R167, RZ, RZ, R44 ;  /* 0x000000ffffa77224 */ /* 0x000fe200078e002c */
[----:B------:R-:W-:Y:S01]  /*52640*/  MOV R169, R56 ;  /* 0x0000003800a97202 */ /* 0x000fe20000000f00 */
[----:B------:R-:W-:-:S02]  /*52650*/  IMAD.MOV.U32 R168, RZ, RZ, R57 ;  /* 0x000000ffffa87224 */ /* 0x000fc400078e0039 */
[----:B------:R-:W-:Y:S02]  /*52660*/  IMAD.MOV.U32 R170, RZ, RZ, R53 ;  /* 0x000000ffffaa7224 */ /* 0x000fe400078e0035 */
[----:B------:R-:W-:Y:S02]  /*52670*/  IMAD.MOV.U32 R171, RZ, RZ, R52 ;  /* 0x000000ffffab7224 */ /* 0x000fe400078e0034 */
[----:B------:R-:W-:Y:S02]  /*52680*/  IMAD.MOV.U32 R164, RZ, RZ, R49 ;  /* 0x000000ffffa47224 */ /* 0x000fe400078e0031 */
[----:B------:R-:W-:-:S03]  /*52690*/  IMAD.MOV.U32 R165, RZ, RZ, R48 ;  /* 0x000000ffffa57224 */ /* 0x000fc600078e0030 */
[C---:B------:R-:W-:Y:S01]  /*526a0*/  HMMA.1688.F32.TF32 R60, R84.reuse, R136, R168 ;  /* 0x00000088543c723c */ /* 0x040fe200000810a8 */
[----:B------:R-:W-:Y:S04]  /*526b0*/  STL.64 [R1+0x2338], R90 ;  /* 0x0023385a01007387 */ /* 0x000fe80000100a00 */
[----:B------:R-:W-:Y:S03]  /*526c0*/  STL.64 [R1+0x2330], R88 ;  /* 0x0023305801007387 */ /* 0x000fe60000100a00 */
[----:B------:R-:W-:Y:S01]  /*526d0*/  HMMA.1688.F32.TF32 R72, R84, R124, R80 ;  /* 0x0000007c5448723c */ /* 0x000fe20000081050 */
[----:B----4-:R-:W-:Y:S01]  /*526e0*/  IMAD.MOV.U32 R173, RZ, RZ, R64 ;  /* 0x000000ffffad7224 */ /* 0x010fe200078e0040 */
[----:B--2---:R-:W-:Y:S01]  /*526f0*/  MOV R172, R65 ;  /* 0x0000004100ac7202 */ /* 0x004fe20000000f00 */
[----:B---3--:R-:W-:-:S02]  /*52700*/  IMAD.MOV.U32 R183, RZ, RZ, R68 ;  /* 0x000000ffffb77224 */ /* 0x008fc400078e0044 */
[----:B------:R-:W-:-:S04]  /*52710*/  IMAD.MOV.U32 R182, RZ, RZ, R69 ;  /* 0x000000ffffb67224 */ /* 0x000fc800078e0045 */
[C---:B------:R-:W-:Y:S08]  /*52720*/  HMMA.1688.F32.TF32 R56, R84.reuse, R140, R172 ;  /* 0x0000008c5438723c */ /* 0x040ff000000810ac */
        /* <DEDUP_REMOVED lines=73> */
[----:B------:R-:W-:Y:S01]  /*52bc0*/  STL.64 [R1+0x23e0], R72 ;  /* 0x0023e04801007387 */ /* 0x000fe20000100a00 */
[----:B--2---:R-:W-:Y:S08]  /*52bd0*/  HMMA.1688.F32.TF32 R176, R224, R100, R176 ;  /* 0x00000064e0b0723c */ /* 0x004ff000000810b0 */
[----:B---3--:R-:W-:Y:S11]  /*52be0*/  HMMA.1688.F32.TF32 R76, R84, R120, R196 ;  /* 0x00000078544c723c */ /* 0x008ff600000810c4 */
[----:B------:R-:W-:Y:S11]  /*52bf0*/  @!UPT UIADD3 URZ, URZ, URZ, URZ ;  /* 0x0000003f3f3ff290 */ /* 0x000ff6000fffe03f */
[----:B------:R-:W-:Y:S01]  /*52c00*/  @!UPT UIADD3 URZ, URZ, URZ, URZ ;  /* 0x0000003f3f3ff290 */ /* 0x000fe2000fffe03f */
[----:B------:R-:W-:Y:S04]  /*52c10*/  STL.64 [R1+0x23f8], R78 ;  /* 0x0023f84e01007387 */ /* 0x000fe80000100a00 */
[----:B------:R-:W-:Y:S04]  /*52c20*/  STL.64 [R1+0x23f0], R76 ;  /* 0x0023f04c01007387 */ /* 0x000fe80000100a00 */
[----:B------:R-:W-:Y:S04]  /*52c30*/  STL [R1+0x2260], R176 ;  /* 0x002260b001007387 */ /* 0x000fe80000100800 */
[----:B------:R-:W-:Y:S04]  /*52c40*/  STL [R1+0x225c], R177 ;  /* 0x00225cb101007387 */ /* 0x000fe80000100800 */
[----:B------:R-:W-:Y:S01]  /*52c50*/  STL [R1+0x2258], R178 ;  /* 0x002258b201007387 */ /* 0x000fe20000100800 */
[C---:B----4-:R-:W-:Y:S08]  /*52c60*/  HMMA.1688.F32.TF32 R180, R224.reuse, R152, R180 ;  /* 0x00000098e0b4723c */ /* 0x050ff000000810b4 */
[----:B------:R-:W-:Y:S01]  /*52c70*/  HMMA.1688.F32.TF32 R184, R224, R148, R184 ;  /* 0x00000094e0b8723c */ /* 0x000fe200000810b8 */
[----:B------:R-:W-:Y:S11]  /*52c80*/  STL [R1+0x2254], R179 ;  /* 0x002254b301007387 */ /* 0x000ff60000100800 */
[----:B------:R-:W-:Y:S03]  /*52c90*/  @!UPT UIADD3 URZ, URZ, URZ, URZ ;  /* 0x0000003f3f3ff290 */ /* 0x000fe6000fffe03f */
        /* <DEDUP_REMOVED lines=9> */
[----:B------:R-:W2:Y:S04]  /*52d30*/  LDL.LU R233, [R1+0x414] ;  /* 0x0004140001e97983 */ /* 0x000ea80000300800 */
[----:B------:R-:W2:Y:S04]  /*52d40*/  LDL.LU R234, [R1+0x418] ;  /* 0x0004180001ea7983 */ /* 0x000ea80000300800 */
[----:B------:R-:W2:Y:S04]  /*52d50*/  LDL.LU R235, [R1+0x41c] ;  /* 0x00041c0001eb7983 */ /* 0x000ea80000300800 */
[----:B------:R-:W3:Y:S04]  /*52d60*/  LDL.LU R228, [R1+0x420] ;  /* 0x0004200001e47983 */ /* 0x000ee80000300800 */
[----:B------:R-:W3:Y:S04]  /*52d70*/  LDL.LU R229, [R1+0x424] ;  /* 0x0004240001e57983 */ /* 0x000ee80000300800 */
[----:B------:R-:W3:Y:S01]  /*52d80*/  LDL.LU R230, [R1+0x428] ;  /* 0x0004280001e67983 */ /* 0x000ee20000300800 */
[C---:B------:R-:W-:Y:S03]  /*52d90*/  HMMA.1688.F32.TF32 R92, R84.reuse, R116, R92 ;  /* 0x00000074545c723c */ /* 0x040fe6000008105c */
[----:B------:R-:W3:Y:S04]  /*52da0*/  LDL.LU R231, [R1+0x42c] ;  /* 0x00042c0001e77983 */ /* 0x000ee80000300800 */
[----:B------:R-:W4:Y:S01]  /*52db0*/  LDL.LU R12, [R1+0x430] ;  /* 0x00043000010c7983 */ /* 0x000f220000300800 */
[C---:B------:R-:W-:Y:S03]  /*52dc0*/  HMMA.1688.F32.TF32 R80, R84.reuse, R112, R80 ;  /* 0x000000705450723c */ /* 0x040fe60000081050 */
[----:B------:R-:W4:Y:S04]  /*52dd0*/  LDL.LU R13, [R1+0x434] ;  /* 0x00043400010d7983 */ /* 0x000f280000300800 */
[----:B------:R-:W4:Y:S01]  /*52de0*/  LDL.LU R14, [R1+0x438] ;  /* 0x00043800010e7983 */ /* 0x000f220000300800 */
[----:B------:R-:W-:Y:S03]  /*52df0*/  HMMA.1688.F32.TF32 R84, R84, R108, R192 ;  /* 0x0000006c5454723c */ /* 0x000fe600000810c0 */
        /* <DEDUP_REMOVED lines=38> */
[----:B------:R-:W-:Y:S04]  /*53060*/  STL [R1+0x224c], R191 ;  /* 0x00224cbf01007387 */ /* 0x000fe80000100800 */
[----:B------:R-:W4:Y:S04]  /*53070*/  LDL.LU R8, [R1+0x210] ;  /* 0x0002100001087983 */ /* 0x000f280000300800 */
[----:B------:R-:W4:Y:S04]  /*53080*/  LDL.LU R9, [R1+0x214] ;  /* 0x0002140001097983 */ /* 0x000f280000300800 */
[----:B------:R-:W4:Y:S04]  /*53090*/  LDL.LU R10, [R1+0x218] ;  /* 0x00021800010a7983 */ /* 0x000f280000300800 */
[----:B------:R-:W4:Y:S01]  /*530a0*/  LDL.LU R11, [R1+0x21c] ;  /* 0x00021c00010b7983 */ /* 0x000f220000300800 */
[C---:B--2---:R-:W-:Y:S08]  /*530b0*/  HMMA.1688.F32.TF32 R192, R224.reuse, R140, R192 ;  /* 0x0000008ce0c0723c */ /* 0x044ff000000810c0 */
[C---:B---3--:R-:W-:Y:S11]  /*530c0*/  HMMA.1688.F32.TF32 R196, R224.reuse, R136, R196 ;  /* 0x00000088e0c4723c */ /* 0x048ff600000810c4 */
[----:B------:R-:W-:Y:S04]  /*530d0*/  @!UPT UIADD3 URZ, URZ, URZ, URZ ;  /* 0x0000003f3f3ff290 */ /* 0x000fe8000fffe03f */
[----:B------:R-:W-:Y:S04]  /*530e0*/  STL [R1+0x2290], R192 ;  /* 0x002290c001007387 */ /* 0x000fe80000100800 */
[----:B------:R-:W-:Y:S04]  /*530f0*/  STL [R1+0x228c], R193 ;  /* 0x00228cc101007387 */ /* 0x000fe80000100800 */
[----:B------:R-:W-:Y:S04]  /*53100*/  STL [R1+0x2248], R194 ;  /* 0x002248c201007387 */ /* 0x000fe80000100800 */
[----:B------:R-:W-:Y:S01]  /*53110*/  STL [R1+0x2244], R195 ;  /* 0x002244c301007387 */ /* 0x000fe20000100800 */
[----:B----4-:R-:W-:Y:S03]  /*53120*/  HMMA.1688.F32.TF32 R200, R224, R132, R200 ;  /* 0x00000084e0c8723c */ /* 0x010fe600000810c8 */
[----:B------:R-:W-:Y:S04]  /*53130*/  STL [R1+0x229c], R196 ;  /* 0x00229cc401007387 */ /* 0x000fe80000100800 */
[----:B------:R-:W-:Y:S04]  /*53140*/  STL [R1+0x2298], R197 ;  /* 0x002298c501007387 */ /* 0x000fe80000100800 */
[----:B------:R-:W-:Y:S04]  /*53150*/  STL [R1+0x2294], R198 ;  /* 0x002294c601007387 */ /* 0x000fe80000100800 */
[----:B------:R-:W-:Y:S08]  /*53160*/  STL [R1+0x2240], R199 ;  /* 0x002240c701007387 */ /* 0x000ff00000100800 */
        /* <DEDUP_REMOVED lines=12> */
[----:B------:R-:W4:Y:S01]  /*53230*/  LDL.LU R24, [R1+0x2f0] ;  /* 0x0002f00001187983 */ /* 0x000f220000300800 */
[----:B------:R-:W-:Y:S08]  /*53240*/  HMMA.1688.F32.TF32 R8, R240, R104, R8 ;  /* 0x00000068f008723c */ /* 0x000ff00000081008 */
[C---:B------:R-:W-:Y:S11]  /*53250*/  HMMA.1688.F32.TF32 R164, R224.reuse, R160, R164 ;  /* 0x000000a0e0a4723c */ /* 0x040ff600000810a4 */
[----:B------:R-:W-:Y:S04]  /*53260*/  @!UPT UIADD3 URZ, URZ, URZ, URZ ;  /* 0x0000003f3f3ff290 */ /* 0x000fe8000fffe03f */
[----:B------:R1:W-:Y:S04]  /*53270*/  STL.64 [R1+0x210], R8 ;  /* 0x0002100801007387 */ /* 0x0003e80000100a00 */
[----:B------:R1:W-:Y:S04]  /*53280*/  STL.64 [R1+0x218], R10 ;  /* 0x0002180a01007387 */ /* 0x0003e80000100a00 */
[----:B------:R-:W4:Y:S04]  /*53290*/  LDL.LU R25, [R1+0x2f4] ;  /* 0x0002f40001197983 */ /* 0x000f280000300800 */
[----:B------:R-:W4:Y:S04]  /*532a0*/  LDL.LU R26, [R1+0x2f8] ;  /* 0x0002f800011a7983 */ /* 0x000f280000300800 */
[----:B------:R-:W4:Y:S04]  /*532b0*/  LDL.LU R27, [R1+0x2fc] ;  /* 0x0002fc00011b7983 */ /* 0x000f280000300800 */
[----:B------:R-:W3:Y:S04]  /*532c0*/  LDL.LU R20, [R1+0x310] ;  /* 0x0003100001147983 */ /* 0x000ee80000300800 */
[----:B------:R-:W3:Y:S04]  /*532d0*/  LDL.LU R21, [R1+0x314] ;  /* 0x0003140001157983 */ /* 0x000ee80000300800 */
[----:B------:R-:W3:Y:S01]  /*532e0*/  LDL.LU R22, [R1+0x318] ;  /* 0x0003180001167983 */ /* 0x000ee20000300800 */
[C---:B------:R-:W-:Y:S03]  /*532f0*/  HMMA.1688.F32.TF32 R168, R224.reuse, R156, R168 ;  /* 0x0000009ce0a8723c */ /* 0x040fe600000810a8 */
[----:B------:R-:W3:Y:S04]  /*53300*/  LDL.LU R23, [R1+0x31c] ;  /* 0x00031c0001177983 */ /* 0x000ee80000300800 */
[----:B------:R-:W3:Y:S01]  /*53310*/  LDL.LU R16, [R1+0x330] ;  /* 0x0003300001107983 */ /* 0x000ee20000300800 */
[C---:B------:R-:W-:Y:S03]  /*53320*/  HMMA.1688.F32.TF32 R172, R224.reuse, R104, R172 ;  /* 0x00000068e0ac723c */ /* 0x040fe600000810ac */
[----:B------:R-:W3:Y:S04]  /*53330*/  LDL.LU R17, [R1+0x334] ;  /* 0x0003340001117983 */ /* 0x000ee80000300800 */
[----:B------:R-:W3:Y:S01]  /*53340*/  LDL.LU R18, [R1+0x338] ;  /* 0x0003380001127983 */ /* 0x000ee20000300800 */
[C---:B------:R-:W-:Y:S03]  /*53350*/  HMMA.1688.F32.TF32 R204, R224.reuse, R128, R204 ;  /* 0x00000080e0cc723c */ /* 0x040fe600000810cc */
[----:B------:R-:W3:Y:S05]  /*53360*/  LDL.LU R19, [R1+0x33c] ;  /* 0x00033c0001137983 */ /* 0x000eea0000300800 */
[C---:B------:R-:W-:Y:S08]  /*53370*/  HMMA.1688.F32.TF32 R208, R224.reuse, R124, R208 ;  /* 0x0000007ce0d0723c */ /* 0x040ff000000810d0 */
[C---:B------:R-:W-:Y:S08]  /*53380*/  HMMA.1688.F32.TF32 R212, R224.reuse, R120, R212 ;  /* 0x00000078e0d4723c */ /* 0x040ff000000810d4 */
[C---:B------:R-:W-:Y:S08]  /*53390*/  HMMA.1688.F32.TF32 R216, R224.reuse, R116, R216 ;  /* 0x00000074e0d8723c */ /* 0x040ff000000810d8 */
[C---:B------:R-:W-:Y:S08]  /*533a0*/  HMMA.1688.F32.TF32 R220, R224.reuse, R112, R220 ;  /* 0x00000070e0dc723c */ /* 0x040ff000000810dc */
[----:B------:R-:W-:Y:S01]  /*533b0*/  HMMA.1688.F32.TF32 R224, R224, R108, R12 ;  /* 0x0000006ce0e0723c */ /* 0x000fe2000008100c */
[----:B------:R-:W3:Y:S04]  /*533c0*/  LDL.LU R12, [R1+0x340] ;  /* 0x00034000010c7983 */ /* 0x000ee80000300800 */
[----:B------:R-:W3:Y:S04]  /*533d0*/  LDL.LU R13, [R1+0x344] ;  /* 0x00034400010d7983 */ /* 0x000ee80000300800 */
[----:B------:R-:W3:Y:S04]  /*533e0*/  LDL.LU R14, [R1+0x348] ;  /* 0x00034800010e7983 */ /* 0x000ee80000300800 */
[----:B------:R-:W3:Y:S04]  /*533f0*/  LDL.LU R15, [R1+0x34c] ;  /* 0x00034c00010f7983 */ /* 0x000ee80000300800 */
[----:B-1----:R-:W3:Y:S04]  /*53400*/  LDL.LU R8, [R1+0x360] ;  /* 0x0003600001087983 */ /* 0x002ee80000300800 */
[----:B------:R-:W3:Y:S04]  /*53410*/  LDL.LU R9, [R1+0x364] ;  /* 0x0003640001097983 */ /* 0x000ee80000300800 */
[----:B------:R-:W3:Y:S04]  /*53420*/  LDL.LU R10, [R1+0x368] ;  /* 0x00036800010a7983 */ /* 0x000ee80000300800 */
[----:B------:R-:W3:Y:S01]  /*53430*/  LDL.LU R11, [R1+0x36c] ;  /* 0x00036c00010b7983 */ /* 0x000ee20000300800 */
[C---:B--2---:R-:W-:Y:S11]  /*53440*/  HMMA.1688.F32.TF32 R4, R240.reuse, R100, R4 ;  /* 0x00000064f004723c */ /* 0x044ff60000081004 */
[----:B------:R-:W-:Y:S11]  /*53450*/  @!UPT UIADD3 URZ, URZ, URZ, URZ ;  /* 0x0000003f3f3ff290 */ /* 0x000ff6000fffe03f */
[----:B------:R-:W-:Y:S02]  /*53460*/  @!UPT UIADD3 URZ, URZ, URZ, URZ ;  /* 0x0000003f3f3ff290 */ /* 0x000fe4000fffe03f */
[----:B------:R-:W-:Y:S02]  /*53470*/  IMAD.MOV.U32 R181, RZ, RZ, R4 ;  /* 0x000000ffffb57224 */ /* 0x000fe400078e0004 */
[----:B------:R-:W-:Y:S01]  /*53480*/  IMAD.MOV.U32 R182, RZ, RZ, R5 ;  /* 0x000000ffffb67224 */ /* 0x000fe200078e0005 */
[----:B------:R-:W2:Y:S01]  /*53490*/  LDL.LU R4, [R1+0x400] ;  /* 0x0004000001047983 */ /* 0x000ea20000300800 */
[----:B------:R-:W-:Y:S02]  /*534a0*/  IMAD.MOV.U32 R183, RZ, RZ, R6 ;  /* 0x000000ffffb77224 */ /* 0x000fe400078e0006 */
[----:B------:R-:W-:Y:S01]  /*534b0*/  IMAD.MOV.U32 R176, RZ, RZ, R7 ;  /* 0x000000ffffb07224 */ /* 0x000fe200078e0007 */
[----:B------:R-:W2:Y:S04]  /*534c0*/  LDL.LU R5, [R1+0x404] ;  /* 0x0004040001057983 */ /* 0x000ea80000300800 */
[----:B------:R-:W2:Y:S04]  /*534d0*/  LDL.LU R6, [R1+0x408] ;  /* 0x0004080001067983 */ /* 0x000ea80000300800 */
[----:B------:R-:W2:Y:S01]  /*534e0*/  LDL.LU R7, [R1+0x40c] ;  /* 0x00040c0001077983 */ /* 0x000ea20000300800 */
[C---:B---3--:R-:W-:Y:S11]  /*534f0*/  HMMA.1688.F32.TF32 R8, R240.reuse, R132, R8 ;  /* 0x00000084f008723c */ /* 0x048ff60000081008 */
[----:B------:R-:W-:Y:S11]  /*53500*/  @!UPT UIADD3 URZ, URZ, URZ, URZ ;  /* 0x0000003f3f3ff290 */ /* 0x000ff6000fffe03f */
[----:B------:R-:W-:Y:S02]  /*53510*/  @!UPT UIADD3 URZ, URZ, URZ, URZ ;  /* 0x0000003f3f3ff290 */ /* 0x000fe4000fffe03f */
[----:B------:R-:W-:Y:S02]  /*53520*/  MOV R191, R8 ;  /* 0x0000000800bf7202 */ /* 0x000fe40000000f00 */
[----:B------:R-:W3:Y:S01]  /*53530*/  LDL.LU R8, [R1+0x5e0] ;  /* 0x0005e00001087983 */ /* 0x000ee20000300800 */
[----:B------:R-:W-:Y:S02]  /*53540*/  IMAD.MOV.U32 R194, RZ, RZ, R9 ;  /* 0x000000ffffc27224 */ /* 0x000fe400078e0009 */
[----:B------:R-:W-:Y:S02]  /*53550*/  IMAD.MOV.U32 R195, RZ, RZ, R10 ;  /* 0x000000ffffc37224 */ /* 0x000fe400078e000a */
[----:B------:R-:W-:Y:S01]  /*53560*/  IMAD.MOV.U32 R199, RZ, RZ, R11 ;  /* 0x000000ffffc77224 */ /* 0x000fe200078e000b */
[----:B------:R-:W-:Y:S01]  /*53570*/  MOV R11, R236 ;  /* 0x000000ec000b7202 */ /* 0x000fe20000000f00 */
[----:B------:R-:W-:Y:S01]  /*53580*/  IMAD.MOV.U32 R10, RZ, RZ, R237 ;  /* 0x000000ffff0a7224 */ /* 0x000fe200078e00ed */
[C---:B--2---:R-:W-:Y:S11]  /*53590*/  HMMA.1688.F32.TF32 R4, R240.reuse, R128, R4 ;  /* 0x00000080f004723c */ /* 0x044ff60000081004 */
[----:B------:R-:W-:Y:S11]  /*535a0*/  @!UPT UIADD3 URZ, URZ, URZ, URZ ;  /* 0x0000003f3f3ff290 */ /* 0x000ff6000fffe03f */
[----:B------:R-:W-:Y:S01]  /*535b0*/  @!UPT UIADD3 URZ, URZ, URZ, URZ ;  /* 0x0000003f3f3ff290 */ /* 0x000fe2000fffe03f */
[----:B------:R1:W-:Y:S04]  /*535c0*/  STL.64 [R1+0x400], R4 ;  /* 0x0004000401007387 */ /* 0x0003e80000100a00 */
[----:B------:R2:W-:Y:S04]  /*535d0*/  STL.64 [R1+0x408], R6 ;  /* 0x0004080601007387 */ /* 0x0005e80000100a00 */
[----:B------:R-:W3:Y:S04]  /*535e0*/  LDL.LU R9, [R1+0x5e4] ;  /* 0x0005e40001097983 */ /* 0x000ee80000300800 */
[----:B------:R-:W2:Y:S04]  /*535f0*/  LDL.LU R237, [R1+0x251c] ;  /* 0x00251c0001ed7983 */ /* 0x000ea80000300800 */
[----:B------:R-:W3:Y:S01]  /*53600*/  LDL.LU R236, [R1+0x2518] ;  /* 0x0025180001ec7983 */ /* 0x000ee20000300800 */
[C---:B------:R-:W-:Y:S08]  /*53610*/  HMMA.1688.F32.TF32 R12, R240.reuse, R136, R12 ;  /* 0x00000088f00c723c */ /* 0x040ff0000008100c */
[----:B------:R-:W-:Y:S11]  /*53620*/  HMMA.1688.F32.TF32 R16, R240, R140, R16 ;  /* 0x0000008cf010723c */ /* 0x000ff60000081010 */
[----:B------:R-:W-:Y:S05]  /*53630*/  @!UPT UIADD3 URZ, URZ, URZ, URZ ;  /* 0x0000003f3f3ff290 */ /* 0x000fea000fffe03f */
[----:B------:R-:W-:Y:S02]  /*53640*/  IMAD.MOV.U32 R200, RZ, RZ, R12 ;  /* 0x000000ffffc87224 */ /* 0x000fe400078e000c */
[----:B------:R-:W-:Y:S01]  /*53650*/  IMAD.MOV.U32 R201, RZ, RZ, R13 ;  /* 0x000000ffffc97224 */ /* 0x000fe200078e000d */
[----:B------:R-:W4:Y:S01]  /*53660*/  LDL.LU R12, [R1+0x5f0] ;  /* 0x0005f000010c7983 */ /* 0x000f220000300800 */
[----:B------:R-:W-:Y:S02]  /*53670*/  IMAD.MOV.U32 R202, RZ, RZ, R14 ;  /* 0x000000ffffca7224 */ /* 0x000fe400078e000e */
[----:B------:R-:W-:Y:S01]  /*53680*/  IMAD.MOV.U32 R203, RZ, RZ, R15 ;  /* 0x000000ffffcb7224 */ /* 0x000fe200078e000f */
[----:B------:R-:W4:Y:S01]  /*53690*/  LDL.LU R13, [R1+0x5f4] ;  /* 0x0005f400010d7983 */ /* 0x000f220000300800 */
[----:B------:R-:W-:Y:S02]  /*536a0*/  IMAD.MOV.U32 R14, RZ, RZ, R239 ;  /* 0x000000ffff0e7224 */ /* 0x000fe400078e00ef */
[----:B------:R-:W-:Y:S01]  /*536b0*/  IMAD.MOV.U32 R15, RZ, RZ, R238 ;  /* 0x000000ffff0f7224 */ /* 0x000fe200078e00ee */
[----:B------:R-:W4:Y:S01]  /*536c0*/  LDL.LU R239, [R1+0x2514] ;  /* 0x0025140001ef7983 */ /* 0x000f220000300800 */
[----:B------:R-:W-:Y:S01]  /*536d0*/  IMAD.MOV.U32 R196, RZ, RZ, R16 ;  /* 0x000000ffffc47224 */ /* 0x000fe200078e0010 */
[----:B------:R-:W-:Y:S01]  /*536e0*/  MOV R192, R19 ;  /* 0x0000001300c07202 */ /* 0x000fe20000000f00 */
[----:B------:R-:W-:Y:S01]  /*536f0*/  IMAD.MOV.U32 R197, RZ, RZ, R17 ;  /* 0x000000ffffc57224 */ /* 0x000fe200078e0011 */
[----:B------:R-:W4:Y:S01]  /*53700*/  LDL.LU R238, [R1+0x2510] ;  /* 0x0025100001ee7983 */ /* 0x000f220000300800 */
[----:B------:R-:W-:-:S03]  /*53710*/  IMAD.MOV.U32 R198, RZ, RZ, R18 ;  /* 0x000000ffffc67224 */ /* 0x000fc600078e0012 */
[----:B------:R-:W4:Y:S04]  /*53720*/  LDL.LU R16, [R1+0x600] ;  /* 0x0006000001107983 */ /* 0x000f280000300800 */
[----:B------:R-:W4:Y:S01]  /*53730*/  LDL.LU R17, [R1+0x604] ;  /* 0x0006040001117983 */ /* 0x000f220000300800 */
[----:B--2---:R-:W-:Y:S02]  /*53740*/  IMAD.MOV.U32 R19, RZ, RZ, R237 ;  /* 0x000000ffff137224 */ /* 0x004fe400078e00ed */
[----:B---3--:R-:W-:Y:S02]  /*53750*/  IMAD.MOV.U32 R18, RZ, RZ, R236 ;  /* 0x000000ffff127224 */ /* 0x008fe400078e00ec */
[----:B------:R-:W2:Y:S04]  /*53760*/  LDL.LU R236, [R1+0x250c] ;  /* 0x00250c0001ec7983 */ /* 0x000ea80000300800 */
[----:B------:R-:W3:Y:S01]  /*53770*/  LDL.LU R237, [R1+0x2508] ;  /* 0x0025080001ed7983 */ /* 0x000ee20000300800 */
[C---:B----4-:R-:W-:Y:S08]  /*53780*/  HMMA.1688.F32.TF32 R24, R240.reuse, R148, R24 ;  /* 0x00000094f018723c */ /* 0x050ff00000081018 */
[----:B------:R-:W-:Y:S11]  /*53790*/  HMMA.1688.F32.TF32 R28, R240, R152, R28 ;  /* 0x00000098f01c723c */ /* 0x000ff6000008101c */
[----:B------:R-:W-:Y:S05]  /*537a0*/  @!UPT UIADD3 URZ, URZ, URZ, URZ ;  /* 0x0000003f3f3ff290 */ /* 0x000fea000fffe03f */
[----:B------:R-:W-:Y:S01]  /*537b0*/  IMAD.MOV.U32 R177, RZ, RZ, R24 ;  /* 0x000000ffffb17224 */ /* 0x000fe200078e0018 */
[----:B------:R-:W-:Y:S01]  /*537c0*/  MOV R178, R25 ;  /* 0x0000001900b27202 */ /* 0x000fe20000000f00 */
[----:B------:R-:W4:Y:S01]  /*537d0*/  LDL.LU R24, [R1+0x620] ;  /* 0x0006200001187983 */ /* 0x000f220000300800 */
[----:B------:R-:W-:Y:S02]  /*537e0*/  IMAD.MOV.U32 R179, RZ, RZ, R26 ;  /* 0x000000ffffb37224 */ /* 0x000fe400078e001a */
[----:B------:R-:W-:Y:S01]  /*537f0*/  IMAD.MOV.U32 R187, RZ, RZ, R27 ;  /* 0x000000ffffbb7224 */ /* 0x000fe200078e001b */
[----:B------:R-:W4:Y:S02]  /*53800*/  LDL.LU R25, [R1+0x624] ;  /* 0x0006240001197983 */ /* 0x000f240000300800 */
[----:B------:R-:W-:Y:S02]  /*53810*/  MOV R184, R28 ;  /* 0x0000001c00b87202 */ /* 0x000fe40000000f00 */
[----:B------:R-:W4:Y:S01]  /*53820*/  LDL.LU R26, [R1+0x628] ;  /* 0x00062800011a7983 */ /* 0x000f220000300800 */
[----:B------:R-:W-:-:S02]  /*53830*/  IMAD.MOV.U32 R185, RZ, RZ, R29 ;  /* 0x000000ffffb97224 */ /* 0x000fc400078e001d */
[----:B------:R-:W-:Y:S01]  /*53840*/  IMAD.MOV.U32 R186, RZ, RZ, R30 ;  /* 0x000000ffffba7224 */ /* 0x000fe200078e001e */
[----:B------:R-:W4:Y:S01]  /*53850*/  LDL.LU R27, [R1+0x62c] ;  /* 0x00062c00011b7983 */ /* 0x000f220000300800 */
[----:B------:R-:W-:-:S03]  /*53860*/  IMAD.MOV.U32 R180, RZ, RZ, R31 ;  /* 0x000000ffffb47224 */ /* 0x000fc600078e001f */
[----:B------:R-:W4:Y:S04]  /*53870*/  LDL.LU R28, [R1+0x630] ;  /* 0x00063000011c7983 */ /* 0x000f280000300800 */
[----:B------:R-:W4:Y:S01]  /*53880*/  LDL.LU R29, [R1+0x634] ;  /* 0x00063400011d7983 */ /* 0x000f220000300800 */
[----:B--2---:R-:W-:Y:S01]  /*53890*/  IMAD.MOV.U32 R31, RZ, RZ, R236 ;  /* 0x000000ffff1f7224 */ /* 0x004fe200078e00ec */
[----:B---3--:R-:W-:Y:S02]  /*538a0*/  MOV R30, R237 ;  /* 0x000000ed001e7202 */ /* 0x008fe40000000f00 */
        /* <DEDUP_REMOVED lines=56> */
[----:B------:R-:W-:Y:S01]  /*53c30*/  MOV R21, R239 ;  /* 0x000000ef00157202 */ /* 0x000fe20000000f00 */
[----:B------:R-:W-:Y:S01]  /*53c40*/  IMAD.MOV.U32 R190, RZ, RZ, R23 ;  /* 0x000000ffffbe7224 */ /* 0x000fe200078e0017 */
[----:B------:R-:W-:Y:S01]  /*53c50*/  MOV R189, R22 ;  /* 0x0000001600bd7202 */ /* 0x000fe20000000f00 */
[----:B--2---:R-:W-:Y:S02]  /*53c60*/  IMAD.MOV.U32 R91, RZ, RZ, R237 ;  /* 0x000000ffff5b7224 */ /* 0x004fe400078e00ed */
[----:B---3--:R-:W-:Y:S02]  /*53c70*/  IMAD.MOV.U32 R90, RZ, RZ, R236 ;  /* 0x000000ffff5a7224 */ /* 0x008fe400078e00ec */
[----:B------:R-:W2:Y:S04]  /*53c80*/  LDL.LU R236, [R1+0x24fc] ;  /* 0x0024fc0001ec7983 */ /* 0x000ea80000300800 */
[----:B------:R-:W2:Y:S04]  /*53c90*/  LDL.LU R237, [R1+0x24f8] ;  /* 0x0024f80001ed7983 */ /* 0x000ea80000300800 */
[----:B------:R-:W2:Y:S04]  /*53ca0*/  LDL.LU R238, [R1+0x24f4] ;  /* 0x0024f40001ee7983 */ /* 0x000ea80000300800 */
[----:B------:R-:W2:Y:S04]  /*53cb0*/  LDL.LU R239, [R1+0x24f0] ;  /* 0x0024f00001ef7983 */ /* 0x000ea80000300800 */
[----:B------:R-:W3:Y:S04]  /*53cc0*/  LDL.LU R22, [R1+0x618] ;  /* 0x0006180001167983 */ /* 0x000ee80000300800 */
[----:B------:R-:W3:Y:S04]  /*53cd0*/  LDL.LU R23, [R1+0x61c] ;  /* 0x00061c0001177983 */ /* 0x000ee80000300800 */
[----:B-1----:R-:W3:Y:S04]  /*53ce0*/  LDL.LU R4, [R1+0x3e0] ;  /* 0x0003e00001047983 */ /* 0x002ee80000300800 */
[----:B------:R-:W3:Y:S04]  /*53cf0*/  LDL.LU R5, [R1+0x3e4] ;  /* 0x0003e40001057983 */ /* 0x000ee80000300800 */
[----:B------:R-:W3:Y:S01]  /*53d00*/  LDL.LU R6, [R1+0x3e8] ;  /* 0x0003e80001067983 */ /* 0x000ee20000300800 */
[----:B------:R-:W-:Y:S01]  /*53d10*/  IMAD.MOV.U32 R7, RZ, RZ, R2 ;  /* 0x000000ffff077224 */ /* 0x000fe200078e0002 */
[C---:B----4-:R-:W-:Y:S08]  /*53d20*/  HMMA.1688.F32.TF32 R60, R240.reuse, R108, R60 ;  /* 0x0000006cf03c723c */ /* 0x050ff0000008103c */
[C---:B------:R-:W-:Y:S08]  /*53d30*/  HMMA.1688.F32.TF32 R64, R240.reuse, R112, R64 ;  /* 0x00000070f040723c */ /* 0x040ff00000081040 */
[C---:B------:R-:W-:Y:S08]  /*53d40*/  HMMA.1688.F32.TF32 R72, R240.reuse, R120, R72 ;  /* 0x00000078f048723c */ /* 0x040ff00000081048 */
[C---:B------:R-:W-:Y:S08]  /*53d50*/  HMMA.1688.F32.TF32 R68, R240.reuse, R116, R68 ;  /* 0x00000074f044723c */ /* 0x040ff00000081044 */
[----:B--2---:R-:W-:Y:S01]  /*53d60*/  HMMA.1688.F32.TF32 R76, R240, R124, R236 ;  /* 0x0000007cf04c723c */ /* 0x004fe200000810ec */
[----:B------:R-:W-:Y:S04]  /*53d70*/  LDS R236, [R0+0x18300] ;  /* 0x0183000000ec7984 */ /* 0x000fe80000000800 */
[----:B------:R-:W-:Y:S04]  /*53d80*/  LDS R238, [R0+0x19300] ;  /* 0x0193000000ee7984 */ /* 0x000fe80000000800 */
[----:B------:R-:W-:Y:S04]  /*53d90*/  LDS R237, [R252+0x18300] ;  /* 0x01830000fced7984 */ /* 0x000fe80000000800 */
[----:B------:R-:W1:Y:S10]  /*53da0*/  LDS R239, [R252+0x19300] ;  /* 0x01930000fcef7984 */ /* 0x000e740000000800 */
        /* <DEDUP_REMOVED lines=30> */
[----:B------:R-:W-:Y:S01]  /*53f90*/  STL.64 [R1+0x4c8], R42 ;  /* 0x0004c82a01007387 */ /* 0x000fe20000100a00 */
[C---:B------:R-:W-:Y:S03]  /*53fa0*/  HMMA.1688.F32.TF32 R32, R236.reuse, R136, R32 ;  /* 0x00000088ec20723c */ /* 0x040fe60000081020 */
[----:B------:R1:W-:Y:S05]  /*53fb0*/  STL.64 [R1+0x4b0], R36 ;  /* 0x0004b02401007387 */ /* 0x0003ea0000100a00 */
[C---:B------:R-:W-:Y:S08]  /*53fc0*/  HMMA.1688.F32.TF32 R28, R236.reuse, R132, R28 ;  /* 0x00000084ec1c723c */ /* 0x040ff0000008101c */
[C---:B-1----:R-:W-:Y:S08]  /*53fd0*/  HMMA.1688.F32.TF32 R36, R236.reuse, R140, R88 ;  /* 0x0000008cec24723c */ /* 0x042ff00000081058 */
[C---:B------:R-:W-:Y:S08]  /*53fe0*/  HMMA.1688.F32.TF32 R24, R236.reuse, R128, R24 ;  /* 0x00000080ec18723c */ /* 0x040ff00000081018 */
[C---:B---3--:R-:W-:Y:S08]  /*53ff0*/  HMMA.1688.F32.TF32 R20, R236.reuse, R124, R20 ;  /* 0x0000007cec14723c */ /* 0x048ff00000081014 */
        /* <DEDUP_REMOVED lines=18> */
[C---:B------:R-:W-:Y:S03]  /*54120*/  HMMA.1688.F32.TF32 R228, R240.reuse, R160, R228 ;  /* 0x000000a0f0e4723c */ /* 0x040fe600000810e4 */
[----:B------:R-:W-:Y:S04]  /*54130*/  LDS R236, [R0+0x1a000] ;  /* 0x01a0000000ec7984 */ /* 0x000fe80000000800 */
[----:B-1----:R-:W3:Y:S04]  /*54140*/  LDL.LU R12, [R1+0x2c0] ;  /* 0x0002c000010c7983 */ /* 0x002ee80000300800 */
[----:B------:R-:W-:Y:S04]  /*54150*/  STL.64 [R1+0x430], R8 ;  /* 0x0004300801007387 */ /* 0x000fe80000100a00 */
[----:B------:R-:W-:Y:S04]  /*54160*/  STL.64 [R1+0x438], R10 ;  /* 0x0004380a01007387 */ /* 0x000fe80000100a00 */
[----:B------:R1:W-:Y:S04]  /*54170*/  STL.64 [R1+0x3f0], R4 ;  /* 0x0003f00401007387 */ /* 0x0003e80000100a00 */
[----:B------:R4:W-:Y:S04]  /*54180*/  STL.64 [R1+0x3f8], R6 ;  /* 0x0003f80601007387 */ /* 0x0009e80000100a00 */
        /* <DEDUP_REMOVED lines=52> */
[----:B------:R-:W-:Y:S04]  /*544d0*/  LDS R240, [R0+0x18380] ;  /* 0x0183800000f07984 */ /* 0x000fe80000000800 */
[----:B------:R-:W-:Y:S04]  /*544e0*/  LDS R242, [R0+0x19380] ;  /* 0x0193800000f27984 */ /* 0x000fe80000000800 */
[----:B------:R-:W-:Y:S04]  /*544f0*/  LDS R241, [R252+0x18380] ;  /* 0x01838000fcf17984 */ /* 0x000fe80000000800 */
[----:B------:R-:W3:Y:S04]  /*54500*/  LDS R243, [R252+0x19380] ;  /* 0x01938000fcf37984 */ /* 0x000ee80000000800 */
[----:B------:R-:W-:Y:S04]  /*54510*/  LDS R238, [R0+0x1b000] ;  /* 0x01b0000000ee7984 */ /* 0x000fe80000000800 */
[----:B------:R-:W-:Y:S04]  /*54520*/  LDS R237, [R252+0x1a000] ;  /* 0x01a00000fced7984 */ /* 0x000fe80000000800 */
[----:B------:R-:W1:Y:S01]  /*54530*/  LDS R239, [R252+0x1b000] ;  /* 0x01b00000fcef7984 */ /* 0x000e620000000800 */
[C---:B---3--:R-:W-:Y:S08]  /*54540*/  HMMA.1688.F32.TF32 R12, R240.reuse, R124, R12 ;  /* 0x0000007cf00c723c */ /* 0x048ff0000008100c */
[C---:B--2---:R-:W-:Y:S08]  /*54550*/  HMMA.1688.F32.TF32 R16, R240.reuse, R128, R16 ;  /* 0x00000080f010723c */ /* 0x044ff00000081010 */
[C---:B----4-:R-:W-:Y:S01]  /*54560*/  HMMA.1688.F32.TF32 R48, R240.reuse, R160, R4 ;  /* 0x000000a0f030723c */ /* 0x050fe20000081004 */
[----:B------:R-:W4:Y:S07]  /*54570*/  LDL.LU R4, [R1+0x200] ;  /* 0x0002000001047983 */ /* 0x000f2e0000300800 */
[C---:B------:R-:W-:Y:S11]  /*54580*/  HMMA.1688.F32.TF32 R44, R240.reuse, R156, R44 ;  /* 0x0000009cf02c723c */ /* 0x040ff6000008102c */
[----:B------:R-:W-:Y:S04]  /*54590*/  @!UPT UIADD3 URZ, URZ, URZ, URZ ;  /* 0x0000003f3f3ff290 */ /* 0x000fe8000fffe03f */
[----:B------:R-:W-:Y:S04]  /*545a0*/  STL.64 [R1+0x3e0], R48 ;  /* 0x0003e03001007387 */ /* 0x000fe80000100a00 */
[----:B------:R-:W-:Y:S04]  /*545b0*/  STL.64 [R1+0x3e8], R50 ;  /* 0x0003e83201007387 */ /* 0x000fe80000100a00 */
[----:B------:R-:W4:Y:S04]  /*545c0*/  LDL.LU R5, [R1+0x204] ;  /* 0x0002040001057983 */ /* 0x000f280000300800 */
[----:B------:R-:W4:Y:S04]  /*545d0*/  LDL.LU R6, [R1+0x208] ;  /* 0x0002080001067983 */ /* 0x000f280000300800 */
[----:B------:R-:W4:Y:S04]  /*545e0*/  LDL.LU R7, [R1+0x20c] ;  /* 0x00020c0001077983 */ /* 0x000f280000300800 */
[----:B------:R-:W-:Y:S04]  /*545f0*/  STL.64 [R1+0x3d0], R44 ;  /* 0x0003d02c01007387 */ /* 0x000fe80000100a00 */
[----:B------:R3:W-:Y:S01]  /*54600*/  STL.64 [R1+0x3d8], R46 ;  /* 0x0003d82e01007387 */ /* 0x0007e20000100a00 */
[C---:B------:R-:W-:Y:S08]  /*54610*/  HMMA.1688.F32.TF32 R28, R240.reuse, R140, R28 ;  /* 0x0000008cf01c723c */ /* 0x040ff0000008101c */
[C---:B---3--:R-:W-:Y:S08]  /*54620*/  HMMA.1688.F32.TF32 R44, R240.reuse, R104, R40 ;  /* 0x00000068f02c723c */ /* 0x048ff00000081028 */
        /* <DEDUP_REMOVED lines=9> */
[----:B------:R-:W-:Y:S01]  /*546c0*/  STL.64 [R1+0x388], R34 ;  /* 0x0003882201007387 */ /* 0x000fe20000100a00 */
[----:B------:R-:W-:Y:S03]  /*546d0*/  HMMA.1688.F32.TF32 R36, R240, R152, R36 ;  /* 0x00000098f024723c */ /* 0x000fe60000081024 */
        /* <DEDUP_REMOVED lines=12> */
[----:B------:R3:W-:Y:S01]  /*547a0*/  STL.64 [R1+0x2e0], R12 ;  /* 0x0002e00c01007387 */ /* 0x0007e20000100a00 */
[----:B------:R-:W-:-:S03]  /*547b0*/  IMAD.MOV.U32 R9, RZ, RZ, R114 ;  /* 0x000000ffff097224 */ /* 0x000fc600078e0072 */
[----:B------:R4:W-:Y:S01]  /*547c0*/  STL.64 [R1+0x2e8], R14 ;  /* 0x0002e80e01007387 */ /* 0x0009e20000100a00 */
[----:B------:R-:W-:Y:S01]  /*547d0*/  IMAD.MOV.U32 R140, RZ, RZ, R11 ;  /* 0x000000ffff8c7224 */ /* 0x000fe200078e000b */
[----:B------:R-:W-:Y:S01]  /*547e0*/  MOV R11, R110 ;  /* 0x0000006e000b7202 */ /* 0x000fe20000000f00 */
[----:B------:R-:W-:Y:S01]  /*547f0*/  IMAD.MOV.U32 R10, RZ, RZ, R111 ;  /* 0x000000ffff0a7224 */ /* 0x000fe200078e006f */
[----:B------:R-:W2:Y:S04]  /*54800*/  LDL.LU R115, [R1+0x24ec] ;  /* 0x0024ec0001737983 */ /* 0x000ea80000300800 */
[----:B------:R-:W2:Y:S01]  /*54810*/  LDL.LU R114, [R1+0x24e8] ;  /* 0x0024e80001727983 */ /* 0x000ea20000300800 */
[----:B---3--:R-:W-:-:S03]  /*54820*/  IMAD.MOV.U32 R12, RZ, RZ, R123 ;  /* 0x000000ffff0c7224 */ /* 0x008fc600078e007b */
[----:B------:R-:W3:Y:S01]  /*54830*/  LDL.LU R111, [R1+0x24e4] ;  /* 0x0024e400016f7983 */ /* 0x000ee20000300800 */
[----:B------:R-:W-:-:S03]  /*54840*/  IMAD.MOV.U32 R13, RZ, RZ, R122 ;  /* 0x000000ffff0d7224 */ /* 0x000fc600078e007a */
[----:B------:R-:W3:Y:S01]  /*54850*/  LDL.LU R110, [R1+0x24e0] ;  /* 0x0024e000016e7983 */ /* 0x000ee20000300800 */
[----:B----4-:R-:W-:-:S03]  /*54860*/  IMAD.MOV.U32 R14, RZ, RZ, R119 ;  /* 0x000000ffff0e7224 */ /* 0x010fc600078e0077 */
[----:B------:R-:W4:Y:S01]  /*54870*/  LDL.LU R123, [R1+0x24dc] ;  /* 0x0024dc00017b7983 */ /* 0x000f220000300800 */
[----:B------:R-:W-:Y:S01]  /*54880*/  IMAD.MOV.U32 R15, RZ, RZ, R118 ;  /* 0x000000ffff0f7224 */ /* 0x000fe200078e0076 */
[----:B------:R-:W-:Y:S02]  /*54890*/  MOV R20, R155 ;  /* 0x0000009b00147202 */ /* 0x000fe40000000f00 */
[----:B------:R-:W4:Y:S01]  /*548a0*/  LDL.LU R122, [R1+0x24d8] ;  /* 0x0024d800017a7983 */ /* 0x000f220000300800 */
[----:B------:R-:W-:-:S03]  /*548b0*/  IMAD.MOV.U32 R21, RZ, RZ, R154 ;  /* 0x000000ffff157224 */ /* 0x000fc600078e009a */
        /* <DEDUP_REMOVED lines=17> */
[----:B------:R-:W-:Y:S01]  /*549d0*/  IMAD.MOV.U32 R157, RZ, RZ, R36 ;  /* 0x000000ffff9d7224 */ /* 0x000fe200078e0024 */
[----:B------:R-:W-:Y:S02]  /*549e0*/  MOV R30, R135 ;  /* 0x00000087001e7202 */ /* 0x000fe40000000f00 */
[----:B------:R-:W4:Y:S01]  /*549f0*/  LDL.LU R126, [R1+0x24b0] ;  /* 0x0024b000017e7983 */ /* 0x000f220000300800 */
[----:B------:R-:W-:Y:S02]  /*54a00*/  IMAD.MOV.U32 R156, RZ, RZ, R37 ;  /* 0x000000ffff9c7224 */ /* 0x000fe400078e0025 */
[----:B------:R-:W-:Y:S01]  /*54a10*/  IMAD.MOV.U32 R153, RZ, RZ, R38 ;  /* 0x000000ffff997224 */ /* 0x000fe200078e0026 */
[----:B------:R-:W4:Y:S01]  /*54a20*/  LDL.LU R139, [R1+0x24ac] ;  /* 0x0024ac00018b7983 */ /* 0x000f220000300800 */
[----:B------:R-:W-:Y:S02]  /*54a30*/  IMAD.MOV.U32 R152, RZ, RZ, R39 ;  /* 0x000000ffff987224 */ /* 0x000fe400078e0027 */
[----:B------:R-:W-:Y:S01]  /*54a40*/  HMMA.1688.F32.TF32 R36, R240, R148, R88 ;  /* 0x00000094f024723c */ /* 0x000fe20000081058 */
[----:B------:R-:W4:Y:S01]  /*54a50*/  LDL.LU R138, [R1+0x24a8] ;  /* 0x0024a800018a7983 */ /* 0x000f220000300800 */
[----:B------:R-:W-:-:S03]  /*54a60*/  IMAD.MOV.U32 R31, RZ, RZ, R134 ;  /* 0x000000ffff1f7224 */ /* 0x000fc600078e0086 */
[----:B------:R-:W4:Y:S02]  /*54a70*/  LDL.LU R135, [R1+0x24a4] ;  /* 0x0024a40001877983 */ /* 0x000f240000300800 */
[----:B------:R-:W-:Y:S02]  /*54a80*/  IMAD.MOV.U32 R88, RZ, RZ, R147 ;  /* 0x000000ffff587224 */ /* 0x000fe400078e0093 */
[----:B------:R-:W4:Y:S01]  /*54a90*/  LDL.LU R134, [R1+0x24a0] ;  /* 0x0024a00001867983 */ /* 0x000f220000300800 */
[----:B------:R-:W-:Y:S01]  /*54aa0*/  IMAD.MOV.U32 R89, RZ, RZ, R146 ;  /* 0x000000ffff597224 */ /* 0x000fe200078e0092 */
[----:B------:R-:W-:Y:S01]  /*54ab0*/  MOV R91, R142 ;  /* 0x0000008e005b7202 */ /* 0x000fe20000000f00 */
[----:B------:R-:W-:Y:S01]  /*54ac0*/  IMAD.MOV.U32 R90, RZ, RZ, R143 ;  /* 0x000000ffff5a7224 */ /* 0x000fe200078e008f */
[----:B------:R-:W4:Y:S04]  /*54ad0*/  LDL.LU R147, [R1+0x249c] ;  /* 0x00249c0001937983 */ /* 0x000f280000300800 */
[----:B------:R-:W4:Y:S04]  /*54ae0*/  LDL.LU R146, [R1+0x2498] ;  /* 0x0024980001927983 */ /* 0x000f280000300800 */
[----:B------:R-:W4:Y:S04]  /*54af0*/  LDL.LU R143, [R1+0x2494] ;  /* 0x00249400018f7983 */ /* 0x000f280000300800 */
[----:B------:R-:W4:Y:S01]  /*54b00*/  LDL.LU R142, [R1+0x2490] ;  /* 0x00249000018e7983 */ /* 0x000f220000300800 */
[----:B------:R-:W-:Y:S01]  /*54b10*/  MOV R105, R36 ;  /* 0x0000002400697202 */ /* 0x000fe20000000f00 */
[----:B------:R-:W-:-:S02]  /*54b20*/  IMAD.MOV.U32 R104, RZ, RZ, R37 ;  /* 0x000000ffff687224 */ /* 0x000fc400078e0025 */
[----:B------:R-:W-:Y:S02]  /*54b30*/  IMAD.MOV.U32 R101, RZ, RZ, R38 ;  /* 0x000000ffff657224 */ /* 0x000fe400078e0026 */
[----:B------:R-:W-:Y:S01]  /*54b40*/  IMAD.MOV.U32 R100, RZ, RZ, R39 ;  /* 0x000000ffff647224 */ /* 0x000fe200078e0027 */
[----:B------:R-:W-:Y:S01]  /*54b50*/  MOV R160, R43 ;  /* 0x0000002b00a07202 */ /* 0x000fe20000000f00 */
[----:B------:R-:W-:Y:S01]  /*54b60*/  IMAD.MOV.U32 R161, RZ, RZ, R42 ;  /* 0x000000ffffa17224 */ /* 0x000fe200078e002a */
[----:B------:R-:W-:Y:S01]  /*54b70*/  MOV R32, R102 ;  /* 0x0000006600207202 */ /* 0x000fe20000000f00 */
[----:B------:R-:W-:Y:S02]  /*54b80*/  IMAD.MOV.U32 R33, RZ, RZ, R103 ;  /* 0x000000ffff217224 */ /* 0x000fe400078e0067 */
[----:B------:R-:W-:Y:S02]  /*54b90*/  IMAD.MOV.U32 R34, RZ, RZ, R106 ;  /* 0x000000ffff227224 */ /* 0x000fe400078e006a */
[----:B------:R-:W-:Y:S01]  /*54ba0*/  IMAD.MOV.U32 R35, RZ, RZ, R107 ;  /* 0x000000ffff237224 */ /* 0x000fe200078e006b */
[----:B------:R-:W-:Y:S01]  /*54bb0*/  MOV R17, R244 ;  /* 0x000000f400117202 */ /* 0x000fe20000000f00 */
[----:B------:R-:W-:-:S02]  /*54bc0*/  IMAD.MOV.U32 R16, RZ, RZ, R158 ;  /* 0x000000ffff107224 */ /* 0x000fc400078e009e */
[----:B------:R-:W-:Y:S02]  /*54bd0*/  IMAD.MOV.U32 R18, RZ, RZ, R245 ;  /* 0x000000ffff127224 */ /* 0x000fe400078e00f5 */
[----:B------:R-:W-:Y:S01]  /*54be0*/  IMAD.MOV.U32 R19, RZ, RZ, R246 ;  /* 0x000000ffff137224 */ /* 0x000fe200078e00f6 */
[----:B------:R-:W-:Y:S11]  /*54bf0*/  HMMA.1688.F32.TF32 R4, R240, R116, R4 ;  /* 0x00000074f004723c */ /* 0x000ff60000081004 */
[----:B------:R-:W-:Y:S11]  /*54c00*/  @!UPT UIADD3 URZ, URZ, URZ, URZ ;  /* 0x0000003f3f3ff290 */ /* 0x000ff6000fffe03f */
[----:B------:R-:W-:Y:S02]  /*54c10*/  @!UPT UIADD3 URZ, URZ, URZ, URZ ;  /* 0x0000003f3f3ff290 */ /* 0x000fe4000fffe03f */
[----:B------:R-:W-:Y:S01]  /*54c20*/  IMAD.MOV.U32 R137, RZ, RZ, R4 ;  /* 0x000000ffff897224 */ /* 0x000fe200078e0004 */
[----:B------:R-:W-:Y:S01]  /*54c30*/  MOV R133, R6 ;  /* 0x0000000600857202 */ /* 0x000fe20000000f00 */
[----:B------:R-:W-:Y:S02]  /*54c40*/  IMAD.MOV.U32 R136, RZ, RZ, R5 ;  /* 0x000000ffff887224 */ /* 0x000fe400078e0005 */
[----:B------:R-:W-:Y:S01]  /*54c50*/  IMAD.MOV.U32 R4, RZ, RZ, R247 ;  /* 0x000000ffff047224 */ /* 0x000fe200078e00f7 */
[----:B------:R-:W-:Y:S01]  /*54c60*/  MOV R6, R162 ;  /* 0x000000a200067202 */ /* 0x000fe20000000f00 */
[----:B------:R-:W-:Y:S02]  /*54c70*/  IMAD.MOV.U32 R5, RZ, RZ, R159 ;  /* 0x000000ffff057224 */ /* 0x000fe400078e009f */
[----:B------:R-:W-:Y:S02]  /*54c80*/  IMAD.MOV.U32 R132, RZ, RZ, R7 ;  /* 0x000000ffff847224 */ /* 0x000fe400078e0007 */
[----:B------:R-:W-:-:S02]  /*54c90*/  IMAD.MOV.U32 R7, RZ, RZ, R163 ;  /* 0x000000ffff077224 */ /* 0x000fc400078e00a3 */
[----:B--2---:R-:W-:Y:S02]  /*54ca0*/  IMAD.MOV.U32 R39, RZ, RZ, R115 ;  /* 0x000000ffff277224 */ /* 0x004fe400078e0073 */
[----:B------:R-:W-:Y:S02]  /*54cb0*/  IMAD.MOV.U32 R38, RZ, RZ, R114 ;  /* 0x000000ffff267224 */ /* 0x000fe400078e0072 */
[----:B---3--:R-:W-:Y:S02]  /*54cc0*/  IMAD.MOV.U32 R37, RZ, RZ, R111 ;  /* 0x000000ffff257224 */ /* 0x008fe400078e006f */
[----:B------:R-:W-:Y:S02]  /*54cd0*/  IMAD.MOV.U32 R36, RZ, RZ, R110 ;  /* 0x000000ffff247224 */ /* 0x000fe400078e006e */
[----:B------:R-:W2:Y:S04]  /*54ce0*/  LDL.LU R110, [R1+0x248c] ;  /* 0x00248c00016e7983 */ /* 0x000ea80000300800 */
[----:B------:R-:W2:Y:S04]  /*54cf0*/  LDL.LU R111, [R1+0x2488] ;  /* 0x00248800016f7983 */ /* 0x000ea80000300800 */
[----:B------:R-:W3:Y:S01]  /*54d00*/  LDL.LU R114, [R1+0x2484] ;  /* 0x0024840001727983 */ /* 0x000ee20000300800 */
[----:B----4-:R-:W-:-:S02]  /*54d10*/  IMAD.MOV.U32 R98, RZ, RZ, R122 ;  /* 0x000000ffff627224 */ /* 0x010fc400078e007a */
[----:B------:R-:W-:Y:S01]  /*54d20*/  IMAD.MOV.U32 R97, RZ, RZ, R119 ;  /* 0x000000ffff617224 */ /* 0x000fe200078e0077 */
[----:B------:R-:W3:Y:S01]  /*54d30*/  LDL.LU R115, [R1+0x2480] ;  /* 0x0024800001737983 */ /* 0x000ee20000300800 */
[----:B------:R-:W-:-:S03]  /*54d40*/  MOV R96, R118 ;  /* 0x0000007600607202 */ /* 0x000fc60000000f00 */
[----:B------:R-:W4:Y:S01]  /*54d50*/  LDL.LU R118, [R1+0x247c] ;  /* 0x00247c0001767983 */ /* 0x000f220000300800 */
[----:B------:R-:W-:-:S03]  /*54d60*/  IMAD.MOV.U32 R99, RZ, RZ, R123 ;  /* 0x000000ffff637224 */ /* 0x000fc600078e007b */
[----:B------:R-:W4:Y:S04]  /*54d70*/  LDL.LU R119, [R1+0x2478] ;  /* 0x0024780001777983 */ /* 0x000f280000300800 */
[----:B------:R-:W2:Y:S04]  /*54d80*/  LDL.LU R122, [R1+0x2474] ;  /* 0x00247400017a7983 */ /* 0x000ea80000300800 */
[----:B------:R-:W2:Y:S04]  /*54d90*/  LDL.LU R123, [R1+0x2470] ;  /* 0x00247000017b7983 */ /* 0x000ea80000300800 */
[----:B------:R-:W2:Y:S04]  /*54da0*/  LDL.LU R60, [R1+0xf0] ;  /* 0x0000f000013c7983 */ /* 0x000ea80000300800 */
[----:B------:R-:W2:Y:S04]  /*54db0*/  LDL.LU R61, [R1+0xf4] ;  /* 0x0000f400013d7983 */ /* 0x000ea80000300800 */
[----:B------:R-:W2:Y:S01]  /*54dc0*/  LDL.LU R62, [R1+0xf8] ;  /* 0x0000f800013e7983 */ /* 0x000ea20000300800 */
[----:B------:R-:W-:Y:S01]  /*54dd0*/  IMAD.MOV.U32 R46, RZ, RZ, R130 ;  /* 0x000000ffff2e7224 */ /* 0x000fe200078e0082 */
[----:B------:R-:W-:-:S02]  /*54de0*/  MOV R45, R127 ;  /* 0x0000007f002d7202 */ /* 0x000fc40000000f00 */
[----:B------:R-:W2:Y:S01]  /*54df0*/  LDL.LU R63, [R1+0xfc] ;  /* 0x0000fc00013f7983 */ /* 0x000ea20000300800 */
[----:B------:R-:W-:-:S03]  /*54e00*/  IMAD.MOV.U32 R44, RZ, RZ, R126 ;  /* 0x000000ffff2c7224 */ /* 0x000fc600078e007e */
[----:B------:R-:W3:Y:S01]  /*54e10*/  LDL.LU R126, [R1+0x246c] ;  /* 0x00246c00017e7983 */ /* 0x000ee20000300800 */
[----:B------:R-:W-:-:S03]  /*54e20*/  IMAD.MOV.U32 R47, RZ, RZ, R131 ;  /* 0x000000ffff2f7224 */ /* 0x000fc600078e0083 */
[----:B------:R-:W3:Y:S04]  /*54e30*/  LDL.LU R127, [R1+0x2468] ;  /* 0x00246800017f7983 */ /* 0x000ee80000300800 */
[----:B------:R-:W3:Y:S01]  /*54e40*/  LDL.LU R130, [R1+0x2464] ;  /* 0x0024640001827983 */ /* 0x000ee20000300800 */
[----:B------:R-:W-:Y:S01]  /*54e50*/  MOV R50, R138 ;  /* 0x0000008a00327202 */ /* 0x000fe20000000f00 */
[----:B------:R-:W-:Y:S02]  /*54e60*/  IMAD.MOV.U32 R49, RZ, RZ, R135 ;  /* 0x000000ffff317224 */ /* 0x000fe400078e0087 */
[----:B------:R-:W3:Y:S01]  /*54e70*/  LDL.LU R131, [R1+0x2460] ;  /* 0x0024600001837983 */ /* 0x000ee20000300800 */
[----:B------:R-:W-:-:S03]  /*54e80*/  IMAD.MOV.U32 R48, RZ, RZ, R134 ;  /* 0x000000ffff307224 */ /* 0x000fc600078e0086 */
[----:B------:R-:W3:Y:S01]  /*54e90*/  LDL.LU R134, [R1+0x245c] ;  /* 0x00245c0001867983 */ /* 0x000ee20000300800 */
[----:B------:R-:W-:-:S03]  /*54ea0*/  IMAD.MOV.U32 R51, RZ, RZ, R139 ;  /* 0x000000ffff337224 */ /* 0x000fc600078e008b */
[----:B------:R-:W3:Y:S04]  /*54eb0*/  LDL.LU R135, [R1+0x2458] ;  /* 0x0024580001877983 */ /* 0x000ee80000300800 */
[----:B------:R-:W3:Y:S01]  /*54ec0*/  LDL.LU R138, [R1+0x2454] ;  /* 0x00245400018a7983 */ /* 0x000ee20000300800 */
[----:B------:R-:W-:Y:S02]  /*54ed0*/  IMAD.MOV.U32 R54, RZ, RZ, R146 ;  /* 0x000000ffff367224 */ /* 0x000fe400078e0092 */
[----:B------:R-:W-:Y:S01]  /*54ee0*/  IMAD.MOV.U32 R53, RZ, RZ, R143 ;  /* 0x000000ffff357224 */ /* 0x000fe200078e008f */
[----:B------:R-:W3:Y:S01]  /*54ef0*/  LDL.LU R139, [R1+0x2450] ;  /* 0x00245000018b7983 */ /* 0x000ee20000300800 */
[----:B------:R-:W-:-:S03]  /*54f00*/  IMAD.MOV.U32 R52, RZ, RZ, R142 ;  /* 0x000000ffff347224 */ /* 0x000fc600078e008e */
[----:B------:R-:W3:Y:S01]  /*54f10*/  LDL.LU R142, [R1+0x244c] ;  /* 0x00244c00018e7983 */ /* 0x000ee20000300800 */
[----:B------:R-:W-:-:S03]  /*54f20*/  MOV R55, R147 ;  /* 0x0000009300377202 */ /* 0x000fc60000000f00 */
        /* <DEDUP_REMOVED lines=13> */
[----:B------:R-:W1:Y:S04]  /*55000*/  LDL.LU R154, [R1+0x2434] ;  /* 0x00243400019a7983 */ /* 0x000e680000300800 */
[----:B------:R-:W1:Y:S04]  /*55010*/  LDL.LU R155, [R1+0x2430] ;  /* 0x00243000019b7983 */ /* 0x000e680000300800 */
        /* <DEDUP_REMOVED lines=17> */
[----:B------:R-:W-:Y:S02]  /*55130*/  IMAD.MOV.U32 R128, RZ, RZ, R61 ;  /* 0x000000ffff807224 */ /* 0x000fe400078e003d */
[----:B------:R-:W-:Y:S01]  /*55140*/  IMAD.MOV.U32 R125, RZ, RZ, R62 ;  /* 0x000000ffff7d7224 */ /* 0x000fe200078e003e */
[C---:B-1----:R-:W-:Y:S08]  /*55150*/  HMMA.1688.F32.TF32 R40, R236.reuse, R154, R40 ;  /* 0x0000009aec28723c */ /* 0x042ff00000081028 */
[C---:B---3--:R-:W-:Y:S08]  /*55160*/  HMMA.1688.F32.TF32 R44, R236.reuse, R102, R44 ;  /* 0x00000066ec2c723c */ /* 0x048ff0000008102c */
[C---:B----4-:R-:W-:Y:S08]  /*55170*/  HMMA.1688.F32.TF32 R48, R236.reuse, R106, R48 ;  /* 0x0000006aec30723c */ /* 0x050ff00000081030 */
[C---:B------:R-:W-:Y:S08]  /*55180*/  HMMA.1688.F32.TF32 R52, R236.reuse, R158, R52 ;  /* 0x0000009eec34723c */ /* 0x040ff00000081034 */
[----:B------:R-:W-:Y:S08]  /*55190*/  HMMA.1688.F32.TF32 R56, R236, R162, R56 ;  /* 0x000000a2ec38723c */ /* 0x000ff00000081038 */
[----:B------:R-:W-:Y:S01]  /*551a0*/  HMMA.1688.F32.TF32 R60, R240, R108, R244 ;  /* 0x0000006cf03c723c */ /* 0x000fe200000810f4 */
[----:B------:R-:W-:Y:S04]  /*551b0*/  LDS R240, [R0+0x1a080] ;  /* 0x01a0800000f07984 */ /* 0x000fe80000000800 */
[----:B------:R-:W-:Y:S04]  /*551c0*/  LDS R242, [R0+0x1b080] ;  /* 0x01b0800000f27984 */ /* 0x000fe80000000800 */
[----:B------:R-:W-:Y:S04]  /*551d0*/  LDS R241, [R252+0x1a080] ;  /* 0x01a08000fcf17984 */ /* 0x000fe80000000800 */
[----:B------:R-:W1:Y:S04]  /*551e0*/  LDS R243, [R252+0x1b080] ;  /* 0x01b08000fcf37984 */ /* 0x000e680000000800 */
        /* <DEDUP_REMOVED lines=158> */
[----:B------:R-:W-:Y:S01]  /*55bd0*/  IMAD.MOV.U32 R109, RZ, RZ, R78 ;  /* 0x000000ffff6d7224 */ /* 0x000fe200078e004e */
[----:B------:R-:W-:Y:S01]  /*55be0*/  MOV R113, R76 ;  /* 0x0000004c00717202 */ /* 0x000fe20000000f00 */
[----:B------:R-:W-:-:S02]  /*55bf0*/  IMAD.MOV.U32 R108, RZ, RZ, R79 ;  /* 0x000000ffff6c7224 */ /* 0x000fc400078e004f */
[----:B------:R-:W-:Y:S01]  /*55c00*/  IMAD.MOV.U32 R112, RZ, RZ, R77 ;  /* 0x000000ffff707224 */ /* 0x000fe200078e004d */
[----:B------:R-:W2:Y:S04]  /*55c10*/  LDL.LU.64 R78, [R1+0x23f8] ;  /* 0x0023f800014e7983 */ /* 0x000ea80000300a00 */
[----:B------:R-:W2:Y:S01]  /*55c20*/  LDL.LU.64 R76, [R1+0x23f0] ;  /* 0x0023f000014c7983 */ /* 0x000ea20000300a00 */
[C---:B------:R-:W-:Y:S03]  /*55c30*/  HMMA.1688.F32.TF32 R52, R240.reuse, R142, R52 ;  /* 0x0000008ef034723c */ /* 0x040fe60000081034 */
[----:B------:R-:W-:Y:S04]  /*55c40*/  STL.64 [R1+0x1d0], R72 ;  /* 0x0001d04801007387 */ /* 0x000fe80000100a00 */
[----:B------:R3:W-:Y:S04]  /*55c50*/  STL.64 [R1+0x1d8], R74 ;  /* 0x0001d84a01007387 */ /* 0x0007e80000100a00 */
[----:B---3--:R-:W3:Y:S04]  /*55c60*/  LDL.LU.64 R74, [R1+0x23e8] ;  /* 0x0023e800014a7983 */ /* 0x008ee80000300a00 */
[----:B------:R-:W3:Y:S04]  /*55c70*/  LDL.LU.64 R72, [R1+0x23e0] ;  /* 0x0023e00001487983 */ /* 0x000ee80000300a00 */
[----:B------:R-:W-:Y:S04]  /*55c80*/  STL.64 [R1+0x1c0], R68 ;  /* 0x0001c04401007387 */ /* 0x000fe80000100a00 */
[----:B------:R4:W-:Y:S01]  /*55c90*/  STL.64 [R1+0x1c8], R70 ;  /* 0x0001c84601007387 */ /* 0x0009e20000100a00 */
[C---:B------:R-:W-:Y:S03]  /*55ca0*/  HMMA.1688.F32.TF32 R96, R240.reuse, R126, R96 ;  /* 0x0000007ef060723c */ /* 0x040fe60000081060 */
[----:B----4-:R-:W4:Y:S04]  /*55cb0*/  LDL.LU.64 R70, [R1+0x23d8] ;  /* 0x0023d80001467983 */ /* 0x010f280000300a00 */
        /* <DEDUP_REMOVED lines=91> */
[----:B------:R-:W-:Y:S01]  /*56270*/  STL.64 [R1+0x808], R250 ;  /* 0x000808fa01007387 */ /* 0x000fe20000100a00 */
[C---:B--2---:R-:W-:Y:S08]  /*56280*/  HMMA.1688.F32.TF32 R8, R236.reuse, R134, R8 ;  /* 0x00000086ec08723c */ /* 0x044ff00000081008 */
        /* <DEDUP_REMOVED lines=13> */
[C---:B-1----:R-:W-:Y:S07]  /*56360*/  HMMA.1688.F32.TF32 R12, R236.reuse, R114, R28 ;  /* 0x00000072ec0c723c */ /* 0x042fee000008101c */
        /* <DEDUP_REMOVED lines=14> */
[----:B------:R2:W-:Y:S02]  /*56450*/  STL.64 [R1+0xe8], R10 ;  /* 0x0000e80a01007387 */ /* 0x0005e40000100a00 */
[C---:B--2---:R-:W-:Y:S06]  /*56460*/  HMMA.1688.F32.TF32 R8, R240.reuse, R158, R36 ;  /* 0x0000009ef008723c */ /* 0x044fec0000081024 */
[----:B------:R-:W-:Y:S04]  /*56470*/  STL.64 [R1+0x110], R12 ;  /* 0x0001100c01007387 */ /* 0x000fe80000100a00 */
[----:B------:R2:W-:Y:S02]  /*56480*/  STL.64 [R1+0x118], R14 ;  /* 0x0001180e01007387 */ /* 0x0005e40000100a00 */
[C---:B--2---:R-:W-:Y:S11]  /*56490*/  HMMA.1688.F32.TF32 R12, R240.reuse, R102, R40 ;  /* 0x00000066f00c723c */ /* 0x044ff60000081028 */
        /* <DEDUP_REMOVED lines=8> */
[C---:B--2---:R-:W-:Y:S07]  /*56520*/  HMMA.1688.F32.TF32 R12, R240.reuse, R146, R52 ;  /* 0x00000092f00c723c */ /* 0x044fee0000081034 */
        /* <DEDUP_REMOVED lines=13> */
[C---:B----4-:R-:W-:Y:S03]  /*56600*/  HMMA.1688.F32.TF32 R8, R240.reuse, R130, R68 ;  /* 0x00000082f008723c */ /* 0x050fe60000081044 */
[----:B------:R-:W-:Y:S04]  /*56610*/  STL.64 [R1+0x570], R12 ;  /* 0x0005700c01007387 */ /* 0x000fe80000100a00 */
[----:B------:R3:W-:Y:S01]  /*56620*/  STL.64 [R1+0x578], R14 ;  /* 0x0005780e01007387 */ /* 0x0007e20000100a00 */
[C---:B--2---:R-:W-:Y:S08]  /*56630*/  HMMA.1688.F32.TF32 R16, R240.reuse, R126, R72 ;  /* 0x0000007ef010723c */ /* 0x044ff00000081048 */
[C---:B---3--:R-:W-:Y:S07]  /*56640*/  HMMA.1688.F32.TF32 R12, R240.reuse, R122, R76 ;  /* 0x0000007af00c723c */ /* 0x048fee000008104c */
        /* <DEDUP_REMOVED lines=8> */
[----:B--2---:R-:W-:Y:S07]  /*566d0*/  HMMA.1688.F32.TF32 R12, R240, R110, R84 ;  /* 0x0000006ef00c723c */ /* 0x004fee0000081054 */
[----:B------:R-:W-:Y:S01]  /*566e0*/  STL.64 [R1+0x5f0], R8 ;  /* 0x0005f00801007387 */ /* 0x000fe20000100a00 */
[----:B-1----:R-:W-:Y:S03]  /*566f0*/  HMMA.1688.F32.TF32 R20, R4, R162, R164 ;  /* 0x000000a20414723c */ /* 0x002fe600000810a4 */
[----:B------:R-:W-:Y:S04]  /*56700*/  STL.64 [R1+0x5f8], R10 ;  /* 0x0005f80a01007387 */ /* 0x000fe80000100a00 */
[----:B------:R-:W-:Y:S04]  /*56710*/  STL.64 [R1+0x5e0], R16 ;  /* 0x0005e01001007387 */ /* 0x000fe80000100a00 */
[----:B------:R1:W-:Y:S01]  /*56720*/  STL.64 [R1+0x5e8], R18 ;  /* 0x0005e81201007387 */ /* 0x0003e20000100a00 */
[----:B------:R-:W-:Y:S01]  /*56730*/  IMAD.MOV.U32 R248, RZ, RZ, R200 ;  /* 0x000000fffff87224 */ /* 0x000fe200078e00c8 */
[----:B------:R-:W-:Y:S01]  /*56740*/  MOV R249, R201 ;  /* 0x000000c900f97202 */ /* 0x000fe20000000f00 */
[----:B------:R-:W-:-:S02]  /*56750*/  IMAD.MOV.U32 R250, RZ, RZ, R202 ;  /* 0x000000fffffa7224 */ /* 0x000fc400078e00ca */
[----:B------:R-:W-:Y:S01]  /*56760*/  IMAD.MOV.U32 R251, RZ, RZ, R203 ;  /* 0x000000fffffb7224 */ /* 0x000fe200078e00cb */
[----:B------:R-:W-:Y:S04]  /*56770*/  STL.64 [R1+0x290], R12 ;  /* 0x0002900c01007387 */ /* 0x000fe80000100a00 */
[----:B------:R2:W-:Y:S01]  /*56780*/  STL.64 [R1+0x298], R14 ;  /* 0x0002980e01007387 */ /* 0x0005e20000100a00 */
[C---:B-1----:R-:W-:Y:S01]  /*56790*/  HMMA.1688.F32.TF32 R16, R4.reuse, R158, R168 ;  /* 0x0000009e0410723c */ /* 0x042fe200000810a8 */
[----:B------:R-:W-:Y:S02]  /*567a0*/  IMAD.MOV.U32 R28, RZ, RZ, R184 ;  /* 0x000000ffff1c7224 */ /* 0x000fe400078e00b8 */
[----:B------:R-:W-:Y:S02]  /*567b0*/  IMAD.MOV.U32 R29, RZ, RZ, R185 ;  /* 0x000000ffff1d7224 */ /* 0x000fe400078e00b9 */
[----:B------:R-:W-:Y:S01]  /*567c0*/  IMAD.MOV.U32 R30, RZ, RZ, R186 ;  /* 0x000000ffff1e7224 */ /* 0x000fe200078e00ba */
[----:B------:R-:W-:Y:S01]  /*567d0*/  MOV R32, R181 ;  /* 0x000000b500207202 */ /* 0x000fe20000000f00 */
[----:B------:R-:W-:Y:S01]  /*567e0*/  IMAD.MOV.U32 R31, RZ, RZ, R180 ;  /* 0x000000ffff1f7224 */ /* 0x000fe200078e00b4 */
[----:B------:R-:W-:Y:S01]  /*567f0*/  MOV R25, R178 ;  /* 0x000000b200197202 */ /* 0x000fe20000000f00 */
[----:B------:R-:W-:Y:S01]  /*56800*/  IMAD.MOV.U32 R33, RZ, RZ, R182 ;  /* 0x000000ffff217224 */ /* 0x000fe200078e00b6 */
[----:B--2---:R-:W-:Y:S01]  /*56810*/  HMMA.1688.F32.TF32 R12, R4, R106, R172 ;  /* 0x0000006a040c723c */ /* 0x004fe200000810ac */
[----:B------:R-:W-:Y:S04]  /*56820*/  STL.64 [R1+0x5d0], R20 ;  /* 0x0005d01401007387 */ /* 0x000fe80000100a00 */
[----:B------:R-:W-:Y:S01]  /*56830*/  STL.64 [R1+0x5d8], R22 ;  /* 0x0005d81601007387 */ /* 0x000fe20000100a00 */
[----:B------:R-:W-:-:S02]  /*56840*/  IMAD.MOV.U32 R34, RZ, RZ, R183 ;  /* 0x000000ffff227224 */ /* 0x000fc400078e00b7 */
[----:B------:R-:W-:Y:S02]  /*56850*/  IMAD.MOV.U32 R35, RZ, RZ, R176 ;  /* 0x000000ffff237224 */ /* 0x000fe400078e00b0 */
[----:B------:R-:W-:Y:S01]  /*56860*/  IMAD.MOV.U32 R244, RZ, RZ, R191 ;  /* 0x000000fffff47224 */ /* 0x000fe200078e00bf */
[----:B------:R-:W-:Y:S01]  /*56870*/  MOV R246, R195 ;  /* 0x000000c300f67202 */ /* 0x000fe20000000f00 */
[----:B------:R-:W-:Y:S01]  /*56880*/  IMAD.MOV.U32 R24, RZ, RZ, R177 ;  /* 0x000000ffff187224 */ /* 0x000fe200078e00b1 */
[----:B------:R1:W-:Y:S04]  /*56890*/  STL.64 [R1+0x5c0], R16 ;  /* 0x0005c01001007387 */ /* 0x0003e80000100a00 */
[----:B------:R2:W-:Y:S04]  /*568a0*/  STL.64 [R1+0x5c8], R18 ;  /* 0x0005c81201007387 */ /* 0x0005e80000100a00 */
[----:B------:R-:W3:Y:S04]  /*568b0*/  LDL.LU R200, [R1+0x22ac] ;  /* 0x0022ac0001c87983 */ /* 0x000ee80000300800 */
[----:B------:R-:W-:Y:S01]  /*568c0*/  STL.64 [R1+0x790], R12 ;  /* 0x0007900c01007387 */ /* 0x000fe20000100a00 */
[----:B-1----:R-:W-:-:S03]  /*568d0*/  IMAD.MOV.U32 R16, RZ, RZ, R196 ;  /* 0x000000ffff107224 */ /* 0x002fc600078e00c4 */
[----:B------:R-:W-:Y:S01]  /*568e0*/  STL.64 [R1+0x798], R14 ;  /* 0x0007980e01007387 */ /* 0x000fe20000100a00 */
[----:B------:R-:W-:-:S03]  /*568f0*/  IMAD.MOV.U32 R17, RZ, RZ, R197 ;  /* 0x000000ffff117224 */ /* 0x000fc600078e00c5 */
[----:B------:R-:W3:Y:S01]  /*56900*/  LDL.LU R201, [R1+0x22a8] ;  /* 0x0022a80001c97983 */ /* 0x000ee20000300800 */
[----:B--2---:R-:W-:-:S03]  /*56910*/  MOV R18, R198 ;  /* 0x000000c600127202 */ /* 0x004fc60000000f00 */
[----:B------:R-:W3:Y:S01]  /*56920*/  LDL.LU R202, [R1+0x22a4] ;  /* 0x0022a40001ca7983 */ /* 0x000ee20000300800 */
[----:B------:R-:W-:-:S03]  /*56930*/  IMAD.MOV.U32 R19, RZ, RZ, R192 ;  /* 0x000000ffff137224 */ /* 0x000fc600078e00c0 */
[----:B------:R-:W3:Y:S01]  /*56940*/  LDL.LU R203, [R1+0x22a0] ;  /* 0x0022a00001cb7983 */ /* 0x000ee20000300800 */
[----:B------:R-:W-:-:S03]  /*56950*/  IMAD.MOV.U32 R20, RZ, RZ, R193 ;  /* 0x000000ffff147224 */ /* 0x000fc600078e00c1 */
[----:B------:R-:W2:Y:S01]  /*56960*/  LDL.LU R196, [R1+0x229c] ;  /* 0x00229c0001c47983 */ /* 0x000ea20000300800 */
[----:B------:R-:W-:-:S03]  /*56970*/  IMAD.MOV.U32 R21, RZ, RZ, R188 ;  /* 0x000000ffff157224 */ /* 0x000fc600078e00bc */
[----:B------:R-:W2:Y:S01]  /*56980*/  LDL.LU R197, [R1+0x2298] ;  /* 0x0022980001c57983 */ /* 0x000ea20000300800 */
[----:B------:R-:W-:-:S03]  /*56990*/  IMAD.MOV.U32 R22, RZ, RZ, R189 ;  /* 0x000000ffff167224 */ /* 0x000fc600078e00bd */
[----:B------:R-:W2:Y:S01]  /*569a0*/  LDL.LU R198, [R1+0x2294] ;  /* 0x0022940001c67983 */ /* 0x000ea20000300800 */
[----:B------:R-:W-:-:S03]  /*569b0*/  MOV R23, R190 ;  /* 0x000000be00177202 */ /* 0x000fc60000000f00 */
        /* <DEDUP_REMOVED lines=14> */
[----:B------:R-:W3:Y:S01]  /*56aa0*/  LDL.LU R237, [R1+0x214] ;  /* 0x0002140001ed7983 */ /* 0x000ee20000300800 */
[----:B------:R-:W-:-:S03]  /*56ab0*/  IMAD.MOV.U32 R26, RZ, RZ, R179 ;  /* 0x000000ffff1a7224 */ /* 0x000fc600078e00b3 */
[----:B------:R-:W3:Y:S04]  /*56ac0*/  LDL.LU R238, [R1+0x218] ;  /* 0x0002180001ee7983 */ /* 0x000ee80000300800 */
[----:B------:R-:W3:Y:S04]  /*56ad0*/  LDL.LU R239, [R1+0x21c] ;  /* 0x00021c0001ef7983 */ /* 0x000ee80000300800 */
[----:B------:R-:W3:Y:S04]  /*56ae0*/  LDL.LU R177, [R1+0x225c] ;  /* 0x00225c0001b17983 */ /* 0x000ee80000300800 */
[----:B------:R-:W3:Y:S01]  /*56af0*/  LDL.LU R178, [R1+0x2258] ;  /* 0x0022580001b27983 */ /* 0x000ee20000300800 */
[----:B------:R-:W-:-:S03]  /*56b00*/  IMAD.MOV.U32 R27, RZ, RZ, R187 ;  /* 0x000000ffff1b7224 */ /* 0x000fc600078e00bb */
[----:B------:R-:W3:Y:S04]  /*56b10*/  LDL.LU R179, [R1+0x2254] ;  /* 0x0022540001b37983 */ /* 0x000ee80000300800 */
[----:B------:R-:W4:Y:S01]  /*56b20*/  LDL.LU R187, [R1+0x2250] ;  /* 0x0022500001bb7983 */ /* 0x000f220000300800 */
[----:B------:R-:W-:-:S03]  /*56b30*/  IMAD.MOV.U32 R245, RZ, RZ, R194 ;  /* 0x000000fffff57224 */ /* 0x000fc600078e00c2 */
[----:B------:R-:W4:Y:S01]  /*56b40*/  LDL.LU R191, [R1+0x224c] ;  /* 0x00224c0001bf7983 */ /* 0x000f220000300800 */
[----:B------:R-:W-:-:S03]  /*56b50*/  IMAD.MOV.U32 R247, RZ, RZ, R199 ;  /* 0x000000fffff77224 */ /* 0x000fc600078e00c7 */
[----:B------:R-:W4:Y:S04]  /*56b60*/  LDL.LU R194, [R1+0x2248] ;  /* 0x0022480001c27983 */ /* 0x000f280000300800 */
[----:B------:R-:W4:Y:S04]  /*56b70*/  LDL.LU R195, [R1+0x2244] ;  /* 0x0022440001c37983 */ /* 0x000f280000300800 */
[----:B------:R-:W4:Y:S04]  /*56b80*/  LDL.LU R199, [R1+0x2240] ;  /* 0x0022400001c77983 */ /* 0x000f280000300800 */
[----:B------:R-:W-:Y:S04]  /*56b90*/  LDS R8, [R0+0x1a280] ;  /* 0x01a2800000087984 */ /* 0x000fe80000000800 */
[----:B------:R-:W-:Y:S04]  /*56ba0*/  LDS R10, [R0+0x1b280] ;  /* 0x01b28000000a7984 */ /* 0x000fe80000000800 */
[----:B------:R-:W-:Y:S04]  /*56bb0*/  LDS R9, [R252+0x1a280] ;  /* 0x01a28000fc097984 */ /* 0x000fe80000000800 */
[----:B------:R-:W1:Y:S02]  /*56bc0*/  LDS R11, [R252+0x1b280] ;  /* 0x01b28000fc0b7984 */ /* 0x000e640000000800 */
[----:B-1----:R-:W-:Y:S08]  /*56bd0*/  HMMA.1688.F32.TF32 R44, R8, R158, R232 ;  /* 0x0000009e082c723c */ /* 0x002ff000000810e8 */
[C---:B--2---:R-:W-:Y:S08]  /*56be0*/  HMMA.1688.F32.TF32 R12, R4.reuse, R154, R180 ;  /* 0x0000009a040c723c */ /* 0x044ff000000810b4 */
[C---:B---3--:R-:W-:Y:S08]  /*56bf0*/  HMMA.1688.F32.TF32 R40, R4.reuse, R102, R176 ;  /* 0x000000660428723c */ /* 0x048ff000000810b0 */
[C---:B----4-:R-:W-:Y:S11]  /*56c00*/  HMMA.1688.F32.TF32 R36, R4.reuse, R150, R184 ;  /* 0x000000960424723c */ /* 0x050ff600000810b8 */
[----:B------:R-:W-:Y:S04]  /*56c10*/  @!UPT UIADD3 URZ, URZ, URZ, URZ ;  /* 0x0000003f3f3ff290 */ /* 0x000fe8000fffe03f */
        /* <DEDUP_REMOVED lines=28> */
[----:B------:R1:W-:Y:S01]  /*56de0*/  STL.64 [R1+0x6f8], R42 ;  /* 0x0006f82a01007387 */ /* 0x0003e20000100a00 */
[----:B------:R-:W-:Y:S03]  /*56df0*/  HMMA.1688.F32.TF32 R4, R4, R110, R224 ;  /* 0x0000006e0404723c */ /* 0x000fe600000810e0 */
[----:B------:R-:W-:Y:S04]  /*56e00*/  STL.64 [R1+0x6e0], R12 ;  /* 0x0006e00c01007387 */ /* 0x000fe80000100a00 */
[----:B------:R-:W-:Y:S01]  /*56e10*/  STL.64 [R1+0x6e8], R14 ;  /* 0x0006e80e01007387 */ /* 0x000fe20000100a00 */
[C---:B-1----:R-:W-:Y:S03]  /*56e20*/  HMMA.1688.F32.TF32 R40, R8.reuse, R106, R236 ;  /* 0x0000006a0828723c */ /* 0x042fe600000810ec */
[----:B------:R-:W-:Y:S04]  /*56e30*/  STL.64 [R1+0x6d0], R36 ;  /* 0x0006d02401007387 */ /* 0x000fe80000100a00 */
[----:B------:R1:W-:Y:S04]  /*56e40*/  STL.64 [R1+0x6d8], R38 ;  /* 0x0006d82601007387 */ /* 0x0003e80000100a00 */
[----:B------:R-:W-:Y:S04]  /*56e50*/  LDS R12, [R0+0x1a300] ;  /* 0x01a30000000c7984 */ /* 0x000fe80000000800 */
[----:B------:R-:W-:Y:S01]  /*56e60*/  LDS R14, [R0+0x1b300] ;  /* 0x01b30000000e7984 */ /* 0x000fe20000000800 */
[C---:B-1----:R-:W-:Y:S03]  /*56e70*/  HMMA.1688.F32.TF32 R36, R8.reuse, R162, R228 ;  /* 0x000000a20824723c */ /* 0x042fe600000810e4 */
[----:B------:R-:W-:Y:S04]  /*56e80*/  STL.64 [R1+0xb0], R4 ;  /* 0x0000b00401007387 */ /* 0x000fe80000100a00 */
[----:B------:R-:W-:Y:S04]  /*56e90*/  STL.64 [R1+0xb8], R6 ;  /* 0x0000b80601007387 */ /* 0x000fe80000100a00 */
[----:B------:R-:W-:Y:S04]  /*56ea0*/  LDS R13, [R252+0x1a300] ;  /* 0x01a30000fc0d7984 */ /* 0x000fe80000000800 */
[----:B------:R-:W1:Y:S04]  /*56eb0*/  LDS R15, [R252+0x1b300] ;  /* 0x01b30000fc0f7984 */ /* 0x000e680000000800 */
[----:B------:R-:W-:Y:S04]  /*56ec0*/  LDS R4, [R0+0x1a380] ;  /* 0x01a3800000047984 */ /* 0x000fe80000000800 */
[----:B------:R-:W-:Y:S04]  /*56ed0*/  LDS R6, [R0+0x1b380] ;  /* 0x01b3800000067984 */ /* 0x000fe80000000800 */
[----:B------:R-:W-:Y:S04]  /*56ee0*/  STL.64 [R1+0x90], R36 ;  /* 0x0000902401007387 */ /* 0x000fe80000100a00 */
[----:B------:R2:W-:Y:S04]  /*56ef0*/  STL.64 [R1+0x98], R38 ;  /* 0x0000982601007387 */ /* 0x0005e80000100a00 */
[----:B------:R-:W-:Y:S04]  /*56f00*/  LDS R5, [R252+0x1a380] ;  /* 0x01a38000fc057984 */ /* 0x000fe80000000800 */
[----:B------:R-:W3:Y:S01]  /*56f10*/  LDS R7, [R252+0x1b380] ;  /* 0x01b38000fc077984 */ /* 0x000ee20000000800 */
[C---:B--2---:R-:W-:Y:S03]  /*56f20*/  HMMA.1688.F32.TF32 R36, R8.reuse, R102, R32 ;  /* 0x000000660824723c */ /* 0x044fe60000081020 */
        /* <DEDUP_REMOVED lines=23> */
[----:B--2---:R-:W2:Y:S04]  /*570a0*/  LDL.LU R20, [R1+0x4c0] ;  /* 0x0004c00001147983 */ /* 0x004ea80000300800 */
[----:B------:R1:W-:Y:S04]  /*570b0*/  STL.64 [R1], R16 ;  /* 0x0000001001007387 */ /* 0x0003e80000100a00 */
[----:B------:R1:W-:Y:S04]  /*570c0*/  STL.64 [R1+0x8], R18 ;  /* 0x0000081201007387 */ /* 0x0003e80000100a00 */
        /* <DEDUP_REMOVED lines=50> */
[----:B------:R-:W-:Y:S04]  /*573f0*/  STL.64 [R1+0x2148], R250 ;  /* 0x002148fa01007387 */ /* 0x000fe80000100a00 */
[----:B------:R-:W-:Y:S01]  /*57400*/  STL.64 [R1+0x2140], R248 ;  /* 0x002140f801007387 */ /* 0x000fe20000100a00 */
[----:B------:R-:W-:-:S02]  /*57410*/  IMAD.MOV.U32 R18, RZ, RZ, R3 ;  /* 0x000000ffff127224 */ /* 0x000fc400078e0003 */
[----:B------:R-:W-:Y:S01]  /*57420*/  IMAD.MOV.U32 R19, RZ, RZ, R2 ;  /* 0x000000ffff137224 */ /* 0x000fe200078e0002 */
[C---:B--2---:R-:W-:Y:S08]  /*57430*/  HMMA.1688.F32.TF32 R68, R8.reuse, R126, R48 ;  /* 0x0000007e0844723c */ /* 0x044ff00000081030 */
[C---:B---3--:R-:W-:Y:S08]  /*57440*/  HMMA.1688.F32.TF32 R244, R8.reuse, R130, R244 ;  /* 0x0000008208f4723c */ /* 0x048ff000000810f4 */
[C---:B----4-:R-:W-:Y:S08]  /*57450*/  HMMA.1688.F32.TF32 R40, R8.reuse, R118, R40 ;  /* 0x000000760828723c */ /* 0x050ff00000081028 */
[----:B------:R-:W-:Y:S07]  /*57460*/  HMMA.1688.F32.TF32 R44, R8, R122, R44 ;  /* 0x0000007a082c723c */ /* 0x000fee000008102c */
[----:B------:R-:W-:Y:S04]  /*57470*/  STL.64 [R1+0x2158], R246 ;  /* 0x002158f601007387 */ /* 0x000fe80000100a00 */
[----:B------:R-:W-:Y:S04]  /*57480*/  STL.64 [R1+0x2150], R244 ;  /* 0x002150f401007387 */ /* 0x000fe80000100a00 */
[----:B------:R1:W-:Y:S04]  /*57490*/  STL [R1+0x213c], R68 ;  /* 0x00213c4401007387 */ /* 0x0003e80000100800 */
[----:B------:R2:W-:Y:S04]  /*574a0*/  STL [R1+0x2138], R69 ;  /* 0x0021384501007387 */ /* 0x0005e80000100800 */
[----:B------:R3:W-:Y:S04]  /*574b0*/  STL [R1+0x2134], R70 ;  /* 0x0021344601007387 */ /* 0x0007e80000100800 */
[----:B------:R-:W-:Y:S01]  /*574c0*/  STL [R1+0x2130], R71 ;  /* 0x0021304701007387 */ /* 0x000fe20000100800 */
[----:B-1----:R-:W-:Y:S01]  /*574d0*/  IMAD.MOV.U32 R68, RZ, RZ, R41 ;  /* 0x000000ffff447224 */ /* 0x002fe200078e0029 */
[----:B--2---:R-:W-:-:S02]  /*574e0*/  MOV R69, R42 ;  /* 0x0000002a00457202 */ /* 0x004fc40000000f00 */
[----:B------:R-:W-:Y:S01]  /*574f0*/  STL.64 [R1+0x630], R44 ;  /* 0x0006302c01007387 */ /* 0x000fe20000100a00 */
[----:B---3--:R-:W-:-:S03]  /*57500*/  IMAD.MOV.U32 R70, RZ, RZ, R43 ;  /* 0x000000ffff467224 */ /* 0x008fc600078e002b */
[----:B------:R-:W-:Y:S04]  /*57510*/  STL.64 [R1+0x638], R46 ;  /* 0x0006382e01007387 */ /* 0x000fe80000100a00 */
[----:B------:R1:W-:Y:S02]  /*57520*/  STL [R1+0x620], R40 ;  /* 0x0006202801007387 */ /* 0x0003e40000100800 */
[----:B-1----:R-:W-:Y:S11]  /*57530*/  HMMA.1688.F32.TF32 R40, R8, R114, R96 ;  /* 0x000000720828723c */ /* 0x002ff60000081060 */
[----:B------:R-:W-:Y:S11]  /*57540*/  @!UPT UIADD3 URZ, URZ, URZ, URZ ;  /* 0x0000003f3f3ff290 */ /* 0x000ff6000fffe03f */
[----:B------:R-:W-:Y:S01]  /*57550*/  @!UPT UIADD3 URZ, URZ, URZ, URZ ;  /* 0x0000003f3f3ff290 */ /* 0x000fe2000fffe03f */
[----:B------:R-:W-:Y:S01]  /*57560*/  STL [R1+0x614], R41 ;  /* 0x0006142901007387 */ /* 0x000fe20000100800 */
[----:B------:R-:W-:-:S03]  /*57570*/  IMAD.MOV.U32 R71, RZ, RZ, R40 ;  /* 0x000000ffff477224 */ /* 0x000fc600078e0028 */
[----:B------:R1:W-:Y:S02]  /*57580*/  STL.64 [R1+0x618], R42 ;  /* 0x0006182a01007387 */ /* 0x0003e40000100a00 */
[----:B-1----:R-:W-:Y:S08]  /*57590*/  HMMA.1688.F32.TF32 R40, R8, R110, R36 ;  /* 0x0000006e0828723c */ /* 0x002ff00000081024 */
[C---:B------:R-:W-:Y:S01]  /*575a0*/  HMMA.1688.F32.TF32 R8, R12.reuse, R162, R88 ;  /* 0x000000a20c08723c */ /* 0x040fe20000081058 */
[----:B------:R-:W-:Y:S04]  /*575b0*/  STL.64 [R1+0x2168], R70 ;  /* 0x0021684601007387 */ /* 0x000fe80000100a00 */
[----:B------:R-:W-:Y:S03]  /*575c0*/  STL.64 [R1+0x2160], R68 ;  /* 0x0021604401007387 */ /* 0x000fe60000100a00 */
[C---:B------:R-:W-:Y:S07]  /*575d0*/  HMMA.1688.F32.TF32 R36, R12.reuse, R158, R236 ;  /* 0x0000009e0c24723c */ /* 0x040fee00000810ec */
[----:B------:R-:W-:Y:S01]  /*575e0*/  STL.64 [R1+0x80], R40 ;  /* 0x0000802801007387 */ /* 0x000fe20000100a00 */
[C---:B------:R-:W-:Y:S03]  /*575f0*/  HMMA.1688.F32.TF32 R32, R12.reuse, R106, R32 ;  /* 0x0000006a0c20723c */ /* 0x040fe60000081020 */
        /* <DEDUP_REMOVED lines=9> */
[----:B------:R-:W-:Y:S07]  /*57690*/  HMMA.1688.F32.TF32 R20, R12, R150, R20 ;  /* 0x000000960c14723c */ /* 0x000fee0000081014 */
[----:B------:R1:W-:Y:S01]  /*576a0*/  STL.64 [R1+0x690], R8 ;  /* 0x0006900801007387 */ /* 0x0003e20000100a00 */
[----:B------:R-:W-:-:S02]  /*576b0*/  IMAD.MOV.U32 R3, RZ, RZ, R10 ;  /* 0x000000ffff037224 */ /* 0x000fc400078e000a */
[----:B------:R-:W-:Y:S02]  /*576c0*/  IMAD.MOV.U32 R2, RZ, RZ, R11 ;  /* 0x000000ffff027224 */ /* 0x000fe400078e000b */
[----:B-1----:R-:W-:Y:S03]  /*576d0*/  HMMA.1688.F32.TF32 R8, R12, R146, R16 ;  /* 0x000000920c08723c */ /* 0x002fe60000081010 */
[----:B------:R-:W-:Y:S04]  /*576e0*/  STL [R1+0x2124], R2 ;  /* 0x0021240201007387 */ /* 0x000fe80000100800 */
[----:B------:R-:W-:Y:S04]  /*576f0*/  STL [R1+0x2120], R3 ;  /* 0x0021200301007387 */ /* 0x000fe80000100800 */
[----:B------:R1:W-:Y:S04]  /*57700*/  STL.64 [R1+0x680], R24 ;  /* 0x0006801801007387 */ /* 0x0003e80000100a00 */
[----:B------:R2:W-:Y:S04]  /*57710*/  STL.64 [R1+0x688], R26 ;  /* 0x0006881a01007387 */ /* 0x0005e80000100a00 */
[----:B------:R-:W3:Y:S04]  /*57720*/  LDL.LU R28, [R1+0x3c0] ;  /* 0x0003c000011c7983 */ /* 0x000ee80000300800 */
        /* <DEDUP_REMOVED lines=52> */
[----:B------:R-:W3:Y:S01]  /*57a70*/  LDL.LU R25, [R1+0x3b4] ;  /* 0x0003b40001197983 */ /* 0x000ee20000300800 */
[----:B--2---:R-:W-:Y:S01]  /*57a80*/  MOV R26, R161 ;  /* 0x000000a1001a7202 */ /* 0x004fe20000000f00 */
[----:B------:R-:W-:Y:S01]  /*57a90*/  IMAD.MOV.U32 R27, RZ, RZ, R160 ;  /* 0x000000ffff1b7224 */ /* 0x000fe200078e00a0 */
[----:B----4-:R-:W-:Y:S01]  /*57aa0*/  MOV R23, R152 ;  /* 0x0000009800177202 */ /* 0x010fe20000000f00 */
[----:B------:R-:W-:-:S02]  /*57ab0*/  IMAD.MOV.U32 R20, RZ, RZ, R157 ;  /* 0x000000ffff147224 */ /* 0x000fc400078e009d */
[----:B------:R-:W-:Y:S02]  /*57ac0*/  IMAD.MOV.U32 R21, RZ, RZ, R156 ;  /* 0x000000ffff157224 */ /* 0x000fe400078e009c */
[----:B------:R-:W-:Y:S02]  /*57ad0*/  IMAD.MOV.U32 R22, RZ, RZ, R153 ;  /* 0x000000ffff167224 */ /* 0x000fe400078e0099 */
[----:B------:R-:W-:Y:S02]  /*57ae0*/  IMAD.MOV.U32 R16, RZ, RZ, R105 ;  /* 0x000000ffff107224 */ /* 0x000fe400078e0069 */
[----:B------:R-:W-:Y:S02]  /*57af0*/  IMAD.MOV.U32 R17, RZ, RZ, R104 ;  /* 0x000000ffff117224 */ /* 0x000fe400078e0068 */
[----:B------:R-:W-:Y:S02]  /*57b00*/  IMAD.MOV.U32 R18, RZ, RZ, R101 ;  /* 0x000000ffff127224 */ /* 0x000fe400078e0065 */
[----:B------:R-:W-:Y:S01]  /*57b10*/  IMAD.MOV.U32 R19, RZ, RZ, R100 ;  /* 0x000000ffff137224 */ /* 0x000fe200078e0064 */
[----:B------:R-:W-:Y:S08]  /*57b20*/  HMMA.1688.F32.TF32 R152, R4, R154, R20 ;  /* 0x0000009a0498723c */ /* 0x000ff00000081014 */
[C---:B---3--:R-:W-:Y:S08]  /*57b30*/  HMMA.1688.F32.TF32 R44, R12.reuse, R126, R44 ;  /* 0x0000007e0c2c723c */ /* 0x048ff0000008102c */
        /* <DEDUP_REMOVED lines=13> */
[----:B------:R-:W-:Y:S04]  /*57c10*/  STL.64 [R1+0x658], R50 ;  /* 0x0006583201007387 */ /* 0x000fe80000100a00 */
[----:B------:R-:W-:Y:S01]  /*57c20*/  STL.64 [R1+0x310], R44 ;  /* 0x0003102c01007387 */ /* 0x000fe20000100a00 */
[----:B------:R-:W-:Y:S03]  /*57c30*/  HMMA.1688.F32.TF32 R40, R12, R118, R96 ;  /* 0x000000760c28723c */ /* 0x000fe60000081060 */
[----:B------:R-:W-:Y:S09]  /*57c40*/  STL.64 [R1+0x318], R46 ;  /* 0x0003182e01007387 */ /* 0x000ff20000100a00 */
[----:B------:R1:W-:Y:S01]  /*57c50*/  STL.64 [R1+0x640], R8 ;  /* 0x0006400801007387 */ /* 0x0003e20000100a00 */
[----:B------:R-:W-:Y:S01]  /*57c60*/  MOV R2, R10 ;  /* 0x0000000a00027202 */ /* 0x000fe20000000f00 */
[----:B------:R-:W-:-:S02]  /*57c70*/  IMAD.MOV.U32 R3, RZ, RZ, R11 ;  /* 0x000000ffff037224 */ /* 0x000fc400078e000b */
[----:B-1----:R-:W-:Y:S03]  /*57c80*/  HMMA.1688.F32.TF32 R8, R12, R114, R36 ;  /* 0x000000720c08723c */ /* 0x002fe60000081024 */
[----:B------:R1:W-:Y:S04]  /*57c90*/  STL [R1+0x212c], R3 ;  /* 0x00212c0301007387 */ /* 0x0003e80000100800 */
[----:B------:R2:W-:Y:S04]  /*57ca0*/  STL [R1+0x2128], R2 ;  /* 0x0021280201007387 */ /* 0x0005e80000100800 */
[----:B------:R-:W-:Y:S01]  /*57cb0*/  STL.64 [R1+0x2f0], R40 ;  /* 0x0002f02801007387 */ /* 0x000fe20000100a00 */
[C---:B------:R-:W-:Y:S03]  /*57cc0*/  HMMA.1688.F32.TF32 R160, R4.reuse, R162, R236 ;  /* 0x000000a204a0723c */ /* 0x040fe600000810ec */
[----:B------:R-:W-:Y:S05]  /*57cd0*/  STL.64 [R1+0x2f8], R42 ;  /* 0x0002f82a01007387 */ /* 0x000fea0000100a00 */
[----:B------:R-:W-:Y:S03]  /*57ce0*/  HMMA.1688.F32.TF32 R156, R4, R158, R32 ;  /* 0x0000009e049c723c */ /* 0x000fe60000081020 */
[----:B------:R3:W-:Y:S01]  /*57cf0*/  STL.64 [R1+0x2b0], R8 ;  /* 0x0002b00801007387 */ /* 0x0007e20000100a00 */
[----:B-1----:R-:W-:-:S02]  /*57d00*/  IMAD.MOV.U32 R3, RZ, RZ, R10 ;  /* 0x000000ffff037224 */ /* 0x002fc400078e000a */
[----:B--2---:R-:W-:Y:S02]  /*57d10*/  IMAD.MOV.U32 R2, RZ, RZ, R11 ;  /* 0x000000ffff027224 */ /* 0x004fe400078e000b */
[----:B------:R-:W-:Y:S08]  /*57d20*/  HMMA.1688.F32.TF32 R104, R4, R106, R28 ;  /* 0x0000006a0468723c */ /* 0x000ff0000008101c */
[----:B---3--:R-:W-:Y:S08]  /*57d30*/  HMMA.1688.F32.TF32 R8, R12, R110, R88 ;  /* 0x0000006e0c08723c */ /* 0x008ff00000081058 */
[C---:B------:R-:W-:Y:S01]  /*57d40*/  HMMA.1688.F32.TF32 R100, R4.reuse, R102, R24 ;  /* 0x000000660464723c */ /* 0x040fe20000081018 */
[----:B------:R-:W-:Y:S11]  /*57d50*/  STL.64 [R1+0x2078], R162 ;  /* 0x002078a201007387 */ /* 0x000ff60000100a00 */
[----:B------:R-:W-:Y:S03]  /*57d60*/  @!UPT UIADD3 URZ, URZ, URZ, URZ ;  /* 0x0000003f3f3ff290 */ /* 0x000fe6000fffe03f */
        /* <DEDUP_REMOVED lines=35> */
[----:B------:R-:W-:Y:S01]  /*57fa0*/  HMMA.1688.F32.TF32 R148, R4, R150, R16 ;  /* 0x000000960494723c */ /* 0x000fe20000081010 */
        /* <DEDUP_REMOVED lines=9> */
[----:B------:R-:W-:Y:S01]  /*58040*/  IMAD.MOV.U32 R21, RZ, RZ, R128 ;  /* 0x000000ffff157224 */ /* 0x000fe200078e0080 */
[----:B------:R-:W-:Y:S01]  /*58050*/  MOV R23, R124 ;  /* 0x0000007c00177202 */ /* 0x000fe20000000f00 */
[----:B------:R-:W-:-:S06]  /*58060*/  IMAD.MOV.U32 R22, RZ, RZ, R125 ;  /* 0x000000ffff167224 */ /* 0x000fcc00078e007d */
[----:B------:R-:W-:Y:S04]  /*58070*/  STL.64 [R1+0x20c8], R150 ;  /* 0x0020c89601007387 */ /* 0x000fe80000100a00 */
[----:B------:R-:W-:Y:S01]  /*58080*/  STL.64 [R1+0x20c0], R148 ;  /* 0x0020c09401007387 */ /* 0x000fe20000100a00 */
[----:B------:R-:W-:Y:S02]  /*58090*/  IMAD.MOV.U32 R16, RZ, RZ, R121 ;  /* 0x000000ffff107224 */ /* 0x000fe400078e0079 */
[----:B------:R-:W-:Y:S02]  /*580a0*/  IMAD.MOV.U32 R17, RZ, RZ, R120 ;  /* 0x000000ffff117224 */ /* 0x000fe400078e0078 */
[----:B------:R-:W-:Y:S01]  /*580b0*/  HMMA.1688.F32.TF32 R120, R4, R122, R28 ;  /* 0x0000007a0478723c */ /* 0x000fe2000008101c */
[----:B------:R-:W-:-:S02]  /*580c0*/  IMAD.MOV.U32 R18, RZ, RZ, R117 ;  /* 0x000000ffff127224 */ /* 0x000fc400078e0075 */
[----:B------:R-:W-:-:S05]  /*580d0*/  IMAD.MOV.U32 R19, RZ, RZ, R116 ;  /* 0x000000ffff137224 */ /* 0x000fca00078e0074 */
[C---:B------:R-:W-:Y:S08]  /*580e0*/  HMMA.1688.F32.TF32 R116, R4.reuse, R118, R24 ;  /* 0x000000760474723c */ /* 0x040ff00000081018 */
[C---:B------:R-:W-:Y:S08]  /*580f0*/  HMMA.1688.F32.TF32 R212, R4.reuse, R114, R20 ;  /* 0x0000007204d4723c */ /* 0x040ff00000081014 */
[C---:B--2---:R-:W-:Y:S08]  /*58100*/  HMMA.1688.F32.TF32 R124, R4.reuse, R126, R32 ;  /* 0x0000007e047c723c */ /* 0x044ff00000081020 */
[C---:B---3--:R-:W-:Y:S08]  /*58110*/  HMMA.1688.F32.TF32 R140, R4.reuse, R142, R96 ;  /* 0x0000008e048c723c */ /* 0x048ff00000081060 */
[C---:B----4-:R-:W-:Y:S08]  /*58120*/  HMMA.1688.F32.TF32 R144, R4.reuse, R146, R40 ;  /* 0x000000920490723c */ /* 0x050ff00000081028 */
[C---:B------:R-:W-:Y:S08]  /*58130*/  HMMA.1688.F32.TF32 R136, R4.reuse, R138, R36 ;  /* 0x0000008a0488723c */ /* 0x040ff00000081024 */
[C---:B------:R-:W-:Y:S07]  /*58140*/  HMMA.1688.F32.TF32 R132, R4.reuse, R134, R88 ;  /* 0x000000860484723c */ /* 0x040fee0000081058 */
        /* <DEDUP_REMOVED lines=13> */
[----:B------:R-:W2:Y:S04]  /*58220*/  LDL R67, [R1+0x1a64] ;  /* 0x001a640001437983 */ /* 0x000ea80000100800 */
        /* <DEDUP_REMOVED lines=17> */
[----:B------:R-:W3:Y:S01]  /*58340*/  LDL.LU R99, [R1+0x96c] ;  /* 0x00096c0001637983 */ /* 0x000ee20000300800 */
[----:B------:R-:W-:Y:S03]  /*58350*/  HMMA.1688.F32.TF32 R232, R4, R110, R16 ;  /* 0x0000006e04e8723c */ /* 0x000fe60000081010 */
[----:B------:R-:W-:Y:S04]  /*58360*/  LDS R236, [R0+0x1c080] ;  /* 0x01c0800000ec7984 */ /* 0x000fe80000000800 */
[----:B------:R-:W-:Y:S04]  /*58370*/  LDS R238, [R0+0x1d080] ;  /* 0x01d0800000ee7984 */ /* 0x000fe80000000800 */
[----:B------:R-:W-:Y:S04]  /*58380*/  LDS R237, [R252+0x1c080] ;  /* 0x01c08000fced7984 */ /* 0x000fe80000000800 */
[----:B------:R-:W-:Y:S08]  /*58390*/  LDS R239, [R252+0x1d080] ;  /* 0x01d08000fcef7984 */ /* 0x000ff00000000800 */
[----:B------:R-:W-:Y:S04]  /*583a0*/  STL.64 [R1+0x21b8], R234 ;  /* 0x0021b8ea01007387 */ /* 0x000fe80000100a00 */
[----:B------:R-:W-:Y:S04]  /*583b0*/  STL.64 [R1+0x21b0], R232 ;  /* 0x0021b0e801007387 */ /* 0x000fe80000100a00 */
[----:B--2---:R-:W4:Y:S04]  /*583c0*/  LDSM.16.M88.4 R4, [R67+0x20180] ;  /* 0x020180004304783b */ /* 0x004f280000000200 */
[----:B------:R-:W3:Y:S04]  /*583d0*/  LDSM.16.M88.4 R8, [R67+0x22180] ;  /* 0x022180004308783b */ /* 0x000ee80000000200 */
[----:B------:R-:W-:Y:S04]  /*583e0*/  LDSM.16.M88.4 R12, [R67+0x24180] ;  /* 0x02418000430c783b */ /* 0x000fe80000000200 */
        /* <DEDUP_REMOVED lines=12> */
[----:B------:R-:W1:Y:S01]  /*584b0*/  LDSM.16.M88.4 R64, [R67+0x3e180] ;  /* 0x03e180004340783b */ /* 0x000e620000000200 */
[C---:B----4-:R-:W-:Y:S08]  /*584c0*/  HMMA.1688.F32.TF32 R228, R224.reuse, R4, R72 ;  /* 0x00000004e0e4723c */ /* 0x050ff00000081048 */
[C---:B---3--:R-:W-:Y:S01]  /*584d0*/  HMMA.1688.F32.TF32 R72, R224.reuse, R8, R96 ;  /* 0x00000008e048723c */ /* 0x048fe20000081060 */
[----:B-1----:R-:W-:Y:S04]  /*584e0*/  STL [R1+0x1ff8], R66 ;  /* 0x001ff84201007387 */ /* 0x002fe80000100800 */
[----:B------:R-:W-:Y:S10]  /*584f0*/  STL [R1+0x1ff4], R67 ;  /* 0x001ff44301007387 */ /* 0x000ff40000100800 */
[----:B------:R-:W-:Y:S04]  /*58500*/  STL.64 [R1+0x21c8], R230 ;  /* 0x0021c8e601007387 */ /* 0x000fe80000100a00 */
[----:B------:R-:W-:Y:S04]  /*58510*/  STL.64 [R1+0x21c0], R228 ;  /* 0x0021c0e401007387 */ /* 0x000fe80000100a00 */
[----:B------:R-:W-:Y:S04]  /*58520*/  STL.64 [R1+0x21d8], R74 ;  /* 0x0021d84a01007387 */ /* 0x000fe80000100a00 */
[----:B------:R1:W-:Y:S04]  /*58530*/  STL.64 [R1+0x21d0], R72 ;  /* 0x0021d04801007387 */ /* 0x0003e80000100a00 */
        /* <DEDUP_REMOVED lines=53> */
[----:B------:R-:W-:Y:S04]  /*58890*/  STL.64 [R1+0x21e8], R78 ;  /* 0x0021e84e01007387 */ /* 0x000fe80000100a00 */
[----:B------:R-:W-:Y:S04]  /*588a0*/  STL.64 [R1+0x21e0], R76 ;  /* 0x0021e04c01007387 */ /* 0x000fe80000100a00 */
[----:B------:R-:W2:Y:S04]  /*588b0*/  LDL.LU R172, [R1+0x1f0] ;  /* 0x0001f00001ac7983 */ /* 0x000ea80000300800 */
[----:B------:R-:W2:Y:S04]  /*588c0*/  LDL.LU R173, [R1+0x1f4] ;  /* 0x0001f40001ad7983 */ /* 0x000ea80000300800 */
[----:B------:R-:W2:Y:S04]  /*588d0*/  LDL.LU R174, [R1+0x1f8] ;  /* 0x0001f80001ae7983 */ /* 0x000ea80000300800 */
[----:B------:R-:W2:Y:S01]  /*588e0*/  LDL.LU R175, [R1+0x1fc] ;  /* 0x0001fc0001af7983 */ /* 0x000ea20000300800 */
[----:B------:R-:W-:Y:S01]  /*588f0*/  MOV R240, R113 ;  /* 0x0000007100f07202 */ /* 0x000fe20000000f00 */
[----:B------:R-:W-:-:S02]  /*58900*/  IMAD.MOV.U32 R241, RZ, RZ, R112 ;  /* 0x000000fffff17224 */ /* 0x000fc400078e0070 */
[----:B------:R-:W-:Y:S02]  /*58910*/  IMAD.MOV.U32 R242, RZ, RZ, R109 ;  /* 0x000000fffff27224 */ /* 0x000fe400078e006d */
[----:B------:R-:W-:-:S07]  /*58920*/  IMAD.MOV.U32 R243, RZ, RZ, R108 ;  /* 0x000000fffff37224 */ /* 0x000fce00078e006c */
[----:B------:R-:W-:Y:S08]  /*58930*/  HMMA.1688.F32.TF32 R200, R236, R8, R240 ;  /* 0x00000008ecc8723c */ /* 0x000ff000000810f0 */
        /* <DEDUP_REMOVED lines=12> */
[C---:B------:R-:W-:Y:S08]  /*58a00*/  HMMA.1688.F32.TF32 R112, R224.reuse, R40, R192 ;  /* 0x00000028e070723c */ /* 0x040ff000000810c0 */
[C---:B------:R-:W-:Y:S08]  /*58a10*/  HMMA.1688.F32.TF32 R216, R224.reuse, R56, R184 ;  /* 0x00000038e0d8723c */ /* 0x040ff000000810b8 */
[----:B------:R-:W-:Y:S01]  /*58a20*/  HMMA.1688.F32.TF32 R224, R224, R64, R176 ;  /* 0x00000040e0e0723c */ /* 0x000fe200000810b0 */
        /* <DEDUP_REMOVED lines=16> */
[----:B------:R3:W-:Y:S04]  /*58b30*/  STL [R1+0x1ff0], R207 ;  /* 0x001ff0cf01007387 */ /* 0x0007e80000100800 */
        /* <DEDUP_REMOVED lines=39> */
[----:B------:R-:W-:Y:S01]  /*58db0*/  STL [R1+0x2018], R203 ;  /* 0x002018cb01007387 */ /* 0x000fe20000100800 */
[C---:B--2---:R-:W-:Y:S08]  /*58dc0*/  HMMA.1688.F32.TF32 R196, R236.reuse, R12, R192 ;  /* 0x0000000cecc4723c */ /* 0x044ff000000810c0 */
[C---:B---3--:R-:W-:Y:S11]  /*58dd0*/  HMMA.1688.F32.TF32 R192, R236.reuse, R16, R240 ;  /* 0x00000010ecc0723c */ /* 0x048ff600000810f0 */
[----:B------:R-:W-:Y:S04]  /*58de0*/  @!UPT UIADD3 URZ, URZ, URZ, URZ ;  /* 0x0000003f3f3ff290 */ /* 0x000fe8000fffe03f */
[----:B------:R-:W-:Y:S04]  /*58df0*/  STL [R1+0x2034], R196 ;  /* 0x002034c401007387 */ /* 0x000fe80000100800 */
[----:B------:R-:W-:Y:S04]  /*58e00*/  STL [R1+0x2030], R197 ;  /* 0x002030c501007387 */ /* 0x000fe80000100800 */
[----:B------:R-:W-:Y:S04]  /*58e10*/  STL [R1+0x202c], R198 ;  /* 0x00202cc601007387 */ /* 0x000fe80000100800 */
[----:B------:R-:W-:Y:S04]  /*58e20*/  STL [R1+0x2028], R199 ;  /* 0x002028c701007387 */ /* 0x000fe80000100800 */
[----:B------:R-:W2:Y:S04]  /*58e30*/  LDL.LU R240, [R1+0x140] ;  /* 0x0001400001f07983 */ /* 0x000ea80000300800 */
[----:B------:R-:W2:Y:S04]  /*58e40*/  LDL.LU R241, [R1+0x144] ;  /* 0x0001440001f17983 */ /* 0x000ea80000300800 */
[----:B------:R-:W2:Y:S04]  /*58e50*/  LDL.LU R242, [R1+0x148] ;  /* 0x0001480001f27983 */ /* 0x000ea80000300800 */
[----:B------:R-:W2:Y:S01]  /*58e60*/  LDL.LU R243, [R1+0x14c] ;  /* 0x00014c0001f37983 */ /* 0x000ea20000300800 */
[C---:B-1----:R-:W-:Y:S08]  /*58e70*/  HMMA.1688.F32.TF32 R72, R236.reuse, R40, R244 ;  /* 0x00000028ec48723c */ /* 0x042ff000000810f4 */
[C---:B----4-:R-:W-:Y:S01]  /*58e80*/  HMMA.1688.F32.TF32 R188, R236.reuse, R20, R188 ;  /* 0x00000014ecbc723c */ /* 0x050fe200000810bc */
[----:B------:R-:W-:Y:S07]  /*58e90*/  STL [R1+0x2044], R192 ;  /* 0x002044c001007387 */ /* 0x000fee0000100800 */
[C---:B------:R-:W-:Y:S01]  /*58ea0*/  HMMA.1688.F32.TF32 R184, R236.reuse, R24, R184 ;  /* 0x00000018ecb8723c */ /* 0x040fe200000810b8 */
[----:B------:R-:W-:Y:S07]  /*58eb0*/  STL [R1+0x2040], R193 ;  /* 0x002040c101007387 */ /* 0x000fee0000100800 */
[C---:B------:R-:W-:Y:S01]  /*58ec0*/  HMMA.1688.F32.TF32 R180, R236.reuse, R28, R180 ;  /* 0x0000001cecb4723c */ /* 0x040fe200000810b4 */
        /* <DEDUP_REMOVED lines=13> */
[----:B------:R1:W-:Y:S04]  /*58fa0*/  STL.64 [R1+0xc8], R74 ;  /* 0x0000c84a01007387 */ /* 0x0003e80000100a00 */
[----:B------:R-:W1:Y:S04]  /*58fb0*/  LDL.LU R100, [R1+0x880] ;  /* 0x0008800001647983 */ /* 0x000e680000300800 */
[----:B------:R-:W1:Y:S04]  /*58fc0*/  LDL.LU R101, [R1+0x884] ;  /* 0x0008840001657983 */ /* 0x000e680000300800 */
[----:B------:R-:W1:Y:S04]  /*58fd0*/  LDL.LU R102, [R1+0x888] ;  /* 0x0008880001667983 */ /* 0x000e680000300800 */
[----:B------:R-:W1:Y:S01]  /*58fe0*/  LDL.LU R103, [R1+0x88c] ;  /* 0x00088c0001677983 */ /* 0x000e620000300800 */
[----:B------:R-:W-:Y:S03]  /*58ff0*/  HMMA.1688.F32.TF32 R68, R236, R44, R248 ;  /* 0x0000002cec44723c */ /* 0x000fe600000810f8 */
[----:B------:R-:W3:Y:S04]  /*59000*/  LDL.LU R104, [R1+0x160] ;  /* 0x0001600001687983 */ /* 0x000ee80000300800 */
[----:B------:R-:W3:Y:S04]  /*59010*/  LDL.LU R105, [R1+0x164] ;  /* 0x0001640001697983 */ /* 0x000ee80000300800 */
[----:B------:R-:W3:Y:S04]  /*59020*/  LDL.LU R106, [R1+0x168] ;  /* 0x00016800016a7983 */ /* 0x000ee80000300800 */
[----:B------:R-:W3:Y:S04]  /*59030*/  LDL.LU R107, [R1+0x16c] ;  /* 0x00016c00016b7983 */ /* 0x000ee80000300800 */
        /* <DEDUP_REMOVED lines=17> */
[----:B------:R-:W-:Y:S04]  /*59150*/  LDS R240, [R0+0x1c100] ;  /* 0x01c1000000f07984 */ /* 0x000fe80000000800 */
[----:B------:R-:W-:Y:S04]  /*59160*/  LDS R242, [R0+0x1d100] ;  /* 0x01d1000000f27984 */ /* 0x000fe80000000800 */
[----:B------:R-:W-:Y:S04]  /*59170*/  LDS R241, [R252+0x1c100] ;  /* 0x01c10000fcf17984 */ /* 0x000fe80000000800 */
[----:B------:R-:W2:Y:S09]  /*59180*/  LDS R243, [R252+0x1d100] ;  /* 0x01d10000fcf37984 */ /* 0x000eb20000000800 */
[----:B------:R-:W-:Y:S01]  /*59190*/  IMAD.MOV.U32 R206, RZ, RZ, R68 ;  /* 0x000000ffffce7224 */ /* 0x000fe200078e0044 */
[----:B------:R-:W-:Y:S01]  /*591a0*/  MOV R225, R70 ;  /* 0x0000004600e17202 */ /* 0x000fe20000000f00 */
        /* <DEDUP_REMOVED lines=9> */
[----:B------:R-:W2:Y:S01]  /*59240*/  LDL.LU R247, [R1+0x86c] ;  /* 0x00086c0001f77983 */ /* 0x000ea20000300800 */
[C---:B-1----:R-:W-:Y:S11]  /*59250*/  HMMA.1688.F32.TF32 R72, R236.reuse, R52, R100 ;  /* 0x00000034ec48723c */ /* 0x042ff60000081064 */
        /* <DEDUP_REMOVED lines=20> */
[----:B------:R-:W-:Y:S11]  /*593a0*/  HMMA.1688.F32.TF32 R72, R236, R64, R160 ;  /* 0x00000040ec48723c */ /* 0x000ff600000810a0 */
[----:B------:R-:W-:Y:S11]  /*593b0*/  @!UPT UIADD3 URZ, URZ, URZ, URZ ;  /* 0x0000003f3f3ff290 */ /* 0x000ff6000fffe03f */
[----:B------:R-:W-:Y:S02]  /*593c0*/  @!UPT UIADD3 URZ, URZ, URZ, URZ ;  /* 0x0000003f3f3ff290 */ /* 0x000fe4000fffe03f */
[----:B------:R-:W-:Y:S01]  /*593d0*/  IMAD.MOV.U32 R190, RZ, RZ, R72 ;  /* 0x000000ffffbe7224 */ /* 0x000fe200078e0048 */
[----:B------:R-:W-:Y:S01]  /*593e0*/  MOV R191, R73 ;  /* 0x0000004900bf7202 */ /* 0x000fe20000000f00 */
[----:B------:R-:W-:Y:S02]  /*593f0*/  IMAD.MOV.U32 R192, RZ, RZ, R74 ;  /* 0x000000ffffc07224 */ /* 0x000fe400078e004a */
[----:B------:R-:W-:Y:S02]  /*59400*/  IMAD.MOV.U32 R193, RZ, RZ, R75 ;  /* 0x000000ffffc17224 */ /* 0x000fe400078e004b */
[C---:B--2---:R-:W-:Y:S08]  /*59410*/  HMMA.1688.F32.TF32 R72, R240.reuse, R12, R248 ;  /* 0x0000000cf048723c */ /* 0x044ff000000810f8 */
[C---:B------:R-:W-:Y:S11]  /*59420*/  HMMA.1688.F32.TF32 R68, R240.reuse, R4, R68 ;  /* 0x00000004f044723c */ /* 0x040ff60000081044 */
[----:B------:R-:W-:Y:S11]  /*59430*/  @!UPT UIADD3 URZ, URZ, URZ, URZ ;  /* 0x0000003f3f3ff290 */ /* 0x000ff6000fffe03f */
[----:B------:R-:W-:Y:S02]  /*59440*/  @!UPT UIADD3 URZ, URZ, URZ, URZ ;  /* 0x0000003f3f3ff290 */ /* 0x000fe4000fffe03f */
[----:B------:R-:W-:Y:S01]  /*59450*/  IMAD.MOV.U32 R186, RZ, RZ, R68 ;  /* 0x000000ffffba7224 */ /* 0x000fe200078e0044 */
[----:B------:R-:W-:Y:S01]  /*59460*/  MOV R188, R70 ;  /* 0x0000004600bc7202 */ /* 0x000fe20000000f00 */
[----:B------:R-:W-:Y:S02]  /*59470*/  IMAD.MOV.U32 R187, RZ, RZ, R69 ;  /* 0x000000ffffbb7224 */ /* 0x000fe400078e0045 */
[----:B------:R-:W-:Y:S02]  /*59480*/  IMAD.MOV.U32 R189, RZ, RZ, R71 ;  /* 0x000000ffffbd7224 */ /* 0x000fe400078e0047 */
[----:B------:R-:W-:Y:S11]  /*59490*/  HMMA.1688.F32.TF32 R68, R240, R8, R244 ;  /* 0x00000008f044723c */ /* 0x000ff600000810f4 */
[----:B------:R-:W-:Y:S11]  /*594a0*/  @!UPT UIADD3 URZ, URZ, URZ, URZ ;  /* 0x0000003f3f3ff290 */ /* 0x000ff6000fffe03f */
[----:B------:R-:W-:Y:S02]  /*594b0*/  @!UPT UIADD3 URZ, URZ, URZ, URZ ;  /* 0x0000003f3f3ff290 */ /* 0x000fe4000fffe03f */
[----:B------:R-:W-:Y:S02]  /*594c0*/  IMAD.MOV.U32 R182, RZ, RZ, R68 ;  /* 0x000000ffffb67224 */ /* 0x000fe400078e0044 */
[----:B------:R-:W2:Y:S01]  /*594d0*/  LDL.LU R68, [R1+0x550] ;  /* 0x0005500001447983 */ /* 0x000ea20000300800 */
[----:B------:R-:W-:-:S03]  /*594e0*/  IMAD.MOV.U32 R183, RZ, RZ, R69 ;  /* 0x000000ffffb77224 */ /* 0x000fc600078e0045 */
[----:B------:R1:W-:Y:S01]  /*594f0*/  STL.64 [R1+0x210], R72 ;  /* 0x0002104801007387 */ /* 0x0003e20000100a00 */
[----:B------:R-:W-:Y:S01]  /*59500*/  IMAD.MOV.U32 R184, RZ, RZ, R70 ;  /* 0x000000ffffb87224 */ /* 0x000fe200078e0046 */
[----:B------:R-:W-:Y:S02]  /*59510*/  MOV R185, R71 ;  /* 0x0000004700b97202 */ /* 0x000fe40000000f00 */
        /* <DEDUP_REMOVED lines=108> */
[C---:B------:R-:W-:Y:S08]  /*59be0*/  HMMA.1688.F32.TF32 R176, R236.reuse, R32, R176 ;  /* 0x00000020ecb0723c */ /* 0x040ff000000810b0 */
[----:B------:R-:W-:Y:S01]  /*59bf0*/  HMMA.1688.F32.TF32 R172, R236, R36, R172 ;  /* 0x00000024ecac723c */ /* 0x000fe200000810ac */
[----:B------:R-:W-:Y:S04]  /*59c00*/  LDS R236, [R0+0x1c180] ;  /* 0x01c1800000ec7984 */ /* 0x000fe80000000800 */
[----:B------:R-:W-:Y:S04]  /*59c10*/  LDS R238, [R0+0x1d180] ;  /* 0x01d1800000ee7984 */ /* 0x000fe80000000800 */
[----:B------:R-:W-:Y:S04]  /*59c20*/  LDS R237, [R252+0x1c180] ;  /* 0x01c18000fced7984 */ /* 0x000fe80000000800 */
[----:B------:R-:W1:Y:S01]  /*59c30*/  LDS R239, [R252+0x1d180] ;  /* 0x01d18000fcef7984 */ /* 0x000e620000000800 */
[C---:B--2---:R-:W-:Y:S08]  /*59c40*/  HMMA.1688.F32.TF32 R92, R240.reuse, R20, R92 ;  /* 0x00000014f05c723c */ /* 0x044ff0000008105c */
[C---:B----4-:R-:W-:Y:S11]  /*59c50*/  HMMA.1688.F32.TF32 R96, R240.reuse, R16, R96 ;  /* 0x00000010f060723c */ /* 0x050ff60000081060 */
[----:B------:R-:W-:Y:S11]  /*59c60*/  @!UPT UIADD3 URZ, URZ, URZ, URZ ;  /* 0x0000003f3f3ff290 */ /* 0x000ff6000fffe03f */
[----:B------:R-:W-:Y:S01]  /*59c70*/  @!UPT UIADD3 URZ, URZ, URZ, URZ ;  /* 0x0000003f3f3ff290 */ /* 0x000fe2000fffe03f */
[----:B------:R-:W-:Y:S04]  /*59c80*/  STL.64 [R1+0x200], R96 ;  /* 0x0002006001007387 */ /* 0x000fe80000100a00 */
[----:B------:R2:W-:Y:S04]  /*59c90*/  STL.64 [R1+0x208], R98 ;  /* 0x0002086201007387 */ /* 0x0005e80000100a00 */
[----:B------:R-:W-:Y:S04]  /*59ca0*/  STL.64 [R1+0x1f0], R92 ;  /* 0x0001f05c01007387 */ /* 0x000fe80000100a00 */
[----:B------:R4:W-:Y:S01]  /*59cb0*/  STL.64 [R1+0x1f8], R94 ;  /* 0x0001f85e01007387 */ /* 0x0009e20000100a00 */
[C---:B--2---:R-:W-:Y:S08]  /*59cc0*/  HMMA.1688.F32.TF32 R96, R240.reuse, R24, R88 ;  /* 0x00000018f060723c */ /* 0x044ff00000081058 */
[C---:B----4-:R-:W-:Y:S08]  /*59cd0*/  HMMA.1688.F32.TF32 R92, R240.reuse, R28, R84 ;  /* 0x0000001cf05c723c */ /* 0x050ff00000081054 */
[C---:B------:R-:W-:Y:S08]  /*59ce0*/  HMMA.1688.F32.TF32 R88, R240.reuse, R32, R80 ;  /* 0x00000020f058723c */ /* 0x040ff00000081050 */
[C---:B------:R-:W-:Y:S08]  /*59cf0*/  HMMA.1688.F32.TF32 R84, R240.reuse, R36, R76 ;  /* 0x00000024f054723c */ /* 0x040ff0000008104c */
[C---:B---3--:R-:W-:Y:S08]  /*59d00*/  HMMA.1688.F32.TF32 R80, R240.reuse, R40, R72 ;  /* 0x00000028f050723c */ /* 0x048ff00000081048 */
        /* <DEDUP_REMOVED lines=23> */
[----:B--2---:R-:W-:Y:S03]  /*59e80*/  HMMA.1688.F32.TF32 R80, R240, R64, R124 ;  /* 0x00000040f050723c */ /* 0x004fe6000008107c */
[----:B------:R-:W-:Y:S04]  /*59e90*/  STL.64 [R1+0x120], R72 ;  /* 0x0001204801007387 */ /* 0x000fe80000100a00 */
[----:B------:R2:W-:Y:S01]  /*59ea0*/  STL.64 [R1+0x128], R74 ;  /* 0x0001284a01007387 */ /* 0x0005e20000100a00 */
[C---:B-1----:R-:W-:Y:S03]  /*59eb0*/  HMMA.1688.F32.TF32 R76, R236.reuse, R4, R128 ;  /* 0x00000004ec4c723c */ /* 0x042fe60000081080 */
[----:B------:R-:W-:Y:S04]  /*59ec0*/  LDS R240, [R0+0x1c200] ;  /* 0x01c2000000f07984 */ /* 0x000fe80000000800 */
[----:B------:R-:W-:Y:S01]  /*59ed0*/  LDS R242, [R0+0x1d200] ;  /* 0x01d2000000f27984 */ /* 0x000fe20000000800 */
[C---:B--2---:R-:W-:Y:S03]  /*59ee0*/  HMMA.1688.F32.TF32 R72, R236.reuse, R8, R132 ;  /* 0x00000008ec48723c */ /* 0x044fe60000081084 */
[----:B------:R-:W-:Y:S04]  /*59ef0*/  LDS R241, [R252+0x1c200] ;  /* 0x01c20000fcf17984 */ /* 0x000fe80000000800 */
[----:B------:R-:W1:Y:S04]  /*59f00*/  LDS R243, [R252+0x1d200] ;  /* 0x01d20000fcf37984 */ /* 0x000e680000000800 */
        /* <DEDUP_REMOVED lines=27> */
[C---:B------:R-:W-:Y:S01]  /*5a0c0*/  HMMA.1688.F32.TF32 R68, R236.reuse, R48, R68 ;  /* 0x00000030ec44723c */ /* 0x040fe20000081044 */
        /* <DEDUP_REMOVED lines=9> */
[----:B------:R-:W2:Y:S05]  /*5a160*/  LDL.LU R156, [R1+0x10] ;  /* 0x00001000019c7983 */ /* 0x000eaa0000300800 */
[-C--:B---3--:R-:W-:Y:S11]  /*5a170*/  HMMA.1688.F32.TF32 R68, R236, R56.reuse, R248 ;  /* 0x00000038ec44723c */ /* 0x088ff600000810f8 */
[----:B------:R-:W-:Y:S04]  /*5a180*/  @!UPT UIADD3 URZ, URZ, URZ, URZ ;  /* 0x0000003f3f3ff290 */ /* 0x000fe8000fffe03f */
        /* <DEDUP_REMOVED lines=39> */
[----:B---3--:R-:W3:Y:S04]  /*5a400*/  LDL.LU R68, [R1+0x700] ;  /* 0x0007000001447983 */ /* 0x008ee80000300800 */
[----:B------:R-:W3:Y:S04]  /*5a410*/  LDL.LU R69, [R1+0x704] ;  /* 0x0007040001457983 */ /* 0x000ee80000300800 */
[----:B----4-:R-:W3:Y:S04]  /*5a420*/  LDL.LU R70, [R1+0x708] ;  /* 0x0007080001467983 */ /* 0x010ee80000300800 */
        /* <DEDUP_REMOVED lines=69> */
[C---:B-1----:R-:W-:Y:S08]  /*5a880*/  HMMA.1688.F32.TF32 R248, R240.reuse, R56, R248 ;  /* 0x00000038f0f8723c */ /* 0x042ff000000810f8 */
[C---:B---3--:R-:W-:Y:S08]  /*5a890*/  HMMA.1688.F32.TF32 R68, R240.reuse, R48, R68 ;  /* 0x00000030f044723c */ /* 0x048ff00000081044 */
[C---:B----4-:R-:W-:Y:S08]  /*5a8a0*/  HMMA.1688.F32.TF32 R124, R240.reuse, R44, R124 ;  /* 0x0000002cf07c723c */ /* 0x050ff0000008107c */
[C---:B--2---:R-:W-:Y:S08]  /*5a8b0*/  HMMA.1688.F32.TF32 R120, R240.reuse, R40, R120 ;  /* 0x00000028f078723c */ /* 0x044ff00000081078 */
[C---:B------:R-:W-:Y:S08]  /*5a8c0*/  HMMA.1688.F32.TF32 R212, R240.reuse, R32, R212 ;  /* 0x00000020f0d4723c */ /* 0x040ff000000810d4 */
[C---:B------:R-:W-:Y:S08]  /*5a8d0*/  HMMA.1688.F32.TF32 R232, R240.reuse, R28, R232 ;  /* 0x0000001cf0e8723c */ /* 0x040ff000000810e8 */
[C---:B------:R-:W-:Y:S08]  /*5a8e0*/  HMMA.1688.F32.TF32 R228, R240.reuse, R24, R228 ;  /* 0x00000018f0e4723c */ /* 0x040ff000000810e4 */
[C---:B------:R-:W-:Y:S08]  /*5a8f0*/  HMMA.1688.F32.TF32 R76, R240.reuse, R16, R76 ;  /* 0x00000010f04c723c */ /* 0x040ff0000008104c */
[----:B------:R-:W-:Y:S08]  /*5a900*/  HMMA.1688.F32.TF32 R80, R240, R12, R80 ;  /* 0x0000000cf050723c */ /* 0x000ff00000081050 */
[C---:B------:R-:W-:Y:S08]  /*5a910*/  HMMA.1688.F32.TF32 R96, R236.reuse, R60, R96 ;  /* 0x0000003cec60723c */ /* 0x040ff00000081060 */
[----:B------:R-:W-:Y:S08]  /*5a920*/  HMMA.1688.F32.TF32 R236, R236, R64, R92 ;  /* 0x00000040ecec723c */ /* 0x000ff0000008105c */
[C---:B------:R-:W-:Y:S08]  /*5a930*/  HMMA.1688.F32.TF32 R84, R240.reuse, R8, R84 ;  /* 0x00000008f054723c */ /* 0x040ff00000081054 */
[C---:B------:R-:W-:Y:S01]  /*5a940*/  HMMA.1688.F32.TF32 R88, R240.reuse, R4, R88 ;  /* 0x00000004f058723c */ /* 0x040fe20000081058 */
[----:B------:R-:W-:Y:S04]  /*5a950*/  STL.64 [R1+0x5e0], R96 ;  /* 0x0005e06001007387 */ /* 0x000fe80000100a00 */
[----:B------:R1:W-:Y:S03]  /*5a960*/  STL.64 [R1+0x5e8], R98 ;  /* 0x0005e86201007387 */ /* 0x0003e60000100a00 */
[C---:B------:R-:W-:Y:S01]  /*5a970*/  HMMA.1688.F32.TF32 R72, R240.reuse, R20, R72 ;  /* 0x00000014f048723c */ /* 0x040fe20000081048 */
[----:B-1----:R-:W2:Y:S04]  /*5a980*/  LDL.LU.64 R98, [R1+0x2238] ;  /* 0x0022380001627983 */ /* 0x002ea80000300a00 */
[----:B------:R-:W2:Y:S04]  /*5a990*/  LDL.LU.64 R96, [R1+0x2230] ;  /* 0x0022300001607983 */ /* 0x000ea80000300a00 */
[----:B------:R-:W3:Y:S04]  /*5a9a0*/  LDL.LU.64 R94, [R1+0x2228] ;  /* 0x00222800015e7983 */ /* 0x000ee80000300a00 */
[----:B------:R-:W3:Y:S04]  /*5a9b0*/  LDL.LU.64 R92, [R1+0x2220] ;  /* 0x00222000015c7983 */ /* 0x000ee80000300a00 */
[----:B------:R-:W-:Y:S04]  /*5a9c0*/  STL.64 [R1+0x410], R236 ;  /* 0x000410ec01007387 */ /* 0x000fe80000100a00 */
[----:B------:R-:W-:Y:S04]  /*5a9d0*/  STL.64 [R1+0x418], R238 ;  /* 0x000418ee01007387 */ /* 0x000fe80000100a00 */
[----:B------:R-:W-:Y:S04]  /*5a9e0*/  STL.64 [R1+0x5d0], R88 ;  /* 0x0005d05801007387 */ /* 0x000fe80000100a00 */
[----:B------:R1:W-:Y:S01]  /*5a9f0*/  STL.64 [R1+0x5d8], R90 ;  /* 0x0005d85a01007387 */ /* 0x0003e20000100a00 */
[C---:B------:R-:W-:Y:S03]  /*5aa00*/  HMMA.1688.F32.TF32 R116, R240.reuse, R36, R116 ;  /* 0x00000024f074723c */ /* 0x040fe60000081074 */
[----:B------:R-:W-:Y:S04]  /*5aa10*/  LDS R236, [R0+0x1c280] ;  /* 0x01c2800000ec7984 */ /* 0x000fe80000000800 */
[----:B------:R-:W-:Y:S04]  /*5aa20*/  LDS R238, [R0+0x1d280] ;  /* 0x01d2800000ee7984 */ /* 0x000fe80000000800 */
[----:B-1----:R-:W4:Y:S04]  /*5aa30*/  LDL.LU.64 R90, [R1+0x2218] ;  /* 0x00221800015a7983 */ /* 0x002f280000300a00 */
[----:B------:R-:W4:Y:S04]  /*5aa40*/  LDL.LU.64 R88, [R1+0x2210] ;  /* 0x0022100001587983 */ /* 0x000f280000300a00 */
        /* <DEDUP_REMOVED lines=46> */
[----:B------:R-:W4:Y:S04]  /*5ad30*/  LDL.LU.64 R68, [R1+0x2160] ;  /* 0x0021600001447983 */ /* 0x000f280000300a00 */
        /* <DEDUP_REMOVED lines=8> */
[C---:B------:R-:W-:Y:S08]  /*5adc0*/  HMMA.1688.F32.TF32 R128, R240.reuse, R60, R128 ;  /* 0x0000003cf080723c */ /* 0x040ff00000081080 */
[----:B------:R-:W-:Y:S01]  /*5add0*/  HMMA.1688.F32.TF32 R132, R240, R64, R132 ;  /* 0x00000040f084723c */ /* 0x000fe20000081084 */
[----:B------:R-:W-:Y:S04]  /*5ade0*/  LDS R240, [R0+0x1c300] ;  /* 0x01c3000000f07984 */ /* 0x000fe80000000800 */
[----:B------:R-:W-:Y:S03]  /*5adf0*/  LDS R242, [R0+0x1d300] ;  /* 0x01d3000000f27984 */ /* 0x000fe60000000800 */
[C---:B--2---:R-:W-:Y:S01]  /*5ae00*/  HMMA.1688.F32.TF32 R136, R236.reuse, R4, R136 ;  /* 0x00000004ec88723c */ /* 0x044fe20000081088 */
[----:B------:R-:W-:Y:S04]  /*5ae10*/  LDS R241, [R252+0x1c300] ;  /* 0x01c30000fcf17984 */ /* 0x000fe80000000800 */
[----:B------:R-:W1:Y:S04]  /*5ae20*/  LDS R243, [R252+0x1d300] ;  /* 0x01d30000fcf37984 */ /* 0x000e680000000800 */
[----:B------:R-:W-:Y:S04]  /*5ae30*/  STL.64 [R1+0x4f0], R128 ;  /* 0x0004f08001007387 */ /* 0x000fe80000100a00 */
[----:B------:R2:W-:Y:S04]  /*5ae40*/  STL.64 [R1+0x4f8], R130 ;  /* 0x0004f88201007387 */ /* 0x0005e80000100a00 */
[----:B------:R-:W-:Y:S04]  /*5ae50*/  STL.64 [R1+0x400], R132 ;  /* 0x0004008401007387 */ /* 0x000fe80000100a00 */
[----:B------:R2:W-:Y:S02]  /*5ae60*/  STL.64 [R1+0x408], R134 ;  /* 0x0004088601007387 */ /* 0x0005e40000100a00 */
[C---:B--2---:R-:W-:Y:S08]  /*5ae70*/  HMMA.1688.F32.TF32 R128, R236.reuse, R8, R140 ;  /* 0x00000008ec80723c */ /* 0x044ff0000008108c */
[C---:B------:R-:W-:Y:S01]  /*5ae80*/  HMMA.1688.F32.TF32 R132, R236.reuse, R12, R144 ;  /* 0x0000000cec84723c */ /* 0x040fe20000081090 */
[----:B------:R-:W-:Y:S04]  /*5ae90*/  STL.64 [R1+0x430], R136 ;  /* 0x0004308801007387 */ /* 0x000fe80000100a00 */
[----:B------:R2:W-:Y:S10]  /*5aea0*/  STL.64 [R1+0x438], R138 ;  /* 0x0004388a01007387 */ /* 0x0005f40000100a00 */
[----:B------:R-:W-:Y:S01]  /*5aeb0*/  STL.64 [R1+0x4e0], R128 ;  /* 0x0004e08001007387 */ /* 0x000fe20000100a00 */
[C---:B--2---:R-:W-:Y:S03]  /*5aec0*/  HMMA.1688.F32.TF32 R136, R236.reuse, R16, R148 ;  /* 0x00000010ec88723c */ /* 0x044fe60000081094 */
[----:B------:R2:W-:Y:S04]  /*5aed0*/  STL.64 [R1+0x4e8], R130 ;  /* 0x0004e88201007387 */ /* 0x0005e80000100a00 */
[----:B------:R-:W-:Y:S04]  /*5aee0*/  STL.64 [R1+0x4d0], R132 ;  /* 0x0004d08401007387 */ /* 0x000fe80000100a00 */
[----:B------:R1:W-:Y:S01]  /*5aef0*/  STL.64 [R1+0x4d8], R134 ;  /* 0x0004d88601007387 */ /* 0x0003e20000100a00 */
[C---:B--2---:R-:W-:Y:S08]  /*5af00*/  HMMA.1688.F32.TF32 R128, R236.reuse, R20, R152 ;  /* 0x00000014ec80723c */ /* 0x044ff00000081098 */
[C---:B-1----:R-:W-:Y:S08]  /*5af10*/  HMMA.1688.F32.TF32 R132, R236.reuse, R24, R100 ;  /* 0x00000018ec84723c */ /* 0x042ff00000081064 */
[C---:B------:R-:W-:Y:S01]  /*5af20*/  HMMA.1688.F32.TF32 R100, R236.reuse, R28, R104 ;  /* 0x0000001cec64723c */ /* 0x040fe20000081068 */
[----:B------:R-:W-:Y:S04]  /*5af30*/  STL.64 [R1+0x4c0], R136 ;  /* 0x0004c08801007387 */ /* 0x000fe80000100a00 */
[----:B------:R-:W-:Y:S04]  /*5af40*/  STL.64 [R1+0x4c8], R138 ;  /* 0x0004c88a01007387 */ /* 0x000fe80000100a00 */
[----:B------:R-:W-:Y:S04]  /*5af50*/  STL.64 [R1+0x4b0], R128 ;  /* 0x0004b08001007387 */ /* 0x000fe80000100a00 */
[----:B------:R1:W-:Y:S04]  /*5af60*/  STL.64 [R1+0x4b8], R130 ;  /* 0x0004b88201007387 */ /* 0x0003e80000100a00 */
[----:B------:R-:W-:Y:S04]  /*5af70*/  STL.64 [R1+0x4a0], R132 ;  /* 0x0004a08401007387 */ /* 0x000fe80000100a00 */
[----:B------:R-:W-:Y:S04]  /*5af80*/  STL.64 [R1+0x4a8], R134 ;  /* 0x0004a88601007387 */ /* 0x000fe80000100a00 */
[----:B------:R-:W-:Y:S04]  /*5af90*/  STL.64 [R1+0x490], R100 ;  /* 0x0004906401007387 */ /* 0x000fe80000100a00 */
[----:B------:R3:W-:Y:S01]  /*5afa0*/  STL.64 [R1+0x498], R102 ;  /* 0x0004986601007387 */ /* 0x0007e20000100a00 */
[C---:B-1----:R-:W-:Y:S08]  /*5afb0*/  HMMA.1688.F32.TF32 R128, R236.reuse, R32, R156 ;  /* 0x00000020ec80723c */ /* 0x042ff0000008109c */
[----:B------:R-:W-:Y:S11]  /*5afc0*/  HMMA.1688.F32.TF32 R104, R236, R36, R160 ;  /* 0x00000024ec68723c */ /* 0x000ff600000810a0 */
[----:B------:R-:W-:Y:S04]  /*5afd0*/  @!UPT UIADD3 URZ, URZ, URZ, URZ ;  /* 0x0000003f3f3ff290 */ /* 0x000fe8000fffe03f */
[----:B------:R-:W-:Y:S04]  /*5afe0*/  STL.64 [R1+0x480], R128 ;  /* 0x0004808001007387 */ /* 0x000fe80000100a00 */
[----:B------:R-:W-:Y:S04]  /*5aff0*/  STL.64 [R1+0x488], R130 ;  /* 0x0004888201007387 */ /* 0x000fe80000100a00 */
[----:B------:R-:W-:Y:S04]  /*5b000*/  STL.64 [R1+0x470], R104 ;  /* 0x0004706801007387 */ /* 0x000fe80000100a00 */
[----:B------:R-:W-:Y:S04]  /*5b010*/  STL.64 [R1+0x478], R106 ;  /* 0x0004786a01007387 */ /* 0x000fe80000100a00 */
[----:B------:R-:W2:Y:S04]  /*5b020*/  LDL.LU R160, [R1+0x630] ;  /* 0x0006300001a07983 */ /* 0x000ea80000300800 */
[----:B------:R-:W2:Y:S04]  /*5b030*/  LDL.LU R161, [R1+0x634] ;  /* 0x0006340001a17983 */ /* 0x000ea80000300800 */
[----:B------:R-:W2:Y:S04]  /*5b040*/  LDL.LU R162, [R1+0x638] ;  /* 0x0006380001a27983 */ /* 0x000ea80000300800 */
[----:B------:R-:W2:Y:S01]  /*5b050*/  LDL.LU R163, [R1+0x63c] ;  /* 0x00063c0001a37983 */ /* 0x000ea20000300800 */
[----:B---3--:R-:W-:-:S02]  /*5b060*/  IMAD.MOV.U32 R155, RZ, RZ, R70 ;  /* 0x000000ffff9b7224 */ /* 0x008fc400078e0046 */
[----:B----4-:R-:W-:Y:S01]  /*5b070*/  IMAD.MOV.U32 R153, RZ, RZ, R68 ;  /* 0x000000ffff997224 */ /* 0x010fe200078e0044 */
[C---:B------:R-:W-:Y:S11]  /*5b080*/  HMMA.1688.F32.TF32 R100, R236.reuse, R40, R248 ;  /* 0x00000028ec64723c */ /* 0x040ff600000810f8 */
[----:B------:R-:W-:Y:S11]  /*5b090*/  @!UPT UIADD3 URZ, URZ, URZ, URZ ;  /* 0x0000003f3f3ff290 */ /* 0x000ff6000fffe03f */
[----:B------:R-:W-:Y:S02]  /*5b0a0*/  @!UPT UIADD3 URZ, URZ, URZ, URZ ;  /* 0x0000003f3f3ff290 */ /* 0x000fe4000fffe03f */
[----:B------:R-:W-:Y:S02]  /*5b0b0*/  IMAD.MOV.U32 R251, RZ, RZ, R100 ;  /* 0x000000fffffb7224 */ /* 0x000fe400078e0064 */
[----:B------:R-:W-:Y:S02]  /*5b0c0*/  IMAD.MOV.U32 R250, RZ, RZ, R101 ;  /* 0x000000fffffa7224 */ /* 0x000fe400078e0065 */
[----:B------:R-:W-:Y:S02]  /*5b0d0*/  IMAD.MOV.U32 R249, RZ, RZ, R102 ;  /* 0x000000fffff97224 */ /* 0x000fe400078e0066 */
[----:B------:R-:W-:Y:S02]  /*5b0e0*/  IMAD.MOV.U32 R248, RZ, RZ, R103 ;  /* 0x000000fffff87224 */ /* 0x000fe400078e0067 */
[----:B------:R-:W-:Y:S03]  /*5b0f0*/  HMMA.1688.F32.TF32 R100, R236, R44, R244 ;  /* 0x0000002cec64723c */ /* 0x000fe600000810f4 */
[----:B------:R-:W-:Y:S04]  /*5b100*/  STL [R1+0x1f84], R248 ;  /* 0x001f84f801007387 */ /* 0x000fe80000100800 */
[----:B------:R-:W-:Y:S01]  /*5b110*/  STL [R1+0x1f80], R250 ;  /* 0x001f80fa01007387 */ /* 0x000fe20000100800 */
[----:B------:R-:W-:-:S03]  /*5b120*/  MOV R154, R69 ;  /* 0x00000045009a7202 */ /* 0x000fc60000000f00 */
[----:B------:R1:W-:Y:S04]  /*5b130*/  STL [R1+0x1f7c], R251 ;  /* 0x001f7cfb01007387 */ /* 0x0003e80000100800 */
[----:B------:R3:W-:Y:S04]  /*5b140*/  STL [R1+0x1f78], R249 ;  /* 0x001f78f901007387 */ /* 0x0007e80000100800 */
[----:B------:R-:W4:Y:S04]  /*5b150*/  LDL.LU R152, [R1+0x620] ;  /* 0x0006200001987983 */ /* 0x000f280000300800 */
[----:B------:R-:W2:Y:S01]  /*5b160*/  LDL.LU R68, [R1+0x213c] ;  /* 0x00213c0001447983 */ /* 0x000ea20000300800 */
[----:B------:R-:W-:Y:S01]  /*5b170*/  MOV R247, R100 ;  /* 0x0000006400f77202 */ /* 0x000fe20000000f00 */
[----:B------:R-:W-:-:S02]  /*5b180*/  IMAD.MOV.U32 R100, RZ, RZ, R71 ;  /* 0x000000ffff647224 */ /* 0x000fc400078e0047 */
[----:B------:R-:W2:Y:S04]  /*5b190*/  LDL.LU R69, [R1+0x2138] ;  /* 0x0021380001457983 */ /* 0x000ea80000300800 */
[----:B------:R-:W2:Y:S04]  /*5b1a0*/  LDL.LU R70, [R1+0x2134] ;  /* 0x0021340001467983 */ /* 0x000ea80000300800 */
[----:B------:R-:W2:Y:S01]  /*5b1b0*/  LDL.LU R71, [R1+0x2130] ;  /* 0x0021300001477983 */ /* 0x000ea20000300800 */
[----:B------:R-:W-:Y:S02]  /*5b1c0*/  IMAD.MOV.U32 R244, RZ, RZ, R103 ;  /* 0x000000fffff47224 */ /* 0x000fe400078e0067 */
[----:B------:R-:W-:-:S02]  /*5b1d0*/  IMAD.MOV.U32 R246, RZ, RZ, R101 ;  /* 0x000000fffff67224 */ /* 0x000fc400078e0065 */
[----:B------:R-:W-:Y:S01]  /*5b1e0*/  IMAD.MOV.U32 R245, RZ, RZ, R102 ;  /* 0x000000fffff57224 */ /* 0x000fe200078e0066 */
[----:B------:R-:W3:Y:S04]  /*5b1f0*/  LDL.LU R101, [R1+0x614] ;  /* 0x0006140001657983 */ /* 0x000ee80000300800 */
[----:B------:R-:W3:Y:S04]  /*5b200*/  LDL.LU R102, [R1+0x618] ;  /* 0x0006180001667983 */ /* 0x000ee80000300800 */
[----:B------:R-:W3:Y:S04]  /*5b210*/  LDL.LU R103, [R1+0x61c] ;  /* 0x00061c0001677983 */ /* 0x000ee80000300800 */
[----:B------:R-:W-:Y:S04]  /*5b220*/  STL [R1+0x1f94], R244 ;  /* 0x001f94f401007387 */ /* 0x000fe80000100800 */
[----:B------:R-:W-:Y:S04]  /*5b230*/  STL [R1+0x1f90], R245 ;  /* 0x001f90f501007387 */ /* 0x000fe80000100800 */
[----:B------:R-:W-:Y:S04]  /*5b240*/  STL [R1+0x1f8c], R246 ;  /* 0x001f8cf601007387 */ /* 0x000fe80000100800 */
[----:B------:R-:W-:Y:S01]  /*5b250*/  STL [R1+0x1f88], R247 ;  /* 0x001f88f701007387 */ /* 0x000fe20000100800 */
[C---:B--2---:R-:W-:Y:S11]  /*5b260*/  HMMA.1688.F32.TF32 R68, R236.reuse, R48, R68 ;  /* 0x00000030ec44723c */ /* 0x044ff60000081044 */
[----:B------:R-:W-:Y:S11]  /*5b270*/  @!UPT UIADD3 URZ, URZ, URZ, URZ ;  /* 0x0000003f3f3ff290 */ /* 0x000ff6000fffe03f */
[----:B------:R-:W-:Y:S01]  /*5b280*/  @!UPT UIADD3 URZ, URZ, URZ, URZ ;  /* 0x0000003f3f3ff290 */ /* 0x000fe2000fffe03f */
[----:B------:R2:W-:Y:S01]  /*5b290*/  STL.64 [R1+0x448], R70 ;  /* 0x0004484601007387 */ /* 0x0005e20000100a00 */
[----:B-1----:R-:W-:Y:S02]  /*5b2a0*/  IMAD.MOV.U32 R251, RZ, RZ, R68 ;  /* 0x000000fffffb7224 */ /* 0x002fe400078e0044 */
[----:B---3--:R-:W-:Y:S01]  /*5b2b0*/  IMAD.MOV.U32 R249, RZ, RZ, R69 ;  /* 0x000000fffff97224 */ /* 0x008fe200078e0045 */
[----:B------:R-:W3:Y:S04]  /*5b2c0*/  LDL.LU R104, [R1+0x80] ;  /* 0x0000800001687983 */ /* 0x000ee80000300800 */
[----:B------:R-:W3:Y:S01]  /*5b2d0*/  LDL.LU R105, [R1+0x84] ;  /* 0x0000840001697983 */ /* 0x000ee20000300800 */
[C---:B--2---:R-:W-:Y:S03]  /*5b2e0*/  HMMA.1688.F32.TF32 R68, R236.reuse, R52, R160 ;  /* 0x00000034ec44723c */ /* 0x044fe600000810a0 */
[----:B------:R-:W3:Y:S04]  /*5b2f0*/  LDL.LU R106, [R1+0x88] ;  /* 0x00008800016a7983 */ /* 0x000ee80000300800 */
[----:B------:R-:W3:Y:S04]  /*5b300*/  LDL.LU R107, [R1+0x8c] ;  /* 0x00008c00016b7983 */ /* 0x000ee80000300800 */
        /* <DEDUP_REMOVED lines=11> */
[----:B------:R-:W2:Y:S01]  /*5b3c0*/  LDL.LU R159, [R1+0x6cc] ;  /* 0x0006cc00019f7983 */ /* 0x000ea20000300800 */
[C---:B----4-:R-:W-:Y:S11]  /*5b3d0*/  HMMA.1688.F32.TF32 R68, R236.reuse, R56, R152 ;  /* 0x00000038ec44723c */ /* 0x050ff60000081098 */
[----:B------:R-:W-:Y:S11]  /*5b3e0*/  @!UPT UIADD3 URZ, URZ, URZ, URZ ;  /* 0x0000003f3f3ff290 */ /* 0x000ff6000fffe03f */
[----:B------:R-:W-:Y:S02]  /*5b3f0*/  @!UPT UIADD3 URZ, URZ, URZ, URZ ;  /* 0x0000003f3f3ff290 */ /* 0x000fe4000fffe03f */
[----:B------:R-:W-:Y:S01]  /*5b400*/  MOV R246, R68 ;  /* 0x0000004400f67202 */ /* 0x000fe20000000f00 */
[----:B------:R-:W-:Y:S02]  /*5b410*/  IMAD.MOV.U32 R247, RZ, RZ, R69 ;  /* 0x000000fffff77224 */ /* 0x000fe400078e0045 */
[----:B------:R-:W-:Y:S02]  /*5b420*/  IMAD.MOV.U32 R248, RZ, RZ, R70 ;  /* 0x000000fffff87224 */ /* 0x000fe400078e0046 */
[----:B------:R-:W-:Y:S02]  /*5b430*/  IMAD.MOV.U32 R250, RZ, RZ, R71 ;  /* 0x000000fffffa7224 */ /* 0x000fe400078e0047 */
[C---:B------:R-:W-:Y:S03]  /*5b440*/  HMMA.1688.F32.TF32 R68, R236.reuse, R60, R100 ;  /* 0x0000003cec44723c */ /* 0x040fe60000081064 */
[----:B------:R-:W-:Y:S11]  /*5b450*/  STL [R1+0x1fac], R250 ;  /* 0x001facfa01007387 */ /* 0x000ff60000100800 */
[----:B------:R-:W-:Y:S10]  /*5b460*/  @!UPT UIADD3 URZ, URZ, URZ, URZ ;  /* 0x0000003f3f3ff290 */ /* 0x000ff4000fffe03f */
[----:B------:R-:W-:Y:S01]  /*5b470*/  IMAD.MOV.U32 R249, RZ, RZ, R68 ;  /* 0x000000fffff97224 */ /* 0x000fe200078e0044 */
[----:B------:R-:W-:Y:S01]  /*5b480*/  MOV R251, R69 ;  /* 0x0000004500fb7202 */ /* 0x000fe20000000f00 */
[----:B------:R-:W-:Y:S02]  /*5b490*/  IMAD.MOV.U32 R244, RZ, RZ, R70 ;  /* 0x000000fffff47224 */ /* 0x000fe400078e0046 */
[----:B------:R-:W-:Y:S01]  /*5b4a0*/  IMAD.MOV.U32 R245, RZ, RZ, R71 ;  /* 0x000000fffff57224 */ /* 0x000fe200078e0047 */
[----:B------:R-:W-:Y:S04]  /*5b4b0*/  STL [R1+0x1fa8], R248 ;  /* 0x001fa8f801007387 */ /* 0x000fe80000100800 */
[----:B------:R-:W-:Y:S04]  /*5b4c0*/  STL [R1+0x1fa4], R246 ;  /* 0x001fa4f601007387 */ /* 0x000fe80000100800 */
[----:B------:R1:W-:Y:S04]  /*5b4d0*/  STL [R1+0x1fa0], R247 ;  /* 0x001fa0f701007387 */ /* 0x0003e80000100800 */
[----:B------:R4:W-:Y:S04]  /*5b4e0*/  STL [R1+0x1fbc], R245 ;  /* 0x001fbcf501007387 */ /* 0x0009e80000100800 */
[----:B------:R1:W-:Y:S04]  /*5b4f0*/  STL [R1+0x1fb8], R244 ;  /* 0x001fb8f401007387 */ /* 0x0003e80000100800 */
[----:B------:R1:W-:Y:S04]  /*5b500*/  STL [R1+0x1fb4], R249 ;  /* 0x001fb4f901007387 */ /* 0x0003e80000100800 */
[----:B------:R1:W-:Y:S01]  /*5b510*/  STL [R1+0x1fb0], R251 ;  /* 0x001fb0fb01007387 */ /* 0x0003e20000100800 */
[----:B---3--:R-:W-:Y:S11]  /*5b520*/  HMMA.1688.F32.TF32 R68, R236, R64, R104 ;  /* 0x00000040ec44723c */ /* 0x008ff60000081068 */
[----:B------:R-:W-:Y:S11]  /*5b530*/  @!UPT UIADD3 URZ, URZ, URZ, URZ ;  /* 0x0000003f3f3ff290 */ /* 0x000ff6000fffe03f */
[----:B------:R-:W-:Y:S02]  /*5b540*/  @!UPT UIADD3 URZ, URZ, URZ, URZ ;  /* 0x0000003f3f3ff290 */ /* 0x000fe4000fffe03f */
[----:B-1----:R-:W-:Y:S01]  /*5b550*/  IMAD.MOV.U32 R247, RZ, RZ, R71 ;  /* 0x000000fffff77224 */ /* 0x002fe200078e0047 */
[----:B------:R-:W-:Y:S01]  /*5b560*/  MOV R246, R70 ;  /* 0x0000004600f67202 */ /* 0x000fe20000000f00 */
[----:B------:R-:W-:Y:S01]  /*5b570*/  IMAD.MOV.U32 R250, RZ, RZ, R68 ;  /* 0x000000fffffa7224 */ /* 0x000fe200078e0044 */
[----:B------:R-:W-:Y:S01]  /*5b580*/  LDS R70, [R0+0x1d380] ;  /* 0x01d3800000467984 */ /* 0x000fe20000000800 */
[----:B------:R-:W-:-:S03]  /*5b590*/  IMAD.MOV.U32 R248, RZ, RZ, R69 ;  /* 0x000000fffff87224 */ /* 0x000fc600078e0045 */
[----:B------:R-:W-:Y:S01]  /*5b5a0*/  STL [R1+0x1fcc], R247 ;  /* 0x001fccf701007387 */ /* 0x000fe20000100800 */
[C---:B--2---:R-:W-:Y:S03]  /*5b5b0*/  HMMA.1688.F32.TF32 R104, R240.reuse, R4, R156 ;  /* 0x00000004f068723c */ /* 0x044fe6000008109c */
[----:B------:R-:W-:Y:S04]  /*5b5c0*/  STL [R1+0x1fc8], R246 ;  /* 0x001fc8f601007387 */ /* 0x000fe80000100800 */
[----:B------:R-:W-:Y:S04]  /*5b5d0*/  STL [R1+0x1fc4], R250 ;  /* 0x001fc4fa01007387 */ /* 0x000fe80000100800 */
[----:B------:R-:W-:Y:S01]  /*5b5e0*/  STL [R1+0x1fc0], R248 ;  /* 0x001fc0f801007387 */ /* 0x000fe20000100800 */
[----:B------:R-:W-:Y:S03]  /*5b5f0*/  HMMA.1688.F32.TF32 R100, R240, R8, R160 ;  /* 0x00000008f064723c */ /* 0x000fe600000810a0 */
[----:B------:R-:W-:Y:S04]  /*5b600*/  LDS R68, [R0+0x1c380] ;  /* 0x01c3800000447984 */ /* 0x000fe80000000800 */
[----:B------:R-:W-:Y:S04]  /*5b610*/  LDS R69, [R252+0x1c380] ;  /* 0x01c38000fc457984 */ /* 0x000fe80000000800 */
[----:B------:R-:W1:Y:S04]  /*5b620*/  LDS R71, [R252+0x1d380] ;  /* 0x01d38000fc477984 */ /* 0x000e680000000800 */
[----:B------:R2:W-:Y:S04]  /*5b630*/  STL.64 [R1+0x3c0], R104 ;  /* 0x0003c06801007387 */ /* 0x0005e80000100a00 */
[----:B------:R3:W-:Y:S04]  /*5b640*/  STL.64 [R1+0x3c8], R106 ;  /* 0x0003c86a01007387 */ /* 0x0007e80000100a00 */
[----:B------:R-:W3:Y:S04]  /*5b650*/  LDL.LU R236, [R1+0xa0] ;  /* 0x0000a00001ec7983 */ /* 0x000ee80000300800 */
        /* <DEDUP_REMOVED lines=9> */
[----:B----4-:R-:W-:-:S03]  /*5b6f0*/  IMAD.MOV.U32 R245, RZ, RZ, R100 ;  /* 0x000000fffff57224 */ /* 0x010fc600078e0064 */
        /* <DEDUP_REMOVED lines=39> */
[----:B--2---:R-:W2:Y:S04]  /*5b970*/  LDL.LU R104, [R1+0x640] ;  /* 0x0006400001687983 */ /* 0x004ea80000300800 */
[----:B------:R-:W2:Y:S01]  /*5b980*/  LDL.LU R105, [R1+0x644] ;  /* 0x0006440001697983 */ /* 0x000ea20000300800 */
[----:B---3--:R-:W-:-:S02]  /*5b990*/  IMAD.MOV.U32 R107, RZ, RZ, R3 ;  /* 0x000000ffff6b7224 */ /* 0x008fc400078e0003 */
[----:B------:R-:W-:Y:S02]  /*5b9a0*/  IMAD.MOV.U32 R106, RZ, RZ, R2 ;  /* 0x000000ffff6a7224 */ /* 0x000fe400078e0002 */
[----:B------:R-:W3:Y:S04]  /*5b9b0*/  LDL.LU R2, [R1+0x2124] ;  /* 0x0021240001027983 */ /* 0x000ee80000300800 */
[----:B------:R-:W3:Y:S04]  /*5b9c0*/  LDL.LU R3, [R1+0x2120] ;  /* 0x0021200001037983 */ /* 0x000ee80000300800 */
[----:B------:R-:W-:Y:S04]  /*5b9d0*/  STL [R1+0x1fdc], R251 ;  /* 0x001fdcfb01007387 */ /* 0x000fe80000100800 */
[----:B------:R1:W-:Y:S04]  /*5b9e0*/  STL [R1+0x1fd8], R249 ;  /* 0x001fd8f901007387 */ /* 0x0003e80000100800 */
[----:B------:R-:W3:Y:S04]  /*5b9f0*/  LDL.LU R248, [R1+0x680] ;  /* 0x0006800001f87983 */ /* 0x000ee80000300800 */
[----:B-1----:R-:W3:Y:S04]  /*5ba00*/  LDL.LU R249, [R1+0x684] ;  /* 0x0006840001f97983 */ /* 0x002ee80000300800 */
[----:B------:R-:W3:Y:S04]  /*5ba10*/  LDL.LU R250, [R1+0x688] ;  /* 0x0006880001fa7983 */ /* 0x000ee80000300800 */
[----:B------:R-:W3:Y:S04]  /*5ba20*/  LDL.LU R251, [R1+0x68c] ;  /* 0x00068c0001fb7983 */ /* 0x000ee80000300800 */
[----:B------:R-:W-:Y:S04]  /*5ba30*/  STL [R1+0x1fd4], R245 ;  /* 0x001fd4f501007387 */ /* 0x000fe80000100800 */
[----:B------:R1:W-:Y:S04]  /*5ba40*/  STL [R1+0x1fd0], R244 ;  /* 0x001fd0f401007387 */ /* 0x0003e80000100800 */
[----:B-1----:R-:W3:Y:S04]  /*5ba50*/  LDL.LU R244, [R1+0x690] ;  /* 0x0006900001f47983 */ /* 0x002ee80000300800 */
[----:B------:R-:W3:Y:S01]  /*5ba60*/  LDL.LU R245, [R1+0x694] ;  /* 0x0006940001f57983 */ /* 0x000ee20000300800 */
[C---:B----4-:R-:W-:Y:S08]  /*5ba70*/  HMMA.1688.F32.TF32 R132, R240.reuse, R24, R132 ;  /* 0x00000018f084723c */ /* 0x050ff00000081084 */
[C---:B------:R-:W-:Y:S08]  /*5ba80*/  HMMA.1688.F32.TF32 R128, R240.reuse, R12, R128 ;  /* 0x0000000cf080723c */ /* 0x040ff00000081080 */
[C---:B------:R-:W-:Y:S11]  /*5ba90*/  HMMA.1688.F32.TF32 R136, R240.reuse, R28, R136 ;  /* 0x0000001cf088723c */ /* 0x040ff60000081088 */
[----:B------:R-:W-:Y:S04]  /*5baa0*/  @!UPT UIADD3 URZ, URZ, URZ, URZ ;  /* 0x0000003f3f3ff290 */ /* 0x000fe8000fffe03f */
[----:B------:R-:W-:Y:S01]  /*5bab0*/  STL.64 [R1+0x3a0], R128 ;  /* 0x0003a08001007387 */ /* 0x000fe20000100a00 */
[C---:B------:R-:W-:Y:S03]  /*5bac0*/  HMMA.1688.F32.TF32 R140, R240.reuse, R32, R140 ;  /* 0x00000020f08c723c */ /* 0x040fe6000008108c */
[----:B------:R1:W-:Y:S05]  /*5bad0*/  STL.64 [R1+0x3a8], R130 ;  /* 0x0003a88201007387 */ /* 0x0003ea0000100a00 */
[C---:B------:R-:W-:Y:S01]  /*5bae0*/  HMMA.1688.F32.TF32 R152, R240.reuse, R44, R152 ;  /* 0x0000002cf098723c */ /* 0x040fe20000081098 */
[----:B-1----:R-:W4:Y:S07]  /*5baf0*/  LDL.LU.64 R130, [R1+0x2118] ;  /* 0x0021180001827983 */ /* 0x002f2e0000300a00 */
[C---:B------:R-:W-:Y:S01]  /*5bb00*/  HMMA.1688.F32.TF32 R148, R240.reuse, R40, R148 ;  /* 0x00000028f094723c */ /* 0x040fe20000081094 */
[----:B------:R-:W4:Y:S07]  /*5bb10*/  LDL.LU.64 R128, [R1+0x2110] ;  /* 0x0021100001807983 */ /* 0x000f2e0000300a00 */
[C---:B------:R-:W-:Y:S08]  /*5bb20*/  HMMA.1688.F32.TF32 R144, R240.reuse, R36, R144 ;  /* 0x00000024f090723c */ /* 0x040ff00000081090 */
[C---:B------:R-:W-:Y:S08]  /*5bb30*/  HMMA.1688.F32.TF32 R100, R240.reuse, R48, R100 ;  /* 0x00000030f064723c */ /* 0x040ff00000081064 */
[C---:B--2---:R-:W-:Y:S08]  /*5bb40*/  HMMA.1688.F32.TF32 R104, R240.reuse, R52, R104 ;  /* 0x00000034f068723c */ /* 0x044ff00000081068 */
[C---:B------:R-:W-:Y:S08]  /*5bb50*/  HMMA.1688.F32.TF32 R156, R240.reuse, R56, R156 ;  /* 0x00000038f09c723c */ /* 0x040ff0000008109c */
[----:B------:R-:W-:Y:S01]  /*5bb60*/  HMMA.1688.F32.TF32 R160, R240, R60, R160 ;  /* 0x0000003cf0a0723c */ /* 0x000fe200000810a0 */
[----:B---3--:R-:W-:Y:S01]  /*5bb70*/  IMAD.MOV.U32 R247, RZ, RZ, R2 ;  /* 0x000000fffff77224 */ /* 0x008fe200078e0002 */
[----:B------:R-:W-:-:S06]  /*5bb80*/  MOV R246, R3 ;  /* 0x0000000300f67202 */ /* 0x000fcc0000000f00 */
[C---:B------:R-:W-:Y:S08]  /*5bb90*/  HMMA.1688.F32.TF32 R248, R240.reuse, R20, R248 ;  /* 0x00000014f0f8723c */ /* 0x040ff000000810f8 */
[----:B------:R-:W-:Y:S11]  /*5bba0*/  HMMA.1688.F32.TF32 R244, R240, R16, R244 ;  /* 0x00000010f0f4723c */ /* 0x000ff600000810f4 */
[----:B------:R-:W-:Y:S11]  /*5bbb0*/  @!UPT UIADD3 URZ, URZ, URZ, URZ ;  /* 0x0000003f3f3ff290 */ /* 0x000ff6000fffe03f */
[----:B------:R-:W-:Y:S01]  /*5bbc0*/  @!UPT UIADD3 URZ, URZ, URZ, URZ ;  /* 0x0000003f3f3ff290 */ /* 0x000fe2000fffe03f */
[----:B------:R-:W-:Y:S04]  /*5bbd0*/  STL.64 [R1+0x390], R244 ;  /* 0x000390f401007387 */ /* 0x000fe80000100a00 */
[----:B------:R1:W-:Y:S04]  /*5bbe0*/  STL.64 [R1+0x398], R246 ;  /* 0x000398f601007387 */ /* 0x0003e80000100a00 */
[----:B------:R2:W-:Y:S04]  /*5bbf0*/  STL.64 [R1+0x380], R248 ;  /* 0x000380f801007387 */ /* 0x0005e80000100a00 */
[----:B------:R3:W-:Y:S01]  /*5bc00*/  STL.64 [R1+0x388], R250 ;  /* 0x000388fa01007387 */ /* 0x0007e20000100a00 */
[----:B-1----:R-:W-:Y:S01]  /*5bc10*/  IMAD.MOV.U32 R247, RZ, RZ, R132 ;  /* 0x000000fffff77224 */ /* 0x002fe200078e0084 */
[----:B--2---:R-:W-:Y:S01]  /*5bc20*/  MOV R248, R135 ;  /* 0x0000008700f87202 */ /* 0x004fe20000000f00 */
[----:B------:R-:W-:-:S02]  /*5bc30*/  IMAD.MOV.U32 R246, RZ, RZ, R133 ;  /* 0x000000fffff67224 */ /* 0x000fc400078e0085 */
[----:B---3--:R-:W-:Y:S02]  /*5bc40*/  IMAD.MOV.U32 R250, RZ, RZ, R134 ;  /* 0x000000fffffa7224 */ /* 0x008fe400078e0086 */
[----:B------:R-:W2:Y:S04]  /*5bc50*/  LDL.LU.64 R134, [R1+0x2108] ;  /* 0x0021080001867983 */ /* 0x000ea80000300a00 */
[----:B------:R-:W2:Y:S01]  /*5bc60*/  LDL.LU.64 R132, [R1+0x2100] ;  /* 0x0021000001847983 */ /* 0x000ea20000300a00 */
[----:B------:R-:W-:-:S03]  /*5bc70*/  IMAD.MOV.U32 R245, RZ, RZ, R138 ;  /* 0x000000fffff57224 */ /* 0x000fc600078e008a */
[----:B------:R1:W-:Y:S01]  /*5bc80*/  STL [R1+0x1fec], R248 ;  /* 0x001fecf801007387 */ /* 0x0003e20000100800 */
[----:B------:R-:W-:-:S03]  /*5bc90*/  IMAD.MOV.U32 R244, RZ, RZ, R139 ;  /* 0x000000fffff47224 */ /* 0x000fc600078e008b */
[----:B------:R3:W-:Y:S01]  /*5bca0*/  STL [R1+0x1fe8], R250 ;  /* 0x001fe8fa01007387 */ /* 0x0007e20000100800 */
[----:B------:R-:W-:-:S03]  /*5bcb0*/  IMAD.MOV.U32 R251, RZ, RZ, R136 ;  /* 0x000000fffffb7224 */ /* 0x000fc600078e0088 */
[----:B------:R4:W-:Y:S01]  /*5bcc0*/  STL [R1+0x1fe4], R247 ;  /* 0x001fe4f701007387 */ /* 0x0009e20000100800 */
[----:B------:R-:W-:-:S03]  /*5bcd0*/  IMAD.MOV.U32 R249, RZ, RZ, R137 ;  /* 0x000000fffff97224 */ /* 0x000fc600078e0089 */
[----:B------:R4:W-:Y:S01]  /*5bce0*/  STL [R1+0x1fe0], R246 ;  /* 0x001fe0f601007387 */ /* 0x0009e20000100800 */
[----:B-1----:R-:W-:Y:S01]  /*5bcf0*/  MOV R248, R140 ;  /* 0x0000008c00f87202 */ /* 0x002fe20000000f00 */
[----:B---3--:R-:W-:Y:S02]  /*5bd00*/  IMAD.MOV.U32 R250, RZ, RZ, R141 ;  /* 0x000000fffffa7224 */ /* 0x008fe400078e008d */
[----:B------:R-:W3:Y:S01]  /*5bd10*/  LDL.LU.64 R138, [R1+0x20f8] ;  /* 0x0020f800018a7983 */ /* 0x000ee20000300a00 */
[----:B----4-:R-:W-:-:S03]  /*5bd20*/  IMAD.MOV.U32 R247, RZ, RZ, R142 ;  /* 0x000000fffff77224 */ /* 0x010fc600078e008e */
[----:B------:R-:W3:Y:S01]  /*5bd30*/  LDL.LU.64 R136, [R1+0x20f0] ;  /* 0x0020f00001887983 */ /* 0x000ee20000300a00 */
[----:B------:R-:W-:-:S03]  /*5bd40*/  IMAD.MOV.U32 R246, RZ, RZ, R143 ;  /* 0x000000fffff67224 */ /* 0x000fc600078e008f */
[----:B------:R-:W4:Y:S04]  /*5bd50*/  LDL.LU.64 R142, [R1+0x20e8] ;  /* 0x0020e800018e7983 */ /* 0x000f280000300a00 */
        /* <DEDUP_REMOVED lines=29> */
[----:B------:R-:W-:Y:S11]  /*5bf30*/  HMMA.1688.F32.TF32 R240, R240, R64, R236 ;  /* 0x00000040f0f0723c */ /* 0x000ff600000810ec */
[----:B------:R-:W-:Y:S11]  /*5bf40*/  @!UPT UIADD3 URZ, URZ, URZ, URZ ;  /* 0x0000003f3f3ff290 */ /* 0x000ff6000fffe03f */
[----:B------:R-:W-:Y:S01]  /*5bf50*/  @!UPT UIADD3 URZ, URZ, URZ, URZ ;  /* 0x0000003f3f3ff290 */ /* 0x000fe2000fffe03f */
[----:B------:R-:W-:Y:S04]  /*5bf60*/  STL.64 [R1+0x2b0], R240 ;  /* 0x0002b0f001007387 */ /* 0x000fe80000100a00 */
[----:B------:R1:W-:Y:S02]  /*5bf70*/  STL.64 [R1+0x2b8], R242 ;  /* 0x0002b8f201007387 */ /* 0x0003e40000100a00 */
[C---:B-1----:R-:W-:Y:S08]  /*5bf80*/  HMMA.1688.F32.TF32 R240, R68.reuse, R56, R116 ;  /* 0x0000003844f0723c */ /* 0x042ff00000081074 */
[C---:B--2---:R-:W-:Y:S08]  /*5bf90*/  HMMA.1688.F32.TF32 R236, R68.reuse, R4, R160 ;  /* 0x0000000444ec723c */ /* 0x044ff000000810a0 */
[C---:B------:R-:W-:Y:S01]  /*5bfa0*/  HMMA.1688.F32.TF32 R160, R68.reuse, R8, R156 ;  /* 0x0000000844a0723c */ /* 0x040fe2000008109c */
[----:B------:R-:W-:Y:S04]  /*5bfb0*/  LDS R157, [R252+0x1e000] ;  /* 0x01e00000fc9d7984 */ /* 0x000fe80000000800 */
[----:B------:R-:W-:Y:S04]  /*5bfc0*/  LDS R159, [R252+0x1f000] ;  /* 0x01f00000fc9f7984 */ /* 0x000fe80000000800 */
[----:B------:R-:W-:Y:S04]  /*5bfd0*/  LDS R156, [R0+0x1e000] ;  /* 0x01e00000009c7984 */ /* 0x000fe80000000800 */
[----:B------:R-:W1:Y:S04]  /*5bfe0*/  LDS R158, [R0+0x1f000] ;  /* 0x01f00000009e7984 */ /* 0x000e680000000800 */
[----:B------:R-:W-:Y:S04]  /*5bff0*/  STL.64 [R1+0x290], R236 ;  /* 0x000290ec01007387 */ /* 0x000fe80000100a00 */
[----:B------:R2:W-:Y:S04]  /*5c000*/  STL.64 [R1+0x298], R238 ;  /* 0x000298ee01007387 */ /* 0x0005e80000100a00 */
[----:B------:R-:W-:Y:S04]  /*5c010*/  STL.64 [R1+0xb0], R160 ;  /* 0x0000b0a001007387 */ /* 0x000fe80000100a00 */
[----:B------:R3:W-:Y:S01]  /*5c020*/  STL.64 [R1+0xb8], R162 ;  /* 0x0000b8a201007387 */ /* 0x0007e20000100a00 */
[C---:B--2---:R-:W-:Y:S08]  /*5c030*/  HMMA.1688.F32.TF32 R236, R68.reuse, R12, R104 ;  /* 0x0000000c44ec723c */ /* 0x044ff00000081068 */
[C---:B---3--:R-:W-:Y:S08]  /*5c040*/  HMMA.1688.F32.TF32 R160, R68.reuse, R16, R100 ;  /* 0x0000001044a0723c */ /* 0x048ff00000081064 */
[C---:B------:R-:W-:Y:S01]  /*5c050*/  HMMA.1688.F32.TF32 R104, R68.reuse, R20, R152 ;  /* 0x000000144468723c */ /* 0x040fe20000081098 */
[----:B------:R-:W-:Y:S04]  /*5c060*/  LDS R152, [R0+0x1e100] ;  /* 0x01e1000000987984 */ /* 0x000fe80000000800 */
[----:B------:R-:W-:Y:S03]  /*5c070*/  LDS R154, [R0+0x1f100] ;  /* 0x01f10000009a7984 */ /* 0x000fe60000000800 */
[----:B------:R-:W-:Y:S01]  /*5c080*/  HMMA.1688.F32.TF32 R100, R68, R24, R148 ;  /* 0x000000184464723c */ /* 0x000fe20000081094 */
[----:B------:R-:W-:Y:S04]  /*5c090*/  STL.64 [R1+0xa0], R236 ;  /* 0x0000a0ec01007387 */ /* 0x000fe80000100a00 */
[----:B------:R-:W-:Y:S04]  /*5c0a0*/  STL.64 [R1+0xa8], R238 ;  /* 0x0000a8ee01007387 */ /* 0x000fe80000100a00 */
[----:B------:R-:W-:Y:S04]  /*5c0b0*/  STL.64 [R1+0x90], R160 ;  /* 0x000090a001007387 */ /* 0x000fe80000100a00 */
[----:B------:R-:W-:Y:S04]  /*5c0c0*/  STL.64 [R1+0x98], R162 ;  /* 0x000098a201007387 */ /* 0x000fe80000100a00 */
[----:B------:R-:W-:Y:S04]  /*5c0d0*/  STL.64 [R1+0x80], R104 ;  /* 0x0000806801007387 */ /* 0x000fe80000100a00 */
[----:B------:R-:W-:Y:S03]  /*5c0e0*/  STL.64 [R1+0x88], R106 ;  /* 0x0000886a01007387 */ /* 0x000fe60000100a00 */
[----:B------:R-:W-:Y:S01]  /*5c0f0*/  IMAD.MOV.U32 R3, RZ, RZ, R101 ;  /* 0x000000ffff037224 */ /* 0x000fe200078e0065 */
[----:B------:R-:W-:Y:S01]  /*5c100*/  MOV R2, R102 ;  /* 0x0000006600027202 */ /* 0x000fe20000000f00 */
[----:B------:R2:W-:Y:S01]  /*5c110*/  STL [R1+0x70], R100 ;  /* 0x0000706401007387 */ /* 0x0005e20000100800 */
[----:B------:R-:W-:-:S02]  /*5c120*/  IMAD.MOV.U32 R252, RZ, RZ, R103 ;  /* 0x000000fffffc7224 */ /* 0x000fc400078e0067 */
[C---:B--2---:R-:W-:Y:S11]  /*5c130*/  HMMA.1688.F32.TF32 R100, R68.reuse, R28, R144 ;  /* 0x0000001c4464723c */ /* 0x044ff60000081090 */
        /* <DEDUP_REMOVED lines=27> */
[C---:B------:R-:W-:Y:S01]  /*5c2f0*/  HMMA.1688.F32.TF32 R100, R68.reuse, R44, R128 ;  /* 0x0000002c4464723c */ /* 0x040fe20000081080 */
[----:B------:R-:W-:Y:S11]  /*5c300*/  STL [R1+0x1f30], R252 ;  /* 0x001f30fc01007387 */ /* 0x000ff60000100800 */
[----:B------:R-:W-:Y:S11]  /*5c310*/  @!UPT UIADD3 URZ, URZ, URZ, URZ ;  /* 0x0000003f3f3ff290 */ /* 0x000ff6000fffe03f */
[----:B------:R-:W-:Y:S01]  /*5c320*/  @!UPT UIADD3 URZ, URZ, URZ, URZ ;  /* 0x0000003f3f3ff290 */ /* 0x000fe2000fffe03f */
[----:B------:R-:W-:Y:S01]  /*5c330*/  IMAD.MOV.U32 R41, RZ, RZ, R100 ;  /* 0x000000ffff297224 */ /* 0x000fe200078e0064 */
[----:B------:R-:W-:Y:S01]  /*5c340*/  MOV R37, R102 ;  /* 0x0000006600257202 */ /* 0x000fe20000000f00 */
[----:B------:R-:W-:Y:S02]  /*5c350*/  IMAD.MOV.U32 R40, RZ, RZ, R101 ;  /* 0x000000ffff287224 */ /* 0x000fe400078e0065 */
[----:B------:R-:W-:Y:S02]  /*5c360*/  IMAD.MOV.U32 R36, RZ, RZ, R103 ;  /* 0x000000ffff247224 */ /* 0x000fe400078e0067 */
[C---:B------:R-:W-:Y:S01]  /*5c370*/  HMMA.1688.F32.TF32 R100, R68.reuse, R48, R124 ;  /* 0x000000304464723c */ /* 0x040fe2000008107c */
[----:B------:R-:W-:Y:S04]  /*5c380*/  STL [R1+0x1f2c], R2 ;  /* 0x001f2c0201007387 */ /* 0x000fe80000100800 */
[----:B------:R-:W-:Y:S04]  /*5c390*/  STL [R1+0x1f28], R3 ;  /* 0x001f280301007387 */ /* 0x000fe80000100800 */
[----:B------:R2:W-:Y:S11]  /*5c3a0*/  STL [R1+0x1f34], R20 ;  /* 0x001f341401007387 */ /* 0x0005f60000100800 */
[----:B------:R-:W-:Y:S04]  /*5c3b0*/  @!UPT UIADD3 URZ, URZ, URZ, URZ ;  /* 0x0000003f3f3ff290 */ /* 0x000fe8000fffe03f */
[----:B--2---:R-:W-:Y:S01]  /*5c3c0*/  IMAD.MOV.U32 R20, RZ, RZ, R100 ;  /* 0x000000ffff147224 */ /* 0x004fe200078e0064 */
[----:B------:R-:W-:Y:S01]  /*5c3d0*/  MOV R3, R103 ;  /* 0x0000006700037202 */ /* 0x000fe20000000f00 */
[----:B------:R-:W-:Y:S02]  /*5c3e0*/  IMAD.MOV.U32 R252, RZ, RZ, R101 ;  /* 0x000000fffffc7224 */ /* 0x000fe400078e0065 */
[----:B------:R-:W-:Y:S02]  /*5c3f0*/  IMAD.MOV.U32 R2, RZ, RZ, R102 ;  /* 0x000000ffff027224 */ /* 0x000fe400078e0066 */
[C---:B------:R-:W-:Y:S08]  /*5c400*/  HMMA.1688.F32.TF32 R100, R68.reuse, R52, R120 ;  /* 0x000000344464723c */ /* 0x040ff00000081078 */
[C---:B------:R-:W-:Y:S08]  /*5c410*/  HMMA.1688.F32.TF32 R236, R68.reuse, R60, R212 ;  /* 0x0000003c44ec723c */ /* 0x040ff000000810d4 */
[----:B------:R-:W-:Y:S08]  /*5c420*/  HMMA.1688.F32.TF32 R212, R68, R64, R232 ;  /* 0x0000004044d4723c */ /* 0x000ff000000810e8 */
[----:B-1----:R-:W-:Y:S01]  /*5c430*/  HMMA.1688.F32.TF32 R104, R156, R6, R228 ;  /* 0x000000069c68723c */ /* 0x002fe200000810e4 */
[----:B------:R-:W-:Y:S01]  /*5c440*/  IMAD.MOV.U32 R49, RZ, RZ, R100 ;  /* 0x000000ffff317224 */ /* 0x000fe200078e0064 */
[----:B------:R-:W-:Y:S01]  /*5c450*/  STL.64 [R1+0x1e88], R242 ;  /* 0x001e88f201007387 */ /* 0x000fe20000100a00 */
[----:B------:R-:W-:-:S02]  /*5c460*/  IMAD.MOV.U32 R48, RZ, RZ, R101 ;  /* 0x000000ffff307224 */ /* 0x000fc400078e0065 */
[----:B------:R-:W-:Y:S02]  /*5c470*/  IMAD.MOV.U32 R45, RZ, RZ, R102 ;  /* 0x000000ffff2d7224 */ /* 0x000fe400078e0066 */
[----:B------:R-:W-:Y:S01]  /*5c480*/  IMAD.MOV.U32 R44, RZ, RZ, R103 ;  /* 0x000000ffff2c7224 */ /* 0x000fe200078e0067 */
[C---:B------:R-:W-:Y:S01]  /*5c490*/  HMMA.1688.F32.TF32 R80, R156.reuse, R18, R80 ;  /* 0x000000129c50723c */ /* 0x040fe20000081050 */
        /* <DEDUP_REMOVED lines=11> */
[C---:B------:R-:W-:Y:S01]  /*5c550*/  HMMA.1688.F32.TF32 R72, R156.reuse, R14, R76 ;  /* 0x0000000e9c48723c */ /* 0x040fe2000008104c */
[----:B------:R-:W-:Y:S04]  /*5c560*/  STL.64 [R1+0x1e80], R240 ;  /* 0x001e80f001007387 */ /* 0x000fe80000100a00 */
        /* <DEDUP_REMOVED lines=9> */
[----:B------:R-:W-:Y:S04]  /*5c600*/  STL.64 [R1+0x8f0], R72 ;  /* 0x0008f04801007387 */ /* 0x000fe80000100a00 */
[----:B------:R1:W-:Y:S01]  /*5c610*/  STL.64 [R1+0x8f8], R74 ;  /* 0x0008f84a01007387 */ /* 0x0003e20000100a00 */
        /* <DEDUP_REMOVED lines=8> */
[C---:B-1----:R-:W-:Y:S01]  /*5c6a0*/  HMMA.1688.F32.TF32 R72, R156.reuse, R26, R88 ;  /* 0x0000001a9c48723c */ /* 0x042fe20000081058 */
[----:B------:R-:W-:Y:S04]  /*5c6b0*/  STL.64 [R1+0x8e0], R80 ;  /* 0x0008e05001007387 */ /* 0x000fe80000100a00 */
[----:B------:R1:W-:Y:S04]  /*5c6c0*/  STL.64 [R1+0x8e8], R82 ;  /* 0x0008e85201007387 */ /* 0x0003e80000100a00 */
[----:B------:R-:W-:Y:S04]  /*5c6d0*/  STL.64 [R1+0x8d0], R76 ;  /* 0x0008d04c01007387 */ /* 0x000fe80000100a00 */
[----:B------:R2:W-:Y:S01]  /*5c6e0*/  STL.64 [R1+0x8d8], R78 ;  /* 0x0008d84e01007387 */ /* 0x0005e20000100a00 */
[----:B-1----:R-:W-:Y:S01]  /*5c6f0*/  HMMA.1688.F32.TF32 R80, R156, R30, R92 ;  /* 0x0000001e9c50723c */ /* 0x002fe2000008105c */
[----:B------:R-:W-:-:S02]  /*5c700*/  IMAD.MOV.U32 R162, RZ, RZ, R225 ;  /* 0x000000ffffa27224 */ /* 0x000fc400078e00e1 */
[----:B------:R-:W-:Y:S02]  /*5c710*/  IMAD.MOV.U32 R163, RZ, RZ, R226 ;  /* 0x000000ffffa37224 */ /* 0x000fe400078e00e2 */
[----:B------:R-:W-:-:S04]  /*5c720*/  IMAD.MOV.U32 R132, RZ, RZ, R227 ;  /* 0x000000ffff847224 */ /* 0x000fc800078e00e3 */
[----:B------:R-:W-:Y:S01]  /*5c730*/  STL.64 [R1+0x8c0], R72 ;  /* 0x0008c04801007387 */ /* 0x000fe20000100a00 */
[----:B--2---:R-:W-:Y:S03]  /*5c740*/  HMMA.1688.F32.TF32 R76, R156, R34, R96 ;  /* 0x000000229c4c723c */ /* 0x004fe60000081060 */
[----:B------:R1:W-:Y:S01]  /*5c750*/  STL.64 [R1+0x8c8], R74 ;  /* 0x0008c84a01007387 */ /* 0x0003e20000100a00 */
[----:B------:R-:W-:Y:S01]  /*5c760*/  IMAD.MOV.U32 R133, RZ, RZ, R66 ;  /* 0x000000ffff857224 */ /* 0x000fe200078e0042 */
[----:B------:R-:W-:Y:S01]  /*5c770*/  MOV R134, R67 ;  /* 0x0000004300867202 */ /* 0x000fe20000000f00 */
[----:B------:R-:W-:Y:S01]  /*5c780*/  IMAD.MOV.U32 R135, RZ, RZ, R207 ;  /* 0x000000ffff877224 */ /* 0x000fe200078e00cf */
[----:B------:R-:W-:Y:S01]  /*5c790*/  LOP3.LUT R53, R0, 0x20, RZ, 0x3c, !PT ;  /* 0x0000002000357812 */ /* 0x000fe200078e3cff */
[----:B------:R-:W-:Y:S01]  /*5c7a0*/  LDS R68, [R0+0x1e080] ;  /* 0x01e0800000447984 */ /* 0x000fe20000000800 */
[----:B------:R-:W-:Y:S01]  /*5c7b0*/  MOV R104, R182 ;  /* 0x000000b600687202 */ /* 0x000fe20000000f00 */
[----:B------:R-:W-:-:S02]  /*5c7c0*/  IMAD.MOV.U32 R105, RZ, RZ, R183 ;  /* 0x000000ffff697224 */ /* 0x000fc400078e00b7 */
[----:B------:R-:W-:Y:S01]  /*5c7d0*/  IMAD.MOV.U32 R106, RZ, RZ, R184 ;  /* 0x000000ffff6a7224 */ /* 0x000fe200078e00b8 */
[----:B------:R-:W-:Y:S01]  /*5c7e0*/  LDS R70, [R0+0x1f080] ;  /* 0x01f0800000467984 */ /* 0x000fe20000000800 */
[C---:B-1----:R-:W-:Y:S03]  /*5c7f0*/  HMMA.1688.F32.TF32 R72, R156.reuse, R38, R108 ;  /* 0x000000269c48723c */ /* 0x042fe6000008106c */
[----:B------:R-:W-:Y:S04]  /*5c800*/  STL.64 [R1+0x8b0], R80 ;  /* 0x0008b05001007387 */ /* 0x000fe80000100a00 */
[----:B------:R1:W-:Y:S04]  /*5c810*/  STL.64 [R1+0x8b8], R82 ;  /* 0x0008b85201007387 */ /* 0x0003e80000100a00 */
[----:B------:R-:W-:Y:S04]  /*5c820*/  STL.64 [R1+0x8a0], R76 ;  /* 0x0008a04c01007387 */ /* 0x000fe80000100a00 */
[----:B------:R2:W-:Y:S01]  /*5c830*/  STL.64 [R1+0x8a8], R78 ;  /* 0x0008a84e01007387 */ /* 0x0005e20000100a00 */
[----:B-1----:R-:W-:Y:S01]  /*5c840*/  HMMA.1688.F32.TF32 R80, R156, R42, R112 ;  /* 0x0000002a9c50723c */ /* 0x002fe20000081070 */
[----:B------:R-:W-:-:S02]  /*5c850*/  IMAD.MOV.U32 R107, RZ, RZ, R185 ;  /* 0x000000ffff6b7224 */ /* 0x000fc400078e00b9 */
[----:B------:R-:W-:Y:S01]  /*5c860*/  IMAD.MOV.U32 R100, RZ, RZ, R190 ;  /* 0x000000ffff647224 */ /* 0x000fe200078e00be */
[----:B------:R-:W-:-:S03]  /*5c870*/  MOV R102, R192 ;  /* 0x000000c000667202 */ /* 0x000fc60000000f00 */
[----:B------:R-:W-:Y:S01]  /*5c880*/  STL.64 [R1+0x890], R72 ;  /* 0x0008904801007387 */ /* 0x000fe20000100a00 */
[C---:B--2---:R-:W-:Y:S03]  /*5c890*/  HMMA.1688.F32.TF32 R76, R156.reuse, R46, R164 ;  /* 0x0000002e9c4c723c */ /* 0x044fe600000810a4 */
[----:B------:R1:W-:Y:S01]  /*5c8a0*/  STL.64 [R1+0x898], R74 ;  /* 0x0008984a01007387 */ /* 0x0003e20000100a00 */
[----:B------:R-:W-:Y:S02]  /*5c8b0*/  IMAD.MOV.U32 R101, RZ, RZ, R191 ;  /* 0x000000ffff657224 */ /* 0x000fe400078e00bf */
[----:B------:R-:W-:Y:S01]  /*5c8c0*/  IMAD.MOV.U32 R103, RZ, RZ, R193 ;  /* 0x000000ffff677224 */ /* 0x000fe200078e00c1 */
[----:B------:R-:W-:Y:S04]  /*5c8d0*/  LDS R69, [R53+0x1e080] ;  /* 0x01e0800035457984 */ /* 0x000fe80000000800 */
[----:B------:R-:W2:Y:S01]  /*5c8e0*/  LDS R71, [R53+0x1f080] ;  /* 0x01f0800035477984 */ /* 0x000ea20000000800 */
[C---:B-1----:R-:W-:Y:S03]  /*5c8f0*/  HMMA.1688.F32.TF32 R72, R156.reuse, R50, R168 ;  /* 0x000000329c48723c */ /* 0x042fe600000810a8 */
[----:B------:R-:W-:Y:S04]  /*5c900*/  LDS R153, [R53+0x1e100] ;  /* 0x01e1000035997984 */ /* 0x000fe80000000800 */
[----:B------:R-:W-:Y:S04]  /*5c910*/  STL.64 [R1+0x880], R80 ;  /* 0x0008805001007387 */ /* 0x000fe80000100a00 */
[----:B------:R1:W-:Y:S04]  /*5c920*/  STL.64 [R1+0x888], R82 ;  /* 0x0008885201007387 */ /* 0x0003e80000100a00 */
[----:B------:R-:W-:Y:S04]  /*5c930*/  STL.64 [R1+0x870], R76 ;  /* 0x0008704c01007387 */ /* 0x000fe80000100a00 */
[----:B------:R3:W-:Y:S01]  /*5c940*/  STL.64 [R1+0x878], R78 ;  /* 0x0008784e01007387 */ /* 0x0007e20000100a00 */
[C---:B-1----:R-:W-:Y:S03]  /*5c950*/  HMMA.1688.F32.TF32 R80, R156.reuse, R54, R208 ;  /* 0x000000369c50723c */ /* 0x042fe600000810d0 */
[----:B------:R-:W1:Y:S04]  /*5c960*/  LDS R155, [R53+0x1f100] ;  /* 0x01f10000359b7984 */ /* 0x000e680000000800 */
[----:B------:R-:W-:Y:S01]  /*5c970*/  STL.64 [R1+0x860], R72 ;  /* 0x0008604801007387 */ /* 0x000fe20000100a00 */
[C---:B---3--:R-:W-:Y:S03]  /*5c980*/  HMMA.1688.F32.TF32 R76, R156.reuse, R58, R216 ;  /* 0x0000003a9c4c723c */ /* 0x048fe600000810d8 */
[----:B------:R3:W-:Y:S05]  /*5c990*/  STL.64 [R1+0x868], R74 ;  /* 0x0008684a01007387 */ /* 0x0007ea0000100a00 */
[----:B---3--:R-:W-:Y:S07]  /*5c9a0*/  HMMA.1688.F32.TF32 R72, R156, R62, R220 ;  /* 0x0000003e9c48723c */ /* 0x008fee00000810dc */
[----:B------:R-:W-:Y:S04]  /*5c9b0*/  STL.64 [R1+0x850], R80 ;  /* 0x0008505001007387 */ /* 0x000fe80000100a00 */
[----:B------:R3:W-:Y:S04]  /*5c9c0*/  STL.64 [R1+0x858], R82 ;  /* 0x0008585201007387 */ /* 0x0007e80000100a00 */
[----:B------:R-:W-:Y:S04]  /*5c9d0*/  STL.64 [R1+0x840], R76 ;  /* 0x0008404c01007387 */ /* 0x000fe80000100a00 */
[----:B------:R2:W-:Y:S04]  /*5c9e0*/  STL.64 [R1+0x848], R78 ;  /* 0x0008484e01007387 */ /* 0x0005e80000100a00 */
[----:B------:R-:W4:Y:S04]  /*5c9f0*/  LDL.LU R182, [R1+0x206c] ;  /* 0x00206c0001b67983 */ /* 0x000f280000300800 */
[----:B------:R-:W-:Y:S04]  /*5ca00*/  STL.64 [R1+0x830], R72 ;  /* 0x0008304801007387 */ /* 0x000fe80000100a00 */
[----:B------:R1:W-:Y:S04]  /*5ca10*/  STL.64 [R1+0x838], R74 ;  /* 0x0008384a01007387 */ /* 0x0003e80000100a00 */
        /* <DEDUP_REMOVED lines=36> */
[C---:B------:R-:W-:Y:S08]  /*5cc60*/  HMMA.1688.F32.TF32 R172, R68.reuse, R38, R172 ;  /* 0x0000002644ac723c */ /* 0x040ff000000810ac */
[C---:B---3--:R-:W-:Y:S08]  /*5cc70*/  HMMA.1688.F32.TF32 R80, R68.reuse, R54, R136 ;  /* 0x000000364450723c */ /* 0x048ff00000081088 */
[C---:B------:R-:W-:Y:S08]  /*5cc80*/  HMMA.1688.F32.TF32 R76, R68.reuse, R58, R140 ;  /* 0x0000003a444c723c */ /* 0x040ff0000008108c */
[C---:B-1----:R-:W-:Y:S08]  /*5cc90*/  HMMA.1688.F32.TF32 R72, R68.reuse, R62, R144 ;  /* 0x0000003e4448723c */ /* 0x042ff00000081090 */
[C---:B------:R-:W-:Y:S08]  /*5cca0*/  HMMA.1688.F32.TF32 R164, R68.reuse, R46, R132 ;  /* 0x0000002e44a4723c */ /* 0x040ff00000081084 */
[C---:B------:R-:W-:Y:S08]  /*5ccb0*/  HMMA.1688.F32.TF32 R160, R68.reuse, R50, R160 ;  /* 0x0000003244a0723c */ /* 0x040ff000000810a0 */
[C---:B----4-:R-:W-:Y:S08]  /*5ccc0*/  HMMA.1688.F32.TF32 R180, R68.reuse, R30, R180 ;  /* 0x0000001e44b4723c */ /* 0x050ff000000810b4 */
[C---:B------:R-:W-:Y:S08]  /*5ccd0*/  HMMA.1688.F32.TF32 R184, R68.reuse, R26, R184 ;  /* 0x0000001a44b8723c */ /* 0x040ff000000810b8 */
[C---:B------:R-:W-:Y:S08]  /*5cce0*/  HMMA.1688.F32.TF32 R188, R68.reuse, R22, R188 ;  /* 0x0000001644bc723c */ /* 0x040ff000000810bc */
[C---:B------:R-:W-:Y:S08]  /*5ccf0*/  HMMA.1688.F32.TF32 R192, R68.reuse, R18, R192 ;  /* 0x0000001244c0723c */ /* 0x040ff000000810c0 */
[C---:B------:R-:W-:Y:S08]  /*5cd00*/  HMMA.1688.F32.TF32 R196, R68.reuse, R14, R196 ;  /* 0x0000000e44c4723c */ /* 0x040ff000000810c4 */
[----:B------:R-:W-:Y:S08]  /*5cd10*/  HMMA.1688.F32.TF32 R200, R68, R10, R200 ;  /* 0x0000000a44c8723c */ /* 0x000ff000000810c8 */
[----:B------:R-:W-:Y:S08]  /*5cd20*/  HMMA.1688.F32.TF32 R208, R156, R66, R224 ;  /* 0x000000429cd0723c */ /* 0x000ff000000810e0 */
[C---:B------:R-:W-:Y:S08]  /*5cd30*/  HMMA.1688.F32.TF32 R204, R68.reuse, R6, R204 ;  /* 0x0000000644cc723c */ /* 0x040ff000000810cc */
[C---:B------:R-:W-:Y:S07]  /*5cd40*/  HMMA.1688.F32.TF32 R168, R68.reuse, R42, R128 ;  /* 0x0000002a44a8723c */ /* 0x040fee0000081080 */
        /* <DEDUP_REMOVED lines=26> */
[----:B------:R-:W-:Y:S03]  /*5cef0*/  HMMA.1688.F32.TF32 R156, R68, R66, R100 ;  /* 0x00000042449c723c */ /* 0x000fe60000081064 */
[----:B------:R-:W-:Y:S04]  /*5cf00*/  STL.64 [R1+0x800], R72 ;  /* 0x0008004801007387 */ /* 0x000fe80000100a00 */
[----:B------:R1:W-:Y:S01]  /*5cf10*/  STL.64 [R1+0x808], R74 ;  /* 0x0008084a01007387 */ /* 0x0003e20000100a00 */
[C---:B------:R-:W-:Y:S03]  /*5cf20*/  HMMA.1688.F32.TF32 R68, R152.reuse, R10, R104 ;  /* 0x0000000a9844723c */ /* 0x040fe60000081068 */
[----:B------:R-:W2:Y:S04]  /*5cf30*/  LDL.LU R104, [R1+0x420] ;  /* 0x0004200001687983 */ /* 0x000ea80000300800 */
[----:B------:R-:W-:Y:S01]  /*5cf40*/  LDS R100, [R0+0x1e180] ;  /* 0x01e1800000647984 */ /* 0x000fe20000000800 */
[C---:B-1----:R-:W-:Y:S03]  /*5cf50*/  HMMA.1688.F32.TF32 R72, R152.reuse, R6, R148 ;  /* 0x000000069848723c */ /* 0x042fe60000081094 */
[----:B------:R-:W-:Y:S04]  /*5cf60*/  LDS R102, [R0+0x1f180] ;  /* 0x01f1800000667984 */ /* 0x000fe80000000800 */
[----:B------:R-:W-:Y:S04]  /*5cf70*/  LDS R101, [R53+0x1e180] ;  /* 0x01e1800035657984 */ /* 0x000fe80000000800 */
[----:B------:R-:W1:Y:S11]  /*5cf80*/  LDS R103, [R53+0x1f180] ;  /* 0x01f1800035677984 */ /* 0x000e760000000800 */
[----:B------:R-:W-:Y:S01]  /*5cf90*/  @!UPT UIADD3 URZ, URZ, URZ, URZ ;  /* 0x0000003f3f3ff290 */ /* 0x000fe2000fffe03f */
[----:B------:R3:W-:Y:S04]  /*5cfa0*/  STL.64 [R1+0xd0], R72 ;  /* 0x0000d04801007387 */ /* 0x0007e80000100a00 */
[----:B------:R4:W-:Y:S04]  /*5cfb0*/  STL.64 [R1+0xd8], R74 ;  /* 0x0000d84a01007387 */ /* 0x0009e80000100a00 */
        /* <DEDUP_REMOVED lines=121> */
[----:B------:R-:W-:Y:S04]  /*5d750*/  STL.64 [R1+0x220], R168 ;  /* 0x000220a801007387 */ /* 0x000fe80000100a00 */
[----:B------:R-:W-:Y:S09]  /*5d760*/  STL.64 [R1+0x228], R170 ;  /* 0x000228aa01007387 */ /* 0x000ff20000100a00 */
        /* <DEDUP_REMOVED lines=8> */
[----:B------:R-:W-:Y:S02]  /*5d7f0*/  HMMA.1688.F32.TF32 R76, R152, R54, R76 ;  /* 0x00000036984c723c */ /* 0x000fe4000008104c */
[----:B------:R-:W-:Y:S04]  /*5d800*/  LDS R96, [R0+0x1e200] ;  /* 0x01e2000000607984 */ /* 0x000fe80000000800 */
[----:B------:R-:W-:Y:S04]  /*5d810*/  LDS R98, [R0+0x1f200] ;  /* 0x01f2000000627984 */ /* 0x000fe80000000800 */
[----:B------:R-:W-:Y:S04]  /*5d820*/  STL.64 [R1+0x1e0], R68 ;  /* 0x0001e04401007387 */ /* 0x000fe80000100a00 */
[----:B------:R2:W-:Y:S01]  /*5d830*/  STL.64 [R1+0x1e8], R70 ;  /* 0x0001e84601007387 */ /* 0x0005e20000100a00 */
[----:B-1----:R-:W-:Y:S03]  /*5d840*/  HMMA.1688.F32.TF32 R108, R100, R46, R236 ;  /* 0x0000002e646c723c */ /* 0x002fe600000810ec */
[----:B------:R-:W-:Y:S04]  /*5d850*/  LDS R97, [R53+0x1e200] ;  /* 0x01e2000035617984 */ /* 0x000fe80000000800 */
[----:B------:R-:W1:Y:S01]  /*5d860*/  LDS R99, [R53+0x1f200] ;  /* 0x01f2000035637984 */ /* 0x000e620000000800 */
[C---:B--2---:R-:W-:Y:S03]  /*5d870*/  HMMA.1688.F32.TF32 R68, R152.reuse, R50, R80 ;  /* 0x000000329844723c */ /* 0x044fe60000081050 */
[----:B------:R-:W-:Y:S04]  /*5d880*/  STL.64 [R1+0x1d0], R88 ;  /* 0x0001d05801007387 */ /* 0x000fe80000100a00 */
[----:B------:R-:W-:Y:S04]  /*5d890*/  STL.64 [R1+0x1d8], R90 ;  /* 0x0001d85a01007387 */ /* 0x000fe80000100a00 */
[----:B------:R-:W-:Y:S04]  /*5d8a0*/  STL.64 [R1+0x1c0], R84 ;  /* 0x0001c05401007387 */ /* 0x000fe80000100a00 */
[----:B------:R-:W-:Y:S08]  /*5d8b0*/  STL.64 [R1+0x1c8], R86 ;  /* 0x0001c85601007387 */ /* 0x000ff00000100a00 */
[----:B------:R-:W-:Y:S04]  /*5d8c0*/  STL.64 [R1+0x1b0], R68 ;  /* 0x0001b04401007387 */ /* 0x000fe80000100a00 */
[----:B------:R2:W-:Y:S02]  /*5d8d0*/  STL.64 [R1+0x1b8], R70 ;  /* 0x0001b84601007387 */ /* 0x0005e40000100a00 */
[----:B--2---:R-:W-:Y:S02]  /*5d8e0*/  HMMA.1688.F32.TF32 R68, R152, R62, R228 ;  /* 0x0000003e9844723c */ /* 0x004fe400000810e4 */
[----:B------:R-:W-:Y:S04]  /*5d8f0*/  STL.64 [R1+0x1a0], R76 ;  /* 0x0001a04c01007387 */ /* 0x000fe80000100a00 */
[----:B------:R-:W-:Y:S04]  /*5d900*/  STL.64 [R1+0x1a8], R78 ;  /* 0x0001a84e01007387 */ /* 0x000fe80000100a00 */
[----:B------:R-:W-:Y:S04]  /*5d910*/  STL.64 [R1+0x190], R72 ;  /* 0x0001904801007387 */ /* 0x000fe80000100a00 */
[----:B------:R-:W-:Y:S09]  /*5d920*/  STL.64 [R1+0x198], R74 ;  /* 0x0001984a01007387 */ /* 0x000ff20000100a00 */
[----:B------:R-:W-:Y:S04]  /*5d930*/  STL.64 [R1+0x180], R68 ;  /* 0x0001804401007387 */ /* 0x000fe80000100a00 */
[----:B------:R2:W-:Y:S02]  /*5d940*/  STL.64 [R1+0x188], R70 ;  /* 0x0001884601007387 */ /* 0x0005e40000100a00 */
[----:B--2---:R-:W-:Y:S08]  /*5d950*/  HMMA.1688.F32.TF32 R68, R100, R54, R240 ;  /* 0x000000366444723c */ /* 0x004ff000000810f0 */
[----:B------:R-:W-:Y:S01]  /*5d960*/  HMMA.1688.F32.TF32 R152, R152, R66, R212 ;  /* 0x000000429898723c */ /* 0x000fe200000810d4 */
[----:B------:R-:W2:Y:S11]  /*5d970*/  LDL.LU R212, [R1+0x4f0] ;  /* 0x0004f00001d47983 */ /* 0x000eb60000300800 */
[----:B------:R-:W-:Y:S03]  /*5d980*/  @!UPT UIADD3 URZ, URZ, URZ, URZ ;  /* 0x0000003f3f3ff290 */ /* 0x000fe6000fffe03f */
        /* <DEDUP_REMOVED lines=78> */
[C---:B---3--:R-:W-:Y:S03]  /*5de70*/  HMMA.1688.F32.TF32 R68, R100.reuse, R58, R236 ;  /* 0x0000003a6444723c */ /* 0x048fe600000810ec */
[----:B------:R-:W3:Y:S11]  /*5de80*/  LDL.LU R236, [R1+0x430] ;  /* 0x0004300001ec7983 */ /* 0x000ef60000300800 */
[----:B------:R-:W-:Y:S09]  /*5de90*/  @!UPT UIADD3 URZ, URZ, URZ, URZ ;  /* 0x0000003f3f3ff290 */ /* 0x000ff2000fffe03f */
[----:B------:R-:W-:Y:S04]  /*5dea0*/  STL.64 [R1+0x160], R68 ;  /* 0x0001604401007387 */ /* 0x000fe80000100a00 */
[----:B------:R2:W-:Y:S04]  /*5deb0*/  STL.64 [R1+0x168], R70 ;  /* 0x0001684601007387 */ /* 0x0005e80000100a00 */
[----:B------:R-:W3:Y:S04]  /*5dec0*/  LDL.LU R237, [R1+0x434] ;  /* 0x0004340001ed7983 */ /* 0x000ee80000300800 */
[----:B------:R-:W3:Y:S04]  /*5ded0*/  LDL.LU R238, [R1+0x438] ;  /* 0x0004380001ee7983 */ /* 0x000ee80000300800 */
[----:B------:R-:W3:Y:S01]  /*5dee0*/  LDL.LU R239, [R1+0x43c] ;  /* 0x00043c0001ef7983 */ /* 0x000ee20000300800 */
[----:B--2---:R-:W-:Y:S03]  /*5def0*/  HMMA.1688.F32.TF32 R68, R100, R62, R240 ;  /* 0x0000003e6444723c */ /* 0x004fe600000810f0 */
[----:B------:R-:W2:Y:S05]  /*5df00*/  LDL.LU R240, [R1+0x4e0] ;  /* 0x0004e00001f07983 */ /* 0x000eaa0000300800 */
[C---:B-1----:R-:W-:Y:S08]  /*5df10*/  HMMA.1688.F32.TF32 R172, R96.reuse, R10, R196 ;  /* 0x0000000a60ac723c */ /* 0x042ff000000810c4 */
[C---:B----4-:R-:W-:Y:S07]  /*5df20*/  HMMA.1688.F32.TF32 R168, R96.reuse, R6, R192 ;  /* 0x0000000660a8723c */ /* 0x050fee00000810c0 */
[----:B------:R-:W-:Y:S04]  /*5df30*/  STL.64 [R1+0x150], R68 ;  /* 0x0001504401007387 */ /* 0x000fe80000100a00 */
[----:B------:R1:W-:Y:S04]  /*5df40*/  STL.64 [R1+0x158], R70 ;  /* 0x0001584601007387 */ /* 0x0003e80000100a00 */
[----:B------:R-:W2:Y:S04]  /*5df50*/  LDL.LU R241, [R1+0x4e4] ;  /* 0x0004e40001f17983 */ /* 0x000ea80000300800 */
[----:B------:R-:W2:Y:S01]  /*5df60*/  LDL.LU R242, [R1+0x4e8] ;  /* 0x0004e80001f27983 */ /* 0x000ea20000300800 */
[C---:B-1----:R-:W-:Y:S03]  /*5df70*/  HMMA.1688.F32.TF32 R68, R96.reuse, R14, R200 ;  /* 0x0000000e6044723c */ /* 0x042fe600000810c8 */
[----:B------:R-:W2:Y:S04]  /*5df80*/  LDL.LU R243, [R1+0x4ec] ;  /* 0x0004ec0001f37983 */ /* 0x000ea80000300800 */
        /* <DEDUP_REMOVED lines=8> */
[C---:B-1----:R-:W-:Y:S01]  /*5e010*/  HMMA.1688.F32.TF32 R68, R96.reuse, R26, R224 ;  /* 0x0000001a6044723c */ /* 0x042fe200000810e0 */
[----:B------:R-:W-:Y:S04]  /*5e020*/  LDS R224, [R0+0x1e380] ;  /* 0x01e3800000e07984 */ /* 0x000fe80000000800 */
[----:B------:R-:W-:Y:S04]  /*5e030*/  LDS R226, [R0+0x1f380] ;  /* 0x01f3800000e27984 */ /* 0x000fe80000000800 */
[----:B------:R-:W-:Y:S01]  /*5e040*/  STL.64 [R1+0x110], R168 ;  /* 0x000110a801007387 */ /* 0x000fe20000100a00 */
[C---:B------:R-:W-:Y:S03]  /*5e050*/  HMMA.1688.F32.TF32 R92, R96.reuse, R34, R92 ;  /* 0x00000022605c723c */ /* 0x040fe6000008105c */
[----:B------:R1:W-:Y:S04]  /*5e060*/  STL.64 [R1+0x118], R170 ;  /* 0x000118aa01007387 */ /* 0x0003e80000100a00 */
[----:B------:R-:W-:Y:S04]  /*5e070*/  STL.64 [R1+0x100], R172 ;  /* 0x000100ac01007387 */ /* 0x000fe80000100a00 */
[----:B------:R-:W-:Y:S01]  /*5e080*/  STL.64 [R1+0x108], R174 ;  /* 0x000108ae01007387 */ /* 0x000fe20000100a00 */
[C---:B-1----:R-:W-:Y:S03]  /*5e090*/  HMMA.1688.F32.TF32 R168, R96.reuse, R30, R220 ;  /* 0x0000001e60a8723c */ /* 0x042fe600000810dc */
[----:B------:R-:W-:Y:S04]  /*5e0a0*/  STL.64 [R1+0xf0], R68 ;  /* 0x0000f04401007387 */ /* 0x000fe80000100a00 */
[----:B------:R1:W-:Y:S01]  /*5e0b0*/  STL.64 [R1+0xf8], R70 ;  /* 0x0000f84601007387 */ /* 0x0003e20000100a00 */
[C---:B------:R-:W-:Y:S03]  /*5e0c0*/  HMMA.1688.F32.TF32 R84, R96.reuse, R42, R84 ;  /* 0x0000002a6054723c */ /* 0x040fe60000081054 */
[----:B------:R-:W-:Y:S04]  /*5e0d0*/  LDS R220, [R0+0x1e300] ;  /* 0x01e3000000dc7984 */ /* 0x000fe80000000800 */
[----:B------:R-:W-:Y:S01]  /*5e0e0*/  LDS R222, [R0+0x1f300] ;  /* 0x01f3000000de7984 */ /* 0x000fe20000000800 */
[C---:B-1----:R-:W-:Y:S03]  /*5e0f0*/  HMMA.1688.F32.TF32 R68, R96.reuse, R38, R88 ;  /* 0x000000266044723c */ /* 0x042fe60000081058 */
[----:B------:R-:W-:Y:S04]  /*5e100*/  LDS R221, [R53+0x1e300] ;  /* 0x01e3000035dd7984 */ /* 0x000fe80000000800 */
[----:B------:R-:W-:Y:S04]  /*5e110*/  LDS R223, [R53+0x1f300] ;  /* 0x01f3000035df7984 */ /* 0x000fe80000000800 */
[----:B------:R-:W-:Y:S01]  /*5e120*/  STL.64 [R1+0xe0], R168 ;  /* 0x0000e0a801007387 */ /* 0x000fe20000100a00 */
[----:B------:R-:W-:Y:S03]  /*5e130*/  HMMA.1688.F32.TF32 R80, R96, R46, R80 ;  /* 0x0000002e6050723c */ /* 0x000fe60000081050 */
[----:B------:R-:W-:Y:S04]  /*5e140*/  STL.64 [R1+0xe8], R170 ;  /* 0x0000e8aa01007387 */ /* 0x000fe80000100a00 */
[----:B------:R-:W-:Y:S04]  /*5e150*/  STL.64 [R1+0x7e0], R92 ;  /* 0x0007e05c01007387 */ /* 0x000fe80000100a00 */
[----:B------:R-:W-:Y:S04]  /*5e160*/  STL.64 [R1+0x7e8], R94 ;  /* 0x0007e85e01007387 */ /* 0x000fe80000100a00 */
[----:B------:R-:W-:Y:S04]  /*5e170*/  STL.64 [R1+0x7d0], R68 ;  /* 0x0007d04401007387 */ /* 0x000fe80000100a00 */
[----:B------:R1:W-:Y:S01]  /*5e180*/  STL.64 [R1+0x7d8], R70 ;  /* 0x0007d84601007387 */ /* 0x0003e20000100a00 */
[----:B------:R-:W-:Y:S03]  /*5e190*/  HMMA.1688.F32.TF32 R148, R100, R6, R148 ;  /* 0x000000066494723c */ /* 0x000fe60000081094 */
[----:B------:R-:W-:Y:S04]  /*5e1a0*/  LDS R225, [R53+0x1e380] ;  /* 0x01e3800035e17984 */ /* 0x000fe80000000800 */
[----:B------:R-:W-:Y:S01]  /*5e1b0*/  LDS R227, [R53+0x1f380] ;  /* 0x01f3800035e37984 */ /* 0x000fe20000000800 */
[----:B-1----:R-:W-:Y:S08]  /*5e1c0*/  HMMA.1688.F32.TF32 R68, R96, R50, R76 ;  /* 0x000000326044723c */ /* 0x002ff0000008104c */
        /* <DEDUP_REMOVED lines=13> */
[----:B------:R-:W3:Y:S01]  /*5e2a0*/  LDS R219, [R53+0x1f280] ;  /* 0x01f2800035db7984 */ /* 0x000ee20000000800 */
        /* <DEDUP_REMOVED lines=8> */
[----:B-1----:R-:W-:Y:S02]  /*5e330*/  HMMA.1688.F32.TF32 R68, R96, R62, R212 ;  /* 0x0000003e6044723c */ /* 0x002fe400000810d4 */
[----:B------:R-:W-:Y:S04]  /*5e340*/  STL.64 [R1+0x790], R76 ;  /* 0x0007904c01007387 */ /* 0x000fe80000100a00 */
[----:B------:R-:W-:Y:S04]  /*5e350*/  STL.64 [R1+0x798], R78 ;  /* 0x0007984e01007387 */ /* 0x000fe80000100a00 */
[----:B------:R-:W-:Y:S01]  /*5e360*/  STL.64 [R1+0x780], R72 ;  /* 0x0007804801007387 */ /* 0x000fe20000100a00 */
[----:B---3--:R-:W-:Y:S03]  /*5e370*/  HMMA.1688.F32.TF32 R92, R216, R6, R236 ;  /* 0x00000006d85c723c */ /* 0x008fe600000810ec */
[----:B------:R-:W-:Y:S04]  /*5e380*/  STL.64 [R1+0x788], R74 ;  /* 0x0007884a01007387 */ /* 0x000fe80000100a00 */
[----:B------:R-:W-:-:S02]  /*5e390*/  IMAD.MOV.U32 R236, RZ, RZ, R248 ;  /* 0x000000ffffec7224 */ /* 0x000fc400078e00f8 */
[----:B------:R-:W-:-:S03]  /*5e3a0*/  IMAD.MOV.U32 R237, RZ, RZ, R250 ;  /* 0x000000ffffed7224 */ /* 0x000fc600078e00fa */
[----:B------:R1:W-:Y:S01]  /*5e3b0*/  STL.64 [R1+0x770], R68 ;  /* 0x0007704401007387 */ /* 0x0003e20000100a00 */
[----:B------:R-:W-:-:S03]  /*5e3c0*/  IMAD.MOV.U32 R238, RZ, RZ, R247 ;  /* 0x000000ffffee7224 */ /* 0x000fc600078e00f7 */
[----:B------:R3:W-:Y:S01]  /*5e3d0*/  STL.64 [R1+0x778], R70 ;  /* 0x0007784601007387 */ /* 0x0007e20000100a00 */
[----:B------:R-:W-:-:S03]  /*5e3e0*/  MOV R239, R246 ;  /* 0x000000f600ef7202 */ /* 0x000fc60000000f00 */
[----:B------:R-:W4:Y:S01]  /*5e3f0*/  LDL.LU R248, [R1+0x1fec] ;  /* 0x001fec0001f87983 */ /* 0x000f220000300800 */
[----:B------:R-:W-:-:S03]  /*5e400*/  IMAD.MOV.U32 R212, RZ, RZ, R251 ;  /* 0x000000ffffd47224 */ /* 0x000fc600078e00fb */
[----:B------:R-:W2:Y:S01]  /*5e410*/  LDL.LU R250, [R1+0x1fe8] ;  /* 0x001fe80001fa7983 */ /* 0x000ea20000300800 */
        /* <DEDUP_REMOVED lines=9> */
[----:B------:R-:W-:Y:S01]  /*5e4b0*/  BAR.SYNC.DEFER_BLOCKING 0x0 ;  /* 0x0000000000007b1d */ /* 0x000fe20000010000 */
[----:B----4-:R-:W-:-:S02]  /*5e4c0*/  IMAD.MOV.U32 R211, RZ, RZ, R248 ;  /* 0x000000ffffd37224 */ /* 0x010fc400078e00f8 */
[----:B--2---:R-:W-:Y:S01]  /*5e4d0*/  IMAD.MOV.U32 R210, RZ, RZ, R250 ;  /* 0x000000ffffd27224 */ /* 0x004fe200078e00fa */
[----:B---3--:R-:W-:Y:S02]  /*5e4e0*/  MOV R208, R247 ;  /* 0x000000f700d07202 */ /* 0x008fe40000000f00 */
[----:B------:R-:W2:Y:S01]  /*5e4f0*/  LDL.LU R247, [R1+0x1fcc] ;  /* 0x001fcc0001f77983 */ /* 0x000ea20000300800 */
[----:B------:R-:W-:-:S03]  /*5e500*/  IMAD.MOV.U32 R209, RZ, RZ, R246 ;  /* 0x000000ffffd17224 */ /* 0x000fc600078e00f6 */
[----:B------:R-:W3:Y:S04]  /*5e510*/  LDL.LU R246, [R1+0x1fc8] ;  /* 0x001fc80001f67983 */ /* 0x000ee80000300800 */
[----:B------:R-:W4:Y:S04]  /*5e520*/  LDL.LU R250, [R1+0x1fc4] ;  /* 0x001fc40001fa7983 */ /* 0x000f280000300800 */
[----:B------:R-:W4:Y:S01]  /*5e530*/  LDL.LU R248, [R1+0x1fc0] ;  /* 0x001fc00001f87983 */ /* 0x000f220000300800 */
[----:B------:R-:W-:-:S03]  /*5e540*/  IMAD.MOV.U32 R196, RZ, RZ, R245 ;  /* 0x000000ffffc47224 */ /* 0x000fc600078e00f5 */
[----:B------:R-:W4:Y:S01]  /*5e550*/  LDL.LU R245, [R1+0x1fbc] ;  /* 0x001fbc0001f57983 */ /* 0x000f220000300800 */
[----:B------:R-:W-:Y:S01]  /*5e560*/  IMAD.MOV.U32 R198, RZ, RZ, R249 ;  /* 0x000000ffffc67224 */ /* 0x000fe200078e00f9 */
[----:B------:R-:W-:Y:S01]  /*5e570*/  MOV R197, R244 ;  /* 0x000000f400c57202 */ /* 0x000fe20000000f00 */
[----:B------:R-:W-:Y:S01]  /*5e580*/  IMAD.MOV.U32 R199, RZ, RZ, R251 ;  /* 0x000000ffffc77224 */ /* 0x000fe200078e00fb */
[----:B------:R-:W4:Y:S04]  /*5e590*/  LDL.LU R244, [R1+0x1fb8] ;  /* 0x001fb80001f47983 */ /* 0x000f280000300800 */
[----:B------:R-:W4:Y:S04]  /*5e5a0*/  LDL.LU R249, [R1+0x1fb4] ;  /* 0x001fb40001f97983 */ /* 0x000f280000300800 */
[----:B------:R-:W4:Y:S01]  /*5e5b0*/  LDL.LU R251, [R1+0x1fb0] ;  /* 0x001fb00001fb7983 */ /* 0x000f220000300800 */
[----:B--2---:R-:W-:Y:S01]  /*5e5c0*/  IMAD.MOV.U32 R191, RZ, RZ, R247 ;  /* 0x000000ffffbf7224 */ /* 0x004fe200078e00f7 */
[----:B---3--:R-:W-:Y:S01]  /*5e5d0*/  MOV R190, R246 ;  /* 0x000000f600be7202 */ /* 0x008fe20000000f00 */
[----:B----4-:R-:W-:-:S02]  /*5e5e0*/  IMAD.MOV.U32 R188, RZ, RZ, R250 ;  /* 0x000000ffffbc7224 */ /* 0x010fc400078e00fa */
[----:B------:R-:W2:Y:S01]  /*5e5f0*/  LDL.LU R250, [R1+0x1fac] ;  /* 0x001fac0001fa7983 */ /* 0x000ea20000300800 */
[----:B------:R-:W-:-:S03]  /*5e600*/  IMAD.MOV.U32 R189, RZ, RZ, R248 ;  /* 0x000000ffffbd7224 */ /* 0x000fc600078e00f8 */
[----:B------:R-:W3:Y:S04]  /*5e610*/  LDL.LU R248, [R1+0x1fa8] ;  /* 0x001fa80001f87983 */ /* 0x000ee80000300800 */
[----:B------:R-:W4:Y:S04]  /*5e620*/  LDL.LU R246, [R1+0x1fa4] ;  /* 0x001fa40001f67983 */ /* 0x000f280000300800 */
[----:B------:R-:W4:Y:S01]  /*5e630*/  LDL.LU R247, [R1+0x1fa0] ;  /* 0x001fa00001f77983 */ /* 0x000f220000300800 */
[----:B------:R-:W-:-:S03]  /*5e640*/  IMAD.MOV.U32 R184, RZ, RZ, R249 ;  /* 0x000000ffffb87224 */ /* 0x000fc600078e00f9 */
[----:B------:R-:W4:Y:S01]  /*5e650*/  LDL.LU R249, [R1+0x1f9c] ;  /* 0x001f9c0001f97983 */ /* 0x000f220000300800 */
[----:B------:R-:W-:-:S03]  /*5e660*/  IMAD.MOV.U32 R185, RZ, RZ, R251 ;  /* 0x000000ffffb97224 */ /* 0x000fc600078e00fb */
[----:B------:R-:W4:Y:S01]  /*5e670*/  LDL.LU R251, [R1+0x1f98] ;  /* 0x001f980001fb7983 */ /* 0x000f220000300800 */
[----:B------:R-:W-:Y:S01]  /*5e680*/  IMAD.MOV.U32 R186, RZ, RZ, R244 ;  /* 0x000000ffffba7224 */ /* 0x000fe200078e00f4 */
[----:B------:R-:W-:Y:S02]  /*5e690*/  MOV R187, R245 ;  /* 0x000000f500bb7202 */ /* 0x000fe40000000f00 */
[----:B------:R-:W4:Y:S04]  /*5e6a0*/  LDL.LU R244, [R1+0x1f94] ;  /* 0x001f940001f47983 */ /* 0x000f280000300800 */
[----:B------:R-:W4:Y:S01]  /*5e6b0*/  LDL.LU R245, [R1+0x1f90] ;  /* 0x001f900001f57983 */ /* 0x000f220000300800 */
[----:B--2---:R-:W-:Y:S02]  /*5e6c0*/  IMAD.MOV.U32 R183, RZ, RZ, R250 ;  /* 0x000000ffffb77224 */ /* 0x004fe400078e00fa */
[----:B---3--:R-:W-:-:S02]  /*5e6d0*/  IMAD.MOV.U32 R182, RZ, RZ, R248 ;  /* 0x000000ffffb67224 */ /* 0x008fc400078e00f8 */
[----:B----4-:R-:W-:Y:S02]  /*5e6e0*/  IMAD.MOV.U32 R180, RZ, RZ, R246 ;  /* 0x000000ffffb47224 */ /* 0x010fe400078e00f6 */
[----:B------:R-:W2:Y:S01]  /*5e6f0*/  LDL.LU R246, [R1+0x1f8c] ;  /* 0x001f8c0001f67983 */ /* 0x000ea20000300800 */
[----:B------:R-:W-:-:S03]  /*5e700*/  IMAD.MOV.U32 R181, RZ, RZ, R247 ;  /* 0x000000ffffb57224 */ /* 0x000fc600078e00f7 */
[----:B------:R-:W3:Y:S01]  /*5e710*/  LDL.LU R247, [R1+0x1f88] ;  /* 0x001f880001f77983 */ /* 0x000ee20000300800 */
        /* <DEDUP_REMOVED lines=8> */
[----:B------:R-:W-:-:S03]  /*5e7a0*/  MOV R171, R244 ;  /* 0x000000f400ab7202 */ /* 0x000fc60000000f00 */
[----:B-1----:R-:W4:Y:S01]  /*5e7b0*/  LDL.LU R68, [R1+0x480] ;  /* 0x0004800001447983 */ /* 0x002f220000300800 */
[----:B------:R-:W-:-:S03]  /*5e7c0*/  IMAD.MOV.U32 R170, RZ, RZ, R245 ;  /* 0x000000ffffaa7224 */ /* 0x000fc600078e00f5 */
[----:B------:R-:W4:Y:S04]  /*5e7d0*/  LDL.LU R69, [R1+0x484] ;  /* 0x0004840001457983 */ /* 0x000f280000300800 */
[----:B------:R-:W4:Y:S04]  /*5e7e0*/  LDL.LU R70, [R1+0x488] ;  /* 0x0004880001467983 */ /* 0x000f280000300800 */
[----:B------:R-:W4:Y:S04]  /*5e7f0*/  LDL.LU R71, [R1+0x48c] ;  /* 0x00048c0001477983 */ /* 0x000f280000300800 */
[----:B------:R-:W4:Y:S04]  /*5e800*/  LDL.LU R244, [R1+0x490] ;  /* 0x0004900001f47983 */ /* 0x000f280000300800 */
[----:B------:R-:W4:Y:S01]  /*5e810*/  LDL.LU R245, [R1+0x494] ;  /* 0x0004940001f57983 */ /* 0x000f220000300800 */
[----:B------:R-:W-:Y:S08]  /*5e820*/  HMMA.1688.F32.TF32 R96, R96, R66, R232 ;  /* 0x000000426060723c */ /* 0x000ff000000810e8 */
[----:B------:R-:W-:Y:S01]  /*5e830*/  HMMA.1688.F32.TF32 R88, R216, R10, R240 ;  /* 0x0000000ad858723c */ /* 0x000fe200000810f0 */
[----:B--2---:R-:W-:-:S02]  /*5e840*/  IMAD.MOV.U32 R169, RZ, RZ, R246 ;  /* 0x000000ffffa97224 */ /* 0x004fc400078e00f6 */
[----:B------:R-:W2:Y:S01]  /*5e850*/  LDL.LU R246, [R1+0x498] ;  /* 0x0004980001f67983 */ /* 0x000ea20000300800 */
[----:B---3--:R-:W-:-:S03]  /*5e860*/  IMAD.MOV.U32 R168, RZ, RZ, R247 ;  /* 0x000000ffffa87224 */ /* 0x008fc600078e00f7 */
[----:B------:R-:W2:Y:S01]  /*5e870*/  LDL.LU R247, [R1+0x49c] ;  /* 0x00049c0001f77983 */ /* 0x000ea20000300800 */
[----:B----4-:R-:W-:-:S03]  /*5e880*/  IMAD.MOV.U32 R231, RZ, RZ, R248 ;  /* 0x000000ffffe77224 */ /* 0x010fc600078e00f8 */
[----:B------:R-:W3:Y:S01]  /*5e890*/  LDL.LU R248, [R1+0x4a0] ;  /* 0x0004a00001f87983 */ /* 0x000ee20000300800 */
[----:B------:R-:W-:Y:S02]  /*5e8a0*/  IMAD.MOV.U32 R229, RZ, RZ, R250 ;  /* 0x000000ffffe57224 */ /* 0x000fe400078e00fa */
[----:B------:R-:W-:Y:S02]  /*5e8b0*/  IMAD.MOV.U32 R228, RZ, RZ, R251 ;  /* 0x000000ffffe47224 */ /* 0x000fe400078e00fb */
[----:B------:R-:W-:Y:S02]  /*5e8c0*/  IMAD.MOV.U32 R230, RZ, RZ, R249 ;  /* 0x000000ffffe67224 */ /* 0x000fe400078e00f9 */
        /* <DEDUP_REMOVED lines=45> */
[C---:B------:R-:W-:Y:S08]  /*5eba0*/  HMMA.1688.F32.TF32 R180, R216.reuse, R58, R180 ;  /* 0x0000003ad8b4723c */ /* 0x040ff000000810b4 */
[C---:B------:R-:W-:Y:S01]  /*5ebb0*/  HMMA.1688.F32.TF32 R184, R216.reuse, R62, R184 ;  /* 0x0000003ed8b8723c */ /* 0x040fe200000810b8 */
[----:B------:R-:W-:Y:S04]  /*5ebc0*/  STL.64 [R1+0x470], R168 ;  /* 0x000470a801007387 */ /* 0x000fe80000100a00 */
[----:B------:R1:W-:Y:S04]  /*5ebd0*/  STL.64 [R1+0x478], R170 ;  /* 0x000478aa01007387 */ /* 0x0003e80000100a00 */
[----:B-1----:R1:W5:Y:S04]  /*5ebe0*/  LDL.LU.64 R170, [R1+0x1f70] ;  /* 0x001f700001aa7983 */ /* 0x0023680000300a00 */
[----:B------:R1:W5:Y:S04]  /*5ebf0*/  LDL.LU.64 R168, [R1+0x1f68] ;  /* 0x001f680001a87983 */ /* 0x0003680000300a00 */
[----:B------:R-:W-:Y:S04]  /*5ec00*/  STL.64 [R1+0x4a0], R172 ;  /* 0x0004a0ac01007387 */ /* 0x000fe80000100a00 */
[----:B------:R1:W-:Y:S01]  /*5ec10*/  STL.64 [R1+0x4a8], R174 ;  /* 0x0004a8ae01007387 */ /* 0x0003e20000100a00 */
[C---:B------:R-:W-:Y:S03]  /*5ec20*/  HMMA.1688.F32.TF32 R68, R216.reuse, R34, R68 ;  /* 0x00000022d844723c */ /* 0x040fe60000081044 */
[----:B-1----:R1:W5:Y:S04]  /*5ec30*/  LDL.LU.64 R174, [R1+0x1f60] ;  /* 0x001f600001ae7983 */ /* 0x0023680000300a00 */
[----:B------:R1:W5:Y:S01]  /*5ec40*/  LDL.LU.64 R172, [R1+0x1f58] ;  /* 0x001f580001ac7983 */ /* 0x0003620000300a00 */
[C---:B------:R-:W-:Y:S08]  /*5ec50*/  HMMA.1688.F32.TF32 R228, R216.reuse, R42, R228 ;  /* 0x0000002ad8e4723c */ /* 0x040ff000000810e4 */
[C---:B--2---:R-:W-:Y:S08]  /*5ec60*/  HMMA.1688.F32.TF32 R244, R216.reuse, R30, R244 ;  /* 0x0000001ed8f4723c */ /* 0x044ff000000810f4 */
[C---:B---3--:R-:W-:Y:S08]  /*5ec70*/  HMMA.1688.F32.TF32 R248, R216.reuse, R26, R248 ;  /* 0x0000001ad8f8723c */ /* 0x048ff000000810f8 */
[C---:B----4-:R-:W-:Y:S08]  /*5ec80*/  HMMA.1688.F32.TF32 R80, R216.reuse, R18, R80 ;  /* 0x00000012d850723c */ /* 0x050ff00000081050 */
[C---:B------:R-:W-:Y:S08]  /*5ec90*/  HMMA.1688.F32.TF32 R84, R216.reuse, R14, R84 ;  /* 0x0000000ed854723c */ /* 0x040ff00000081054 */
[C---:B------:R-:W-:Y:S08]  /*5eca0*/  HMMA.1688.F32.TF32 R76, R216.reuse, R22, R76 ;  /* 0x00000016d84c723c */ /* 0x040ff0000008104c */
[C---:B------:R-:W-:Y:S08]  /*5ecb0*/  HMMA.1688.F32.TF32 R176, R216.reuse, R54, R176 ;  /* 0x00000036d8b0723c */ /* 0x040ff000000810b0 */
[C---:B------:R-:W-:Y:S08]  /*5ecc0*/  HMMA.1688.F32.TF32 R72, R216.reuse, R38, R72 ;  /* 0x00000026d848723c */ /* 0x040ff00000081048 */
[----:B------:R-:W-:Y:S07]  /*5ecd0*/  HMMA.1688.F32.TF32 R216, R216, R66, R188 ;  /* 0x00000042d8d8723c */ /* 0x000fee00000810bc */
[----:B------:R-:W-:Y:S04]  /*5ece0*/  STL.64 [R1+0x760], R176 ;  /* 0x000760b001007387 */ /* 0x000fe80000100a00 */
[----:B------:R2:W-:Y:S01]  /*5ecf0*/  STL.64 [R1+0x768], R178 ;  /* 0x000768b201007387 */ /* 0x0005e20000100a00 */
[C---:B------:R-:W-:Y:S03]  /*5ed00*/  HMMA.1688.F32.TF32 R188, R220.reuse, R6, R192 ;  /* 0x00000006dcbc723c */ /* 0x040fe600000810c0 */
[----:B--2---:R1:W5:Y:S04]  /*5ed10*/  LDL.LU.64 R178, [R1+0x1f50] ;  /* 0x001f500001b27983 */ /* 0x0043680000300a00 */
[----:B------:R1:W5:Y:S04]  /*5ed20*/  LDL.LU.64 R176, [R1+0x1f48] ;  /* 0x001f480001b07983 */ /* 0x0003680000300a00 */
[----:B------:R-:W-:Y:S04]  /*5ed30*/  STL.64 [R1+0x750], R180 ;  /* 0x000750b401007387 */ /* 0x000fe80000100a00 */
[----:B------:R2:W-:Y:S04]  /*5ed40*/  STL.64 [R1+0x758], R182 ;  /* 0x000758b601007387 */ /* 0x0005e80000100a00 */
[----:B--2---:R1:W5:Y:S04]  /*5ed50*/  LDL.LU.64 R182, [R1+0x1f40] ;  /* 0x001f400001b67983 */ /* 0x0043680000300a00 */
[----:B------:R1:W5:Y:S04]  /*5ed60*/  LDL.LU.64 R180, [R1+0x1f38] ;  /* 0x001f380001b47983 */ /* 0x0003680000300a00 */
[----:B------:R-:W-:Y:S04]  /*5ed70*/  STL.64 [R1+0x740], R184 ;  /* 0x000740b801007387 */ /* 0x000fe80000100a00 */
[----:B------:R2:W-:Y:S02]  /*5ed80*/  STL.64 [R1+0x748], R186 ;  /* 0x000748ba01007387 */ /* 0x0005e40000100a00 */
[----:B--2---:R-:W-:Y:S02]  /*5ed90*/  HMMA.1688.F32.TF32 R184, R220, R10, R196 ;  /* 0x0000000adcb8723c */ /* 0x004fe400000810c4 */
[----:B------:R2:W-:Y:S04]  /*5eda0*/  STL.64 [R1+0x510], R216 ;  /* 0x000510d801007387 */ /* 0x0005e80000100a00 */
[----:B------:R-:W-:Y:S04]  /*5edb0*/  STL.64 [R1+0x518], R218 ;  /* 0x000518da01007387 */ /* 0x000fe80000100a00 */
[----:B------:R-:W-:Y:S01]  /*5edc0*/  STL.64 [R1+0x730], R188 ;  /* 0x000730bc01007387 */ /* 0x000fe20000100a00 */
[----:B--2---:R-:W-:-:S03]  /*5edd0*/  MOV R216, R20 ;  /* 0x0000001400d87202 */ /* 0x004fc60000000f00 */
[----:B------:R-:W-:Y:S04]  /*5ede0*/  STL.64 [R1+0x738], R190 ;  /* 0x000738be01007387 */ /* 0x000fe80000100a00 */
[----:B------:R-:W2:Y:S05]  /*5edf0*/  LDL.LU R20, [R1+0x1f34] ;  /* 0x001f340001147983 */ /* 0x000eaa0000300800 */
[----:B------:R-:W-:Y:S04]  /*5ee00*/  STL.64 [R1+0x720], R184 ;  /* 0x000720b801007387 */ /* 0x000fe80000100a00 */
[----:B------:R3:W-:Y:S02]  /*5ee10*/  STL.64 [R1+0x728], R186 ;  /* 0x000728ba01007387 */ /* 0x0007e40000100a00 */
[----:B---3--:R-:W-:Y:S01]  /*5ee20*/  HMMA.1688.F32.TF32 R184, R220, R14, R232 ;  /* 0x0000000edcb8723c */ /* 0x008fe200000810e8 */
[----:B------:R-:W-:-:S02]  /*5ee30*/  IMAD.MOV.U32 R217, RZ, RZ, R252 ;  /* 0x000000ffffd97224 */ /* 0x000fc400078e00fc */
[----:B------:R-:W3:Y:S01]  /*5ee40*/  LDL.LU R252, [R1+0x1f30] ;  /* 0x001f300001fc7983 */ /* 0x000ee20000300800 */
[----:B------:R-:W-:Y:S02]  /*5ee50*/  IMAD.MOV.U32 R218, RZ, RZ, R2 ;  /* 0x000000ffffda7224 */ /* 0x000fe400078e0002 */
[----:B------:R-:W-:Y:S01]  /*5ee60*/  IMAD.MOV.U32 R219, RZ, RZ, R3 ;  /* 0x000000ffffdb7224 */ /* 0x000fe200078e0003 */
[----:B------:R-:W4:Y:S01]  /*5ee70*/  LDL.LU R2, [R1+0x1f2c] ;  /* 0x001f2c0001027983 */ /* 0x000f220000300800 */
[C---:B------:R-:W-:Y:S03]  /*5ee80*/  HMMA.1688.F32.TF32 R192, R220.reuse, R18, R200 ;  /* 0x00000012dcc0723c */ /* 0x040fe600000810c8 */
[----:B------:R-:W2:Y:S05]  /*5ee90*/  LDL.LU R3, [R1+0x1f28] ;  /* 0x001f280001037983 */ /* 0x000eaa0000300800 */
[C---:B------:R-:W-:Y:S07]  /*5eea0*/  HMMA.1688.F32.TF32 R188, R220.reuse, R22, R204 ;  /* 0x00000016dcbc723c */ /* 0x040fee00000810cc */
[----:B------:R-:W-:Y:S04]  /*5eeb0*/  STL.64 [R1+0x710], R184 ;  /* 0x000710b801007387 */ /* 0x000fe80000100a00 */
[----:B------:R1:W-:Y:S02]  /*5eec0*/  STL.64 [R1+0x718], R186 ;  /* 0x000718ba01007387 */ /* 0x0003e40000100a00 */
[C---:B-1----:R-:W-:Y:S02]  /*5eed0*/  HMMA.1688.F32.TF32 R184, R220.reuse, R26, R208 ;  /* 0x0000001adcb8723c */ /* 0x042fe400000810d0 */
[----:B------:R-:W-:Y:S04]  /*5eee0*/  STL.64 [R1+0x700], R192 ;  /* 0x000700c001007387 */ /* 0x000fe80000100a00 */
[----:B------:R1:W-:Y:S04]  /*5eef0*/  STL.64 [R1+0x708], R194 ;  /* 0x000708c201007387 */ /* 0x0003e80000100a00 */
[----:B------:R-:W-:Y:S04]  /*5ef00*/  STL.64 [R1+0x6f0], R188 ;  /* 0x0006f0bc01007387 */ /* 0x000fe80000100a00 */
[----:B------:R1:W-:Y:S02]  /*5ef10*/  STL.64 [R1+0x6f8], R190 ;  /* 0x0006f8be01007387 */ /* 0x0003e40000100a00 */
[C---:B-1----:R-:W-:Y:S07]  /*5ef20*/  HMMA.1688.F32.TF32 R192, R220.reuse, R30, R212 ;  /* 0x0000001edcc0723c */ /* 0x042fee00000810d4 */
[----:B------:R-:W-:Y:S01]  /*5ef30*/  STL.64 [R1+0x6e0], R184 ;  /* 0x0006e0b801007387 */ /* 0x000fe20000100a00 */
[C---:B------:R-:W-:Y:S03]  /*5ef40*/  HMMA.1688.F32.TF32 R188, R220.reuse, R34, R236 ;  /* 0x00000022dcbc723c */ /* 0x040fe600000810ec */
[----:B------:R1:W-:Y:S05]  /*5ef50*/  STL.64 [R1+0x6e8], R186 ;  /* 0x0006e8ba01007387 */ /* 0x0003ea0000100a00 */
[C---:B-1----:R-:W-:Y:S07]  /*5ef60*/  HMMA.1688.F32.TF32 R184, R220.reuse, R38, R240 ;  /* 0x00000026dcb8723c */ /* 0x042fee00000810f0 */
[----:B------:R1:W-:Y:S04]  /*5ef70*/  STL.64 [R1+0x6d0], R192 ;  /* 0x0006d0c001007387 */ /* 0x0003e80000100a00 */
[----:B------:R1:W-:Y:S04]  /*5ef80*/  STL.64 [R1+0x6d8], R194 ;  /* 0x0006d8c201007387 */ /* 0x0003e80000100a00 */
[----:B-1----:R-:W2:Y:S04]  /*5ef90*/  LDL.LU R192, [R1+0x2e0] ;  /* 0x0002e00001c07983 */ /* 0x002ea80000300800 */
        /* <DEDUP_REMOVED lines=45> */
[----:B------:R-:W-:Y:S04]  /*5f270*/  @!UPT UIADD3 URZ, URZ, URZ, URZ ;  /* 0x0000003f3f3ff290 */ /* 0x000fe8000fffe03f */
[----:B------:R1:W-:Y:S04]  /*5f280*/  STL.64 [R1+0x6a0], R212 ;  /* 0x0006a0d401007387 */ /* 0x0003e80000100a00 */
[----:B------:R2:W-:Y:S04]  /*5f290*/  STL.64 [R1+0x6a8], R214 ;  /* 0x0006a8d601007387 */ /* 0x0005e80000100a00 */
[----:B-1----:R-:W3:Y:S04]  /*5f2a0*/  LDL.LU R212, [R1+0x90] ;  /* 0x0000900001d47983 */ /* 0x002ee80000300800 */
[----:B------:R-:W3:Y:S04]  /*5f2b0*/  LDL.LU R213, [R1+0x94] ;  /* 0x0000940001d57983 */ /* 0x000ee80000300800 */
[----:B--2---:R-:W3:Y:S04]  /*5f2c0*/  LDL.LU R214, [R1+0x98] ;  /* 0x0000980001d67983 */ /* 0x004ee80000300800 */
[----:B------:R-:W3:Y:S04]  /*5f2d0*/  LDL.LU R215, [R1+0x9c] ;  /* 0x00009c0001d77983 */ /* 0x000ee80000300800 */
[----:B------:R1:W-:Y:S04]  /*5f2e0*/  STL.64 [R1+0x690], R236 ;  /* 0x000690ec01007387 */ /* 0x0003e80000100a00 */
[----:B------:R2:W-:Y:S04]  /*5f2f0*/  STL.64 [R1+0x698], R238 ;  /* 0x000698ee01007387 */ /* 0x0005e80000100a00 */
[----:B-1----:R-:W3:Y:S04]  /*5f300*/  LDL.LU R236, [R1+0x80] ;  /* 0x0000800001ec7983 */ /* 0x002ee80000300800 */
[----:B------:R-:W3:Y:S04]  /*5f310*/  LDL.LU R237, [R1+0x84] ;  /* 0x0000840001ed7983 */ /* 0x000ee80000300800 */
[----:B--2---:R-:W2:Y:S04]  /*5f320*/  LDL.LU R238, [R1+0x88] ;  /* 0x0000880001ee7983 */ /* 0x004ea80000300800 */
[----:B------:R-:W2:Y:S01]  /*5f330*/  LDL.LU R239, [R1+0x8c] ;  /* 0x00008c0001ef7983 */ /* 0x000ea20000300800 */
[C---:B----4-:R-:W-:Y:S11]  /*5f340*/  HMMA.1688.F32.TF32 R240, R220.reuse, R50, R240 ;  /* 0x00000032dcf0723c */ /* 0x050ff600000810f0 */
[----:B------:R-:W-:Y:S11]  /*5f350*/  @!UPT UIADD3 URZ, URZ, URZ, URZ ;  /* 0x0000003f3f3ff290 */ /* 0x000ff6000fffe03f */
[----:B------:R-:W-:Y:S01]  /*5f360*/  @!UPT UIADD3 URZ, URZ, URZ, URZ ;  /* 0x0000003f3f3ff290 */ /* 0x000fe2000fffe03f */
[----:B------:R1:W-:Y:S04]  /*5f370*/  STL.64 [R1+0x680], R240 ;  /* 0x000680f001007387 */ /* 0x0003e80000100a00 */
[----:B------:R4:W-:Y:S04]  /*5f380*/  STL.64 [R1+0x688], R242 ;  /* 0x000688f201007387 */ /* 0x0009e80000100a00 */
[----:B-1----:R-:W2:Y:S01]  /*5f390*/  LDL.LU R240, [R1+0x70] ;  /* 0x0000700001f07983 */ /* 0x002ea20000300800 */
[C---:B------:R-:W-:Y:S08]  /*5f3a0*/  HMMA.1688.F32.TF32 R184, R220.reuse, R54, R184 ;  /* 0x00000036dcb8723c */ /* 0x040ff000000810b8 */
[C---:B------:R-:W-:Y:S08]  /*5f3b0*/  HMMA.1688.F32.TF32 R188, R220.reuse, R58, R188 ;  /* 0x0000003adcbc723c */ /* 0x040ff000000810bc */
[----:B------:R-:W-:Y:S01]  /*5f3c0*/  HMMA.1688.F32.TF32 R192, R220, R62, R192 ;  /* 0x0000003edcc0723c */ /* 0x000fe200000810c0 */
[----:B------:R-:W-:-:S02]  /*5f3d0*/  IMAD.MOV.U32 R241, RZ, RZ, R3 ;  /* 0x000000fffff17224 */ /* 0x000fc400078e0003 */
[----:B------:R1:W5:Y:S05]  /*5f3e0*/  LDL.LU R3, [R1+0x1f24] ;  /* 0x001f240001037983 */ /* 0x00036a0000300800 */
[----:B------:R-:W-:Y:S01]  /*5f3f0*/  HMMA.1688.F32.TF32 R220, R220, R66, R196 ;  /* 0x00000042dcdc723c */ /* 0x000fe200000810c4 */
[----:B----4-:R-:W-:Y:S02]  /*5f400*/  IMAD.MOV.U32 R242, RZ, RZ, R2 ;  /* 0x000000fffff27224 */ /* 0x010fe400078e0002 */
[----:B------:R-:W4:Y:S05]  /*5f410*/  LDL.LU R2, [R1+0x1f20] ;  /* 0x001f200001027983 */ /* 0x000f2a0000300800 */
[C---:B------:R-:W-:Y:S01]  /*5f420*/  HMMA.1688.F32.TF32 R200, R224.reuse, R6, R200 ;  /* 0x00000006e0c8723c */ /* 0x040fe200000810c8 */
[----:B------:R-:W-:Y:S04]  /*5f430*/  STL.64 [R1+0x670], R184 ;  /* 0x000670b801007387 */ /* 0x000fe80000100a00 */
[----:B------:R1:W-:Y:S03]  /*5f440*/  STL.64 [R1+0x678], R186 ;  /* 0x000678ba01007387 */ /* 0x0003e60000100a00 */
[C---:B------:R-:W-:Y:S08]  /*5f450*/  HMMA.1688.F32.TF32 R204, R224.reuse, R10, R204 ;  /* 0x0000000ae0cc723c */ /* 0x040ff000000810cc */
[----:B------:R-:W-:Y:S01]  /*5f460*/  HMMA.1688.F32.TF32 R208, R224, R14, R208 ;  /* 0x0000000ee0d0723c */ /* 0x000fe200000810d0 */
[----:B-1----:R1:W5:Y:S04]  /*5f470*/  LDL.LU.64 R186, [R1+0x1f18] ;  /* 0x001f180001ba7983 */ /* 0x0023680000300a00 */
[----:B------:R1:W5:Y:S04]  /*5f480*/  LDL.LU.64 R184, [R1+0x1f10] ;  /* 0x001f100001b87983 */ /* 0x0003680000300a00 */
[----:B------:R-:W-:Y:S04]  /*5f490*/  STL.64 [R1+0x660], R188 ;  /* 0x000660bc01007387 */ /* 0x000fe80000100a00 */
[----:B------:R1:W-:Y:S04]  /*5f4a0*/  STL.64 [R1+0x668], R190 ;  /* 0x000668be01007387 */ /* 0x0003e80000100a00 */
[----:B-1----:R1:W5:Y:S04]  /*5f4b0*/  LDL.LU.64 R190, [R1+0x1f08] ;  /* 0x001f080001be7983 */ /* 0x0023680000300a00 */
[----:B------:R1:W5:Y:S04]  /*5f4c0*/  LDL.LU.64 R188, [R1+0x1f00] ;  /* 0x001f000001bc7983 */ /* 0x0003680000300a00 */
[----:B------:R-:W-:Y:S04]  /*5f4d0*/  STL.64 [R1+0x530], R192 ;  /* 0x000530c001007387 */ /* 0x000fe80000100a00 */
[----:B------:R1:W-:Y:S01]  /*5f4e0*/  STL.64 [R1+0x538], R194 ;  /* 0x000538c201007387 */ /* 0x0003e20000100a00 */
[----:B------:R-:W-:-:S03]  /*5f4f0*/  IMAD.MOV.U32 R7, RZ, RZ, R8 ;  /* 0x000000ffff077224 */ /* 0x000fc600078e0008 */
[----:B-1----:R1:W5:Y:S04]  /*5f500*/  LDL.LU.64 R194, [R1+0x1ef8] ;  /* 0x001ef80001c27983 */ /* 0x0023680000300a00 */
[----:B------:R1:W5:Y:S04]  /*5f510*/  LDL.LU.64 R192, [R1+0x1ef0] ;  /* 0x001ef00001c07983 */ /* 0x0003680000300a00 */
[----:B------:R1:W5:Y:S04]  /*5f520*/  LDL.LU.64 R198, [R1+0x1ee8] ;  /* 0x001ee80001c67983 */ /* 0x0003680000300a00 */
[----:B------:R1:W5:Y:S04]  /*5f530*/  LDL.LU.64 R196, [R1+0x1ee0] ;  /* 0x001ee00001c47983 */ /* 0x0003680000300a00 */
[----:B------:R-:W-:Y:S04]  /*5f540*/  STL.64 [R1+0x500], R220 ;  /* 0x000500dc01007387 */ /* 0x000fe80000100a00 */
[----:B------:R-:W-:Y:S04]  /*5f550*/  STL.64 [R1+0x508], R222 ;  /* 0x000508de01007387 */ /* 0x000fe80000100a00 */
[----:B------:R-:W-:Y:S04]  /*5f560*/  STL.64 [R1+0x4f0], R200 ;  /* 0x0004f0c801007387 */ /* 0x000fe80000100a00 */
[----:B------:R1:W-:Y:S04]  /*5f570*/  STL.64 [R1+0x4f8], R202 ;  /* 0x0004f8ca01007387 */ /* 0x0003e80000100a00 */
[----:B-1----:R1:W5:Y:S04]  /*5f580*/  LDL.LU.64 R202, [R1+0x1ed8] ;  /* 0x001ed80001ca7983 */ /* 0x0023680000300a00 */
[----:B------:R1:W5:Y:S04]  /*5f590*/  LDL.LU.64 R200, [R1+0x1ed0] ;  /* 0x001ed00001c87983 */ /* 0x0003680000300a00 */
[----:B------:R-:W4:Y:S04]  /*5f5a0*/  LDL.LU R8, [R1+0xa50] ;  /* 0x000a500001087983 */ /* 0x000f280000300800 */
[----:B------:R-:W-:Y:S04]  /*5f5b0*/  STL.64 [R1+0x4d0], R204 ;  /* 0x0004d0cc01007387 */ /* 0x000fe80000100a00 */
[----:B------:R1:W-:Y:S04]  /*5f5c0*/  STL.64 [R1+0x4d8], R206 ;  /* 0x0004d8ce01007387 */ /* 0x0003e80000100a00 */
[----:B-1----:R1:W5:Y:S04]  /*5f5d0*/  LDL.LU.64 R206, [R1+0x1ec8] ;  /* 0x001ec80001ce7983 */ /* 0x0023680000300a00 */
[----:B------:R1:W5:Y:S04]  /*5f5e0*/  LDL.LU.64 R204, [R1+0x1ec0] ;  /* 0x001ec00001cc7983 */ /* 0x0003680000300a00 */
[----:B------:R-:W-:Y:S04]  /*5f5f0*/  STL.64 [R1+0x4c0], R208 ;  /* 0x0004c0d001007387 */ /* 0x000fe80000100a00 */
[----:B------:R1:W-:Y:S04]  /*5f600*/  STL.64 [R1+0x4c8], R210 ;  /* 0x0004c8d201007387 */ /* 0x0003e80000100a00 */
[----:B-1----:R1:W5:Y:S04]  /*5f610*/  LDL.LU.64 R210, [R1+0x1eb8] ;  /* 0x001eb80001d27983 */ /* 0x0023680000300a00 */
[----:B------:R1:W5:Y:S01]  /*5f620*/  LDL.LU.64 R208, [R1+0x1eb0] ;  /* 0x001eb00001d07983 */ /* 0x0003620000300a00 */
[----:B------:R-:W-:Y:S01]  /*5f630*/  MOV R243, R252 ;  /* 0x000000fc00f37202 */ /* 0x000fe20000000f00 */
[C---:B---3--:R-:W-:Y:S08]  /*5f640*/  HMMA.1688.F32.TF32 R212, R224.reuse, R18, R212 ;  /* 0x00000012e0d4723c */ /* 0x048ff000000810d4 */
[----:B--2---:R-:W-:Y:S11]  /*5f650*/  HMMA.1688.F32.TF32 R236, R224, R22, R236 ;  /* 0x00000016e0ec723c */ /* 0x004ff600000810ec */
[----:B------:R-:W-:Y:S04]  /*5f660*/  @!UPT UIADD3 URZ, URZ, URZ, URZ ;  /* 0x0000003f3f3ff290 */ /* 0x000fe8000fffe03f */
[----:B------:R-:W-:Y:S04]  /*5f670*/  STL.64 [R1+0x490], R212 ;  /* 0x000490d401007387 */ /* 0x000fe80000100a00 */
[----:B------:R2:W-:Y:S04]  /*5f680*/  STL.64 [R1+0x498], R214 ;  /* 0x000498d601007387 */ /* 0x0005e80000100a00 */
[----:B--2---:R-:W2:Y:S04]  /*5f690*/  LDL.LU.64 R214, [R1+0x1ea8] ;  /* 0x001ea80001d67983 */ /* 0x004ea80000300a00 */
[----:B------:R-:W2:Y:S04]  /*5f6a0*/  LDL.LU.64 R212, [R1+0x1ea0] ;  /* 0x001ea00001d47983 */ /* 0x000ea80000300a00 */
[----:B------:R-:W-:Y:S04]  /*5f6b0*/  STL.64 [R1+0x460], R236 ;  /* 0x000460ec01007387 */ /* 0x000fe80000100a00 */
[----:B------:R3:W-:Y:S04]  /*5f6c0*/  STL.64 [R1+0x468], R238 ;  /* 0x000468ee01007387 */ /* 0x0007e80000100a00 */
[----:B---3--:R-:W3:Y:S04]  /*5f6d0*/  LDL.LU.64 R238, [R1+0x1e98] ;  /* 0x001e980001ee7983 */ /* 0x008ee80000300a00 */
[----:B------:R-:W3:Y:S01]  /*5f6e0*/  LDL.LU.64 R236, [R1+0x1e90] ;  /* 0x001e900001ec7983 */ /* 0x000ee20000300a00 */
[----:B------:R-:W-:-:S02]  /*5f6f0*/  IMAD.MOV.U32 R22, RZ, RZ, R24 ;  /* 0x000000ffff167224 */ /* 0x000fc400078e0018 */
[----:B------:R-:W-:Y:S01]  /*5f700*/  IMAD.MOV.U32 R23, RZ, RZ, R9 ;  /* 0x000000ffff177224 */ /* 0x000fe200078e0009 */
[----:B------:R-:W-:Y:S01]  /*5f710*/  MOV R18, R28 ;  /* 0x0000001c00127202 */ /* 0x000fe20000000f00 */
[----:B------:R-:W-:Y:S02]  /*5f720*/  IMAD.MOV.U32 R19, RZ, RZ, R25 ;  /* 0x000000ffff137224 */ /* 0x000fe400078e0019 */
[C---:B------:R-:W-:Y:S01]  /*5f730*/  HMMA.1688.F32.TF32 R24, R224.reuse, R26, R240 ;  /* 0x0000001ae018723c */ /* 0x040fe200000810f0 */
[----:B------:R-:W-:Y:S01]  /*5f740*/  IMAD.MOV.U32 R14, RZ, RZ, R32 ;  /* 0x000000ffff0e7224 */ /* 0x000fe200078e0020 */
[----:B------:R-:W2:Y:S01]  /*5f750*/  LDL.LU.64 R242, [R1+0x1e88] ;  /* 0x001e880001f27983 */ /* 0x000ea20000300a00 */
[----:B------:R-:W-:Y:S02]  /*5f760*/  IMAD.MOV.U32 R15, RZ, RZ, R29 ;  /* 0x000000ffff0f7224 */ /* 0x000fe400078e001d */
[----:B------:R-:W-:Y:S01]  /*5f770*/  IMAD.MOV.U32 R6, RZ, RZ, R33 ;  /* 0x000000ffff067224 */ /* 0x000fe200078e0021 */
[----:B------:R-:W-:Y:S01]  /*5f780*/  MOV R223, R36 ;  /* 0x0000002400df7202 */ /* 0x000fe20000000f00 */
[----:B------:R-:W-:Y:S01]  /*5f790*/  IMAD.MOV.U32 R220, RZ, RZ, R41 ;  /* 0x000000ffffdc7224 */ /* 0x000fe200078e0029 */
[C---:B------:R-:W-:Y:S01]  /*5f7a0*/  HMMA.1688.F32.TF32 R20, R224.reuse, R30, R20 ;  /* 0x0000001ee014723c */ /* 0x040fe20000081014 */
[----:B------:R-:W-:Y:S01]  /*5f7b0*/  IMAD.MOV.U32 R221, RZ, RZ, R40 ;  /* 0x000000ffffdd7224 */ /* 0x000fe200078e0028 */
[----:B------:R-:W2:Y:S06]  /*5f7c0*/  LDL.LU.64 R240, [R1+0x1e80] ;  /* 0x001e800001f07983 */ /* 0x000eac0000300a00 */
[----:B------:R-:W-:Y:S01]  /*5f7d0*/  HMMA.1688.F32.TF32 R16, R224, R34, R16 ;  /* 0x00000022e010723c */ /* 0x000fe20000081010 */
[----:B------:R-:W-:-:S06]  /*5f7e0*/  IMAD.MOV.U32 R222, RZ, RZ, R37 ;  /* 0x000000ffffde7224 */ /* 0x000fcc00078e0025 */
[----:B------:R-:W-:Y:S01]  /*5f7f0*/  STL.64 [R1+0x440], R24 ;  /* 0x0004401801007387 */ /* 0x000fe20000100a00 */
[C---:B------:R-:W-:Y:S03]  /*5f800*/  HMMA.1688.F32.TF32 R12, R224.reuse, R38, R12 ;  /* 0x00000026e00c723c */ /* 0x040fe6000008100c */
[----:B------:R-:W-:Y:S04]  /*5f810*/  STL.64 [R1+0x448], R26 ;  /* 0x0004481a01007387 */ /* 0x000fe80000100a00 */
[----:B------:R-:W-:Y:S01]  /*5f820*/  STL.64 [R1+0x430], R20 ;  /* 0x0004301401007387 */ /* 0x000fe20000100a00 */
[C---:B------:R-:W-:Y:S03]  /*5f830*/  HMMA.1688.F32.TF32 R4, R224.reuse, R42, R4 ;  /* 0x0000002ae004723c */ /* 0x040fe60000081004 */
[----:B------:R-:W-:Y:S04]  /*5f840*/  STL.64 [R1+0x438], R22 ;  /* 0x0004381601007387 */ /* 0x000fe80000100a00 */
[----:B------:R-:W-:Y:S04]  /*5f850*/  STL.64 [R1+0x420], R16 ;  /* 0x0004201001007387 */ /* 0x000fe80000100a00 */
[----:B------:R1:W-:Y:S02]  /*5f860*/  STL.64 [R1+0x428], R18 ;  /* 0x0004281201007387 */ /* 0x0003e40000100a00 */
[C---:B-1----:R-:W-:Y:S02]  /*5f870*/  HMMA.1688.F32.TF32 R16, R224.reuse, R46, R220 ;  /* 0x0000002ee010723c */ /* 0x042fe400000810dc */
[----:B------:R-:W-:Y:S04]  /*5f880*/  STL.64 [R1+0x400], R12 ;  /* 0x0004000c01007387 */ /* 0x000fe80000100a00 */
[----:B------:R-:W-:Y:S04]  /*5f890*/  STL.64 [R1+0x408], R14 ;  /* 0x0004080e01007387 */ /* 0x000fe80000100a00 */
[----:B------:R-:W-:Y:S04]  /*5f8a0*/  STL.64 [R1+0x3f0], R4 ;  /* 0x0003f00401007387 */ /* 0x000fe80000100a00 */
[----:B------:R1:W-:Y:S04]  /*5f8b0*/  STL.64 [R1+0x3f8], R6 ;  /* 0x0003f80601007387 */ /* 0x0003e80000100a00 */
[----:B-1----:R-:W2:Y:S05]  /*5f8c0*/  LDL.LU R7, [R1+0x1268] ;  /* 0x0012680001077983 */ /* 0x002eaa0000300800 */
[----:B------:R-:W-:Y:S04]  /*5f8d0*/  STL.64 [R1+0x3c0], R16 ;  /* 0x0003c01001007387 */ /* 0x000fe80000100a00 */
[----:B------:R-:W-:Y:S04]  /*5f8e0*/  STL.64 [R1+0x3c8], R18 ;  /* 0x0003c81201007387 */ /* 0x000fe80000100a00 */
[----:B------:R-:W2:Y:S01]  /*5f8f0*/  LDL.LU R6, [R1+0x1270] ;  /* 0x0012700001067983 */ /* 0x000ea20000300800 */
[----:B------:R-:W-:Y:S11]  /*5f900*/  HMMA.1688.F32.TF32 R12, R224, R50, R216 ;  /* 0x00000032e00c723c */ /* 0x000ff600000810d8 */
[----:B------:R-:W-:Y:S11]  /*5f910*/  @!UPT UIADD3 URZ, URZ, URZ, URZ ;  /* 0x0000003f3f3ff290 */ /* 0x000ff6000fffe03f */
[----:B------:R-:W-:Y:S01]  /*5f920*/  @!UPT UIADD3 URZ, URZ, URZ, URZ ;  /* 0x0000003f3f3ff290 */ /* 0x000fe2000fffe03f */
[----:B------:R-:W-:Y:S04]  /*5f930*/  STL.64 [R1+0x3b0], R12 ;  /* 0x0003b00c01007387 */ /* 0x000fe80000100a00 */
[----:B------:R3:W-:Y:S01]  /*5f940*/  STL.64 [R1+0x3b8], R14 ;  /* 0x0003b80e01007387 */ /* 0x0007e20000100a00 */
[----:B------:R-:W-:-:S05]  /*5f950*/  IMAD.MOV.U32 R5, RZ, RZ, 0x7f ;  /* 0x0000007fff057424 */ /* 0x000fca00078e00ff */
[----:B------:R-:W-:-:S04]  /*5f960*/  IADD3 R5, R5, c[0x0][0x180], RZ ;  /* 0x0000600005057a10 */ /* 0x000fc80007ffe0ff */
[----:B------:R-:W-:-:S04]  /*5f970*/  SHF.R.S32.HI R4, RZ, 0x1f, R5 ;  /* 0x0000001fff047819 */ /* 0x000fc80000011405 */
[----:B------:R-:W-:-:S04]  /*5f980*/  LEA.HI R4, R4, R5, RZ, 0x7 ;  /* 0x0000000504047211 */ /* 0x000fc800078f38ff */
[----:B------:R-:W-:-:S04]  /*5f990*/  SHF.R.S32.HI R4, RZ, 0x7, R4 ;  /* 0x00000007ff047819 */ /* 0x000fc80000011404 */
[----:B------:R-:W-:Y:S01]  /*5f9a0*/  IADD3 R4, R4, -0x1, RZ ;  /* 0xffffffff04047810 */ /* 0x000fe20007ffe0ff */
[----:B------:R-:W-:-:S03]  /*5f9b0*/  IMAD.MOV.U32 R5, RZ, RZ, c[0x0][0x188] ;  /* 0x00006200ff057624 */ /* 0x000fc600078e00ff */
[C---:B----4-:R-:W-:Y:S02]  /*5f9c0*/  ISETP.GE.AND P0, PT, R8.reuse, R4, PT ;  /* 0x000000040800720c */ /* 0x050fe40003f06270 */
[----:B------:R-:W-:Y:S02]  /*5f9d0*/  MOV R4, c[0x0][0x180] ;  /* 0x0000600000047a02 */ /* 0x000fe40000000f00 */
[----:B------:R-:W-:-:S05]  /*5f9e0*/  IADD3 R8, R8, 0x1, RZ ;  /* 0x0000000108087810 */ /* 0x000fca0007ffe0ff */
[----:B------:R-:W-:-:S05]  /*5f9f0*/  IMAD R4, R8, -0x80, R4 ;  /* 0xffffff8008047824 */ /* 0x000fca00078e0204 */
[----:B------:R-:W-:Y:S01]  /*5fa00*/  ISETP.GT.AND P1, PT, R4, RZ, PT ;  /* 0x000000ff0400720c */ /* 0x000fe20003f24270 */
[----:B---3--:R-:W-:Y:S11]  /*5fa10*/  HMMA.1688.F32.TF32 R12, R224, R62, R236 ;  /* 0x0000003ee00c723c */ /* 0x008ff600000810ec */
[----:B------:R-:W-:Y:S11]  /*5fa20*/  @!UPT UIADD3 URZ, URZ, URZ, URZ ;  /* 0x0000003f3f3ff290 */ /* 0x000ff6000fffe03f */
[----:B------:R-:W-:Y:S01]  /*5fa30*/  @!UPT UIADD3 URZ, URZ, URZ, URZ ;  /* 0x0000003f3f3ff290 */ /* 0x000fe2000fffe03f */
[----:B------:R1:W-:Y:S04]  /*5fa40*/  STL.64 [R1+0x240], R12 ;  /* 0x0002400c01007387 */ /* 0x0003e80000100a00 */
[----:B------:R3:W-:Y:S04]  /*5fa50*/  STL.64 [R1+0x248], R14 ;  /* 0x0002480e01007387 */ /* 0x0007e80000100a00 */
[----:B-1----:R-:W4:Y:S04]  /*5fa60*/  LDL.LU R13, [R1+0x126c] ;  /* 0x00126c00010d7983 */ /* 0x002f280000300800 */
[----:B------:R-:W4:Y:S04]  /*5fa70*/  LDL.LU R9, [R1+0x1a34] ;  /* 0x001a340001097983 */ /* 0x000f280000300800 */
[----:B---3--:R-:W3:Y:S04]  /*5fa80*/  LDL.LU R15, [R1+0x1260] ;  /* 0x00126000010f7983 */ /* 0x008ee80000300800 */
[----:B------:R-:W3:Y:S01]  /*5fa90*/  LDL.LU R12, [R1+0x1a28] ;  /* 0x001a2800010c7983 */ /* 0x000ee20000300800 */
[----:B------:R-:W-:-:S04]  /*5faa0*/  IMAD.SHL.U32 R14, R5, 0x80, RZ ;  /* 0x00000080050e7824 */ /* 0x000fc800078e00ff */
[----:B------:R-:W-:Y:S01]  /*5fab0*/  IMAD.SHL.U32 R14, R14, 0x4, RZ ;  /* 0x000000040e0e7824 */ /* 0x000fe200078e00ff */
[----:B------:R-:W-:Y:S01]  /*5fac0*/  SEL R5, RZ, 0x4, !P1 ;  /* 0x00000004ff057807 */ /* 0x000fe20004800000 */
[----:B------:R-:W-:Y:S04]  /*5fad0*/  STL [R1+0xa50], R8 ;  /* 0x000a500801007387 */ /* 0x000fe80000100800 */
[----:B------:R-:W3:Y:S04]  /*5fae0*/  LDL.LU R21, [R1+0x1a20] ;  /* 0x001a200001157983 */ /* 0x000ee80000300800 */
[----:B------:R-:W3:Y:S04]  /*5faf0*/  LDL.LU R20, [R1+0x1a2c] ;  /* 0x001a2c0001147983 */ /* 0x000ee80000300800 */
[----:B------:R-:W3:Y:S04]  /*5fb00*/  LDL.LU R17, [R1+0x19e8] ;  /* 0x0019e80001117983 */ /* 0x000ee80000300800 */
[----:B------:R-:W3:Y:S01]  /*5fb10*/  LDL.LU R10, [R1+0x19f4] ;  /* 0x0019f400010a7983 */ /* 0x000ee20000300800 */
[----:B--2---:R-:W-:-:S05]  /*5fb20*/  IADD3 R6, P1, R6, R14, RZ ;  /* 0x0000000e06067210 */ /* 0x004fca0007f3e0ff */
[----:B------:R-:W-:Y:S01]  /*5fb30*/  IMAD.X R7, R7, 0x1, R2, P1 ;  /* 0x0000000107077824 */ /* 0x000fe200008e0602 */
[----:B------:R1:W-:Y:S04]  /*5fb40*/  STL [R1+0x1270], R6 ;  /* 0x0012700601007387 */ /* 0x0003e80000100800 */
[----:B------:R2:W-:Y:S04]  /*5fb50*/  STL [R1+0x1268], R7 ;  /* 0x0012680701007387 */ /* 0x0005e80000100800 */
[----:B------:R-:W3:Y:S04]  /*5fb60*/  LDL.LU R18, [R1+0x19e0] ;  /* 0x0019e00001127983 */ /* 0x000ee80000300800 */
[----:B------:R-:W3:Y:S04]  /*5fb70*/  LDL.LU R16, [R1+0x19ec] ;  /* 0x0019ec0001107983 */ /* 0x000ee80000300800 */
[----:B------:R-:W3:Y:S04]  /*5fb80*/  LDL.LU R19, [R1+0x19a8] ;  /* 0x0019a80001137983 */ /* 0x000ee80000300800 */
[----:B------:R-:W3:Y:S04]  /*5fb90*/  LDL.LU R11, [R1+0x19b4] ;  /* 0x0019b400010b7983 */ /* 0x000ee80000300800 */
[----:B------:R-:W1:Y:S01]  /*5fba0*/  S2R R252, SR_TID.X ;  /* 0x0000000000fc7919 */ /* 0x000e620000002100 */
[----:B------:R-:W-:-:S04]  /*5fbb0*/  SEL R5, R5, RZ, !P0 ;  /* 0x000000ff05057207 */ /* 0x000fc80004000000 */
[----:B------:R-:W-:Y:S02]  /*5fbc0*/  ISETP.NE.U32.AND P2, PT, R5, RZ, PT ;  /* 0x000000ff0500720c */ /* 0x000fe40003f45070 */
[----:B-1----:R-:W-:-:S05]  /*5fbd0*/  LOP3.LUT R252, R252, 0x7f, RZ, 0xc0, !PT ;  /* 0x0000007ffcfc7812 */ /* 0x002fca00078ec0ff */
[----:B------:R-:W-:-:S06]  /*5fbe0*/  IMAD.SHL.U32 R252, R252, 0x4, RZ ;  /* 0x00000004fcfc7824 */ /* 0x000fcc00078e00ff */
[----:B------:R-:W-:Y:S01]  /*5fbf0*/  @!PT LDS RZ, [RZ] ;  /* 0x00000000fffff984 */ /* 0x000fe20000000800 */
[----:B------:R-:W-:Y:S01]  /*5fc00*/  @!PT LDS RZ, [RZ] ;  /* 0x00000000fffff984 */ /* 0x000fe20000000800 */
[----:B------:R-:W-:Y:S01]  /*5fc10*/  @!PT LDS RZ, [RZ] ;  /* 0x00000000fffff984 */ /* 0x000fe20000000800 */
[----:B------:R1:W-:Y:S01]  /*5fc20*/  LDGSTS.E [R252], [R6.64], P2 ;  /* 0x0000000006fc7fae */ /* 0x0003e20009121846 */
[----:B------:R-:W-:-:S04]  /*5fc30*/  ISETP.GT.AND P1, PT, R4, 0x4, PT ;  /* 0x000000040400780c */ /* 0x000fc80003f24270 */
[----:B------:R-:W-:-:S04]  /*5fc40*/  SEL R5, RZ, 0x4, !P1 ;  /* 0x00000004ff057807 */ /* 0x000fc80004800000 */
[----:B------:R-:W-:-:S04]  /*5fc50*/  SEL R5, R5, RZ, !P0 ;  /* 0x000000ff05057207 */ /* 0x000fc80004000000 */
[----:B------:R-:W-:Y:S02]  /*5fc60*/  ISETP.NE.U32.AND P1, PT, R5, RZ, PT ;  /* 0x000000ff0500720c */ /* 0x000fe40003f25070 */
[-C--:B----4-:R-:W-:Y:S02]  /*5fc70*/  IADD3 R13, P3, R13, R14.reuse, RZ ;  /* 0x0000000e0d0d7210 */ /* 0x090fe40007f7e0ff */
[----:B------:R-:W-:Y:S02]  /*5fc80*/  IADD3 R9, P4, R9, R14, RZ ;  /* 0x0000000e09097210 */ /* 0x000fe40007f9e0ff */
[----:B---3--:R-:W-:Y:S01]  /*5fc90*/  IADD3.X R15, R15, R2, RZ, P3, !PT ;  /* 0x000000020f0f7210 */ /* 0x008fe20001ffe4ff */
[----:B------:R-:W-:Y:S02]  /*5fca0*/  STL [R1+0x126c], R13 ;  /* 0x00126c0d01007387 */ /* 0x000fe40000100800 */
[----:B------:R-:W-:Y:S02]  /*5fcb0*/  IMAD.X R12, R12, 0x1, R2, P4 ;  /* 0x000000010c0c7824 */ /* 0x000fe400020e0602 */
[----:B------:R3:W-:Y:S01]  /*5fcc0*/  STL [R1+0x1260], R15 ;  /* 0x0012600f01007387 */ /* 0x0007e20000100800 */
[----:B-1----:R-:W-:-:S02]  /*5fcd0*/  IMAD.MOV.U32 R6, RZ, RZ, R13 ;  /* 0x000000ffff067224 */ /* 0x002fc400078e000d */
[----:B--2---:R-:W-:Y:S01]  /*5fce0*/  IMAD.MOV.U32 R7, RZ, RZ, R15 ;  /* 0x000000ffff077224 */ /* 0x004fe200078e000f */
[----:B------:R-:W-:Y:S04]  /*5fcf0*/  STL [R1+0x1a34], R9 ;  /* 0x001a340901007387 */ /* 0x000fe80000100800 */
[----:B------:R1:W-:Y:S04]  /*5fd00*/  STL [R1+0x1a28], R12 ;  /* 0x001a280c01007387 */ /* 0x0003e80000100800 */
[----:B---3--:R-:W2:Y:S04]  /*5fd10*/  LDL.LU R15, [R1+0x19a0] ;  /* 0x0019a000010f7983 */ /* 0x008ea80000300800 */
[----:B------:R-:W3:Y:S04]  /*5fd20*/  LDL.LU R13, [R1+0x19ac] ;  /* 0x0019ac00010d7983 */ /* 0x000ee80000300800 */
[----:B------:R4:W-:Y:S02]  /*5fd30*/  LDGSTS.E [R252+0x200], [R6.64], P2 ;  /* 0x0020000006fc7fae */ /* 0x0009e40009121846 */
[----:B----4-:R-:W-:Y:S01]  /*5fd40*/  MOV R7, R12 ;  /* 0x0000000c00077202 */ /* 0x010fe20000000f00 */
[----:B------:R-:W-:Y:S01]  /*5fd50*/  IMAD.MOV.U32 R6, RZ, RZ, R9 ;  /* 0x000000ffff067224 */ /* 0x000fe200078e0009 */
[----:B-1----:R-:W4:Y:S04]  /*5fd60*/  LDL.LU R12, [R1+0x1288] ;  /* 0x00128800010c7983 */ /* 0x002f280000300800 */
[----:B------:R-:W4:Y:S01]  /*5fd70*/  LDL.LU R9, [R1+0x128c] ;  /* 0x00128c0001097983 */ /* 0x000f220000300800 */
[----:B------:R-:W-:-:S02]  /*5fd80*/  ISETP.GT.AND P2, PT, R4, 0x8, PT ;  /* 0x000000080400780c */ /* 0x000fc40003f44270 */
[----:B------:R-:W-:Y:S01]  /*5fd90*/  IADD3 R20, P3, R20, R14, RZ ;  /* 0x0000000e14147210 */ /* 0x000fe20007f7e0ff */
[----:B------:R1:W-:Y:S01]  /*5fda0*/  LDGSTS.E [R252+0x1000], [R6.64], P1 ;  /* 0x0100000006fc7fae */ /* 0x0003e20008921846 */
[----:B------:R-:W-:-:S04]  /*5fdb0*/  SEL R5, RZ, 0x4, !P2 ;  /* 0x00000004ff057807 */ /* 0x000fc80005000000 */
[----:B------:R-:W-:Y:S01]  /*5fdc0*/  SEL R5, R5, RZ, !P0 ;  /* 0x000000ff05057207 */ /* 0x000fe20004000000 */
[----:B------:R-:W-:Y:S01]  /*5fdd0*/  IMAD.X R21, R21, 0x1, R2, P3 ;  /* 0x0000000115157824 */ /* 0x000fe200018e0602 */
[-C--:B------:R-:W-:Y:S02]  /*5fde0*/  IADD3 R10, P4, R10, R14.reuse, RZ ;  /* 0x0000000e0a0a7210 */ /* 0x080fe40007f9e0ff */
[----:B------:R-:W-:Y:S01]  /*5fdf0*/  ISETP.NE.U32.AND P2, PT, R5, RZ, PT ;  /* 0x000000ff0500720c */ /* 0x000fe20003f45070 */
[----:B-1----:R-:W-:Y:S02]  /*5fe00*/  IMAD.MOV.U32 R6, RZ, RZ, R20 ;  /* 0x000000ffff067224 */ /* 0x002fe400078e0014 */
[----:B------:R-:W-:Y:S02]  /*5fe10*/  IMAD.MOV.U32 R7, RZ, RZ, R21 ;  /* 0x000000ffff077224 */ /* 0x000fe400078e0015 */
[----:B------:R-:W-:Y:S01]  /*5fe20*/  IMAD.X R17, R17, 0x1, R2, P4 ;  /* 0x0000000111117824 */ /* 0x000fe200020e0602 */
[----:B------:R-:W-:Y:S04]  /*5fe30*/  STL [R1+0x1a2c], R20 ;  /* 0x001a2c1401007387 */ /* 0x000fe80000100800 */
[----:B------:R-:W-:Y:S04]  /*5fe40*/  STL [R1+0x1a20], R21 ;  /* 0x001a201501007387 */ /* 0x000fe80000100800 */
[----:B------:R1:W-:Y:S01]  /*5fe50*/  LDGSTS.E [R252+0x1200], [R6.64], P1 ;  /* 0x0120000006fc7fae */ /* 0x0003e20008921846 */
[----:B------:R-:W-:-:S03]  /*5fe60*/  IADD3 R16, P3, R16, R14, RZ ;  /* 0x0000000e10107210 */ /* 0x000fc60007f7e0ff */
[----:B------:R-:W-:Y:S02]  /*5fe70*/  STL [R1+0x19f4], R10 ;  /* 0x0019f40a01007387 */ /* 0x000fe40000100800 */
[--C-:B------:R-:W-:Y:S01]  /*5fe80*/  IMAD.X R18, R18, 0x1, R2.reuse, P3 ;  /* 0x0000000112127824 */ /* 0x100fe200018e0602 */
[----:B------:R-:W-:Y:S01]  /*5fe90*/  IADD3 R11, P4, R11, R14, RZ ;  /* 0x0000000e0b0b7210 */ /* 0x000fe20007f9e0ff */
[----:B------:R1:W-:Y:S02]  /*5fea0*/  STL [R1+0x19e8], R17 ;  /* 0x0019e81101007387 */ /* 0x0003e40000100800 */
[----:B-1----:R-:W-:Y:S01]  /*5feb0*/  MOV R6, R10 ;  /* 0x0000000a00067202 */ /* 0x002fe20000000f00 */
[----:B------:R-:W-:Y:S02]  /*5fec0*/  IMAD.MOV.U32 R7, RZ, RZ, R17 ;  /* 0x000000ffff077224 */ /* 0x000fe400078e0011 */
[----:B------:R-:W-:-:S03]  /*5fed0*/  IMAD.X R19, R19, 0x1, R2, P4 ;  /* 0x0000000113137824 */ /* 0x000fc600020e0602 */
[----:B------:R1:W-:Y:S04]  /*5fee0*/  LDGSTS.E [R252+0x2000], [R6.64], P2 ;  /* 0x0200000006fc7fae */ /* 0x0003e80009121846 */
[----:B------:R-:W4:Y:S04]  /*5fef0*/  LDL.LU R17, [R1+0x1294] ;  /* 0x0012940001117983 */ /* 0x000f280000300800 */
[----:B------:R-:W4:Y:S04]  /*5ff00*/  LDL.LU R10, [R1+0x12cc] ;  /* 0x0012cc00010a7983 */ /* 0x000f280000300800 */
[----:B------:R-:W-:Y:S01]  /*5ff10*/  STL [R1+0x19ec], R16 ;  /* 0x0019ec1001007387 */ /* 0x000fe20000100800 */
[----:B-1----:R-:W-:-:S03]  /*5ff20*/  MOV R7, R18 ;  /* 0x0000001200077202 */ /* 0x002fc60000000f00 */
[----:B------:R1:W-:Y:S01]  /*5ff30*/  STL [R1+0x19e0], R18 ;  /* 0x0019e01201007387 */ /* 0x0003e20000100800 */
[----:B------:R-:W-:-:S03]  /*5ff40*/  IMAD.MOV.U32 R6, RZ, RZ, R16 ;  /* 0x000000ffff067224 */ /* 0x000fc600078e0010 */
[----:B------:R1:W-:Y:S01]  /*5ff50*/  STL [R1+0x19b4], R11 ;  /* 0x0019b40b01007387 */ /* 0x0003e20000100800 */
[----:B------:R-:W-:-:S03]  /*5ff60*/  ISETP.GT.AND P1, PT, R4, 0xc, PT ;  /* 0x0000000c0400780c */ /* 0x000fc60003f24270 */
[----:B------:R1:W-:Y:S04]  /*5ff70*/  LDGSTS.E [R252+0x2200], [R6.64], P2 ;  /* 0x0220000006fc7fae */ /* 0x0003e80009121846 */
[----:B-1----:R-:W4:Y:S04]  /*5ff80*/  LDL.LU R18, [R1+0x1290] ;  /* 0x0012900001127983 */ /* 0x002f280000300800 */
[----:B------:R-:W-:Y:S04]  /*5ff90*/  STL [R1+0x19a8], R19 ;  /* 0x0019a81301007387 */ /* 0x000fe80000100800 */
[----:B------:R-:W4:Y:S01]  /*5ffa0*/  LDL.LU R16, [R1+0x12c8] ;  /* 0x0012c80001107983 */ /* 0x000f220000300800 */
[----:B------:R-:W-:Y:S01]  /*5ffb0*/  SEL R5, RZ, 0x4, !P1 ;  /* 0x00000004ff057807 */ /* 0x000fe20004800000 */
[----:B------:R-:W-:-:S02]  /*5ffc0*/  IMAD.MOV.U32 R6, RZ, RZ, R11 ;  /* 0x000000ffff067224 */ /* 0x000fc400078e000b */
[----:B------:R-:W-:Y:S01]  /*5ffd0*/  IMAD.MOV.U32 R7, RZ, RZ, R19 ;  /* 0x000000ffff077224 */ /* 0x000fe200078e0013 */
[----:B------:R-:W-:Y:S01]  /*5ffe0*/  SEL R5, R5, RZ, !P0 ;  /* 0x000000ff05057207 */ /* 0x000fe20004000000 */
[----:B------:R-:W4:Y:S03]  /*5fff0*/  LDL.LU R20, [R1+0x12d4] ;  /* 0x0012d40001147983 */ /* 0x000f260000300800 */
[----:B------:R-:W-:Y:S01]  /*60000*/  ISETP.NE.U32.AND P1, PT, R5, RZ, PT ;  /* 0x000000ff0500720c */ /* 0x000fe20003f25070 */
[----:B------:R-:W4:Y:S11]  /*60010*/  LDL.LU R11, [R1+0x130c] ;  /* 0x00130c00010b7983 */ /* 0x000f360000300800 */
[----:B------:R-:W-:Y:S01]  /*60020*/  @!UPT UIADD3 URZ, URZ, URZ, URZ ;  /* 0x0000003f3f3ff290 */ /* 0x000fe2000fffe03f */
[----:B------:R1:W-:Y:S01]  /*60030*/  LDGSTS.E [R252+0x3000], [R6.64], P1 ;  /* 0x0300000006fc7fae */ /* 0x0003e20008921846 */
[----:B------:R-:W-:-:S04]  /*60040*/  ISETP.GT.AND P2, PT, R4, 0x10, PT ;  /* 0x000000100400780c */ /* 0x000fc80003f44270 */
[----:B------:R-:W-:-:S04]  /*60050*/  SEL R5, RZ, 0x4, !P2 ;  /* 0x00000004ff057807 */ /* 0x000fc80005000000 */
[----:B------:R-:W-:-:S04]  /*60060*/  SEL R5, R5, RZ, !P0 ;  /* 0x000000ff05057207 */ /* 0x000fc80004000000 */
[----:B------:R-:W-:Y:S02]  /*60070*/  ISETP.NE.U32.AND P2, PT, R5, RZ, PT ;  /* 0x000000ff0500720c */ /* 0x000fe40003f45070 */
[----:B---3--:R-:W-:-:S05]  /*60080*/  IADD3 R13, P3, R13, R14, RZ ;  /* 0x0000000e0d0d7210 */ /* 0x008fca0007f7e0ff */
[----:B--2---:R-:W-:Y:S01]  /*60090*/  IMAD.X R15, R15, 0x1, R2, P3 ;  /* 0x000000010f0f7824 */ /* 0x004fe200018e0602 */
[----:B------:R2:W-:Y:S01]  /*600a0*/  STL [R1+0x19ac], R13 ;  /* 0x0019ac0d01007387 */ /* 0x0005e20000100800 */
[----:B-1----:R-:W-:Y:S02]  /*600b0*/  MOV R6, R13 ;  /* 0x0000000d00067202 */ /* 0x002fe40000000f00 */
[----:B------:R-:W-:Y:S01]  /*600c0*/  IMAD.MOV.U32 R7, RZ, RZ, R15 ;  /* 0x000000ffff077224 */ /* 0x000fe200078e000f */
[----:B------:R1:W-:Y:S04]  /*600d0*/  STL [R1+0x19a0], R15 ;  /* 0x0019a00f01007387 */ /* 0x0003e80000100800 */
[----:B------:R3:W-:Y:S01]  /*600e0*/  LDGSTS.E [R252+0x3200], [R6.64], P1 ;  /* 0x0320000006fc7fae */ /* 0x0007e20008921846 */
[----:B----4-:R-:W-:-:S05]  /*600f0*/  IADD3 R9, P4, R9, R14, RZ ;  /* 0x0000000e09097210 */ /* 0x010fca0007f9e0ff */
[----:B------:R-:W-:Y:S01]  /*60100*/  IMAD.X R12, R12, 0x1, R2, P4 ;  /* 0x000000010c0c7824 */ /* 0x000fe200020e0602 */
[----:B------:R-:W-:Y:S04]  /*60110*/  STL [R1+0x128c], R9 ;  /* 0x00128c0901007387 */ /* 0x000fe80000100800 */
[----:B------:R-:W4:Y:S01]  /*60120*/  LDL.LU R21, [R1+0x12d0] ;  /* 0x0012d00001157983 */ /* 0x000f220000300800 */
[----:B---3--:R-:W-:-:S03]  /*60130*/  IMAD.MOV.U32 R7, RZ, RZ, R12 ;  /* 0x000000ffff077224 */ /* 0x008fc600078e000c */
[----:B------:R3:W-:Y:S04]  /*60140*/  STL [R1+0x1288], R12 ;  /* 0x0012880c01007387 */ /* 0x0007e80000100800 */
[----:B--2---:R-:W2:Y:S04]  /*60150*/  LDL.LU R13, [R1+0x1308] ;  /* 0x00130800010d7983 */ /* 0x004ea80000300800 */
[----:B-1----:R-:W2:Y:S04]  /*60160*/  LDL.LU R15, [R1+0x1310] ;  /* 0x00131000010f7983 */ /* 0x002ea80000300800 */
[----:B---3--:R-:W3:Y:S01]  /*60170*/  LDL.LU R12, [R1+0x1314] ;  /* 0x00131400010c7983 */ /* 0x008ee20000300800 */
[----:B------:R-:W-:-:S03]  /*60180*/  IMAD.MOV.U32 R6, RZ, RZ, R9 ;  /* 0x000000ffff067224 */ /* 0x000fc600078e0009 */
[----:B------:R-:W3:Y:S04]  /*60190*/  LDL.LU R19, [R1+0x1348] ;  /* 0x0013480001137983 */ /* 0x000ee80000300800 */
[----:B------:R-:W3:Y:S04]  /*601a0*/  LDL.LU R9, [R1+0x134c] ;  /* 0x00134c0001097983 */ /* 0x000ee80000300800 */
[----:B------:R1:W-:Y:S01]  /*601b0*/  LDGSTS.E [R252+0x4000], [R6.64], P2 ;  /* 0x0400000006fc7fae */ /* 0x0003e20009121846 */
[-C--:B------:R-:W-:Y:S02]  /*601c0*/  IADD3 R17, P3, R17, R14.reuse, RZ ;  /* 0x0000000e11117210 */ /* 0x080fe40007f7e0ff */
[----:B------:R-:W-:-:S03]  /*601d0*/  IADD3 R10, P4, R10, R14, RZ ;  /* 0x0000000e0a0a7210 */ /* 0x000fc60007f9e0ff */
[----:B------:R-:W-:Y:S01]  /*601e0*/  STL [R1+0x1294], R17 ;  /* 0x0012941101007387 */ /* 0x000fe20000100800 */
[----:B-1----:R-:W-:Y:S02]  /*601f0*/  IMAD.MOV.U32 R6, RZ, RZ, R17 ;  /* 0x000000ffff067224 */ /* 0x002fe400078e0011 */
[----:B------:R-:W-:-:S04]  /*60200*/  IMAD.X R18, R18, 0x1, R2, P3 ;  /* 0x0000000112127824 */ /* 0x000fc800018e0602 */
[----:B------:R-:W-:Y:S01]  /*60210*/  IMAD.MOV.U32 R7, RZ, RZ, R18 ;  /* 0x000000ffff077224 */ /* 0x000fe200078e0012 */
[----:B------:R1:W-:Y:S01]  /*60220*/  STL [R1+0x1290], R18 ;  /* 0x0012901201007387 */ /* 0x0003e20000100800 */
[----:B------:R-:W-:-:S03]  /*60230*/  IADD3.X R16, R16, R2, RZ, P4, !PT ;  /* 0x0000000210107210 */ /* 0x000fc600027fe4ff */
[----:B------:R-:W-:Y:S04]  /*60240*/  STL [R1+0x12cc], R10 ;  /* 0x0012cc0a01007387 */ /* 0x000fe80000100800 */
[----:B------:R1:W-:Y:S04]  /*60250*/  STL [R1+0x12c8], R16 ;  /* 0x0012c81001007387 */ /* 0x0003e80000100800 */
[----:B-1----:R-:W3:Y:S04]  /*60260*/  LDL.LU R18, [R1+0x1350] ;  /* 0x0013500001127983 */ /* 0x002ee80000300800 */
[----:B------:R-:W3:Y:S04]  /*60270*/  LDL.LU R17, [R1+0x1354] ;  /* 0x0013540001117983 */ /* 0x000ee80000300800 */
[----:B------:R1:W-:Y:S02]  /*60280*/  LDGSTS.E [R252+0x4200], [R6.64], P2 ;  /* 0x0420000006fc7fae */ /* 0x0003e40009121846 */
[----:B-1----:R-:W-:-:S02]  /*60290*/  IMAD.MOV.U32 R7, RZ, RZ, R16 ;  /* 0x000000ffff077224 */ /* 0x002fc400078e0010 */
[----:B------:R-:W-:Y:S01]  /*602a0*/  IMAD.MOV.U32 R6, RZ, RZ, R10 ;  /* 0x000000ffff067224 */ /* 0x000fe200078e000a */
[----:B------:R-:W3:Y:S04]  /*602b0*/  LDL.LU R16, [R1+0x1388] ;  /* 0x0013880001107983 */ /* 0x000ee80000300800 */
[----:B------:R-:W3:Y:S01]  /*602c0*/  LDL.LU R10, [R1+0x138c] ;  /* 0x00138c00010a7983 */ /* 0x000ee20000300800 */
[----:B------:R-:W-:-:S04]  /*602d0*/  ISETP.GT.AND P1, PT, R4, 0x14, PT ;  /* 0x000000140400780c */ /* 0x000fc80003f24270 */
[----:B------:R-:W-:-:S04]  /*602e0*/  SEL R5, RZ, 0x4, !P1 ;  /* 0x00000004ff057807 */ /* 0x000fc80004800000 */
[----:B------:R-:W-:Y:S02]  /*602f0*/  SEL R5, R5, RZ, !P0 ;  /* 0x000000ff05057207 */ /* 0x000fe40004000000 */
[----:B------:R-:W-:Y:S02]  /*60300*/  ISETP.GT.AND P2, PT, R4, 0x18, PT ;  /* 0x000000180400780c */ /* 0x000fe40003f44270 */
[----:B------:R-:W-:Y:S02]  /*60310*/  ISETP.NE.U32.AND P1, PT, R5, RZ, PT ;  /* 0x000000ff0500720c */ /* 0x000fe40003f25070 */
[----:B------:R-:W-:Y:S02]  /*60320*/  SEL R5, RZ, 0x4, !P2 ;  /* 0x00000004ff057807 */ /* 0x000fe40005000000 */
[----:B------:R-:W-:Y:S02]  /*60330*/  IADD3 R20, P3, R20, R14, RZ ;  /* 0x0000000e14147210 */ /* 0x000fe40007f7e0ff */
[----:B------:R-:W-:-:S02]  /*60340*/  SEL R5, R5, RZ, !P0 ;  /* 0x000000ff05057207 */ /* 0x000fc40004000000 */
[----:B------:R-:W-:Y:S02]  /*60350*/  IADD3 R11, P4, R11, R14, RZ ;  /* 0x0000000e0b0b7210 */ /* 0x000fe40007f9e0ff */
[----:B------:R-:W-:-:S03]  /*60360*/  ISETP.NE.U32.AND P2, PT, R5, RZ, PT ;  /* 0x000000ff0500720c */ /* 0x000fc60003f45070 */
[----:B------:R1:W-:Y:S04]  /*60370*/  LDGSTS.E [R252+0x5000], [R6.64], P1 ;  /* 0x0500000006fc7fae */ /* 0x0003e80008921846 */
[----:B------:R-:W-:Y:S01]  /*60380*/  STL [R1+0x12d4], R20 ;  /* 0x0012d41401007387 */ /* 0x000fe20000100800 */
[----:B-1----:R-:W-:Y:S01]  /*60390*/  IMAD.MOV.U32 R6, RZ, RZ, R20 ;  /* 0x000000ffff067224 */ /* 0x002fe200078e0014 */
[----:B----4-:R-:W-:-:S05]  /*603a0*/  IADD3.X R21, R21, R2, RZ, P3, !PT ;  /* 0x0000000215157210 */ /* 0x010fca0001ffe4ff */
[----:B------:R-:W-:Y:S02]  /*603b0*/  IMAD.MOV.U32 R7, RZ, RZ, R21 ;  /* 0x000000ffff077224 */ /* 0x000fe400078e0015 */
[----:B--2---:R-:W-:Y:S01]  /*603c0*/  IMAD.X R13, R13, 0x1, R2, P4 ;  /* 0x000000010d0d7824 */ /* 0x004fe200020e0602 */
[----:B------:R-:W-:Y:S04]  /*603d0*/  STL [R1+0x12d0], R21 ;  /* 0x0012d01501007387 */ /* 0x000fe80000100800 */
[----:B------:R1:W-:Y:S01]  /*603e0*/  LDGSTS.E [R252+0x5200], [R6.64], P1 ;  /* 0x0520000006fc7fae */ /* 0x0003e20008921846 */
[----:B---3--:R-:W-:-:S03]  /*603f0*/  IADD3 R12, P3, R12, R14, RZ ;  /* 0x0000000e0c0c7210 */ /* 0x008fc60007f7e0ff */
[----:B------:R-:W-:Y:S02]  /*60400*/  STL [R1+0x130c], R11 ;  /* 0x00130c0b01007387 */ /* 0x000fe40000100800 */
[----:B------:R-:W-:Y:S02]  /*60410*/  IMAD.X R15, R15, 0x1, R2, P3 ;  /* 0x000000010f0f7824 */ /* 0x000fe400018e0602 */
[----:B------:R2:W-:Y:S01]  /*60420*/  STL [R1+0x1308], R13 ;  /* 0x0013080d01007387 */ /* 0x0005e20000100800 */
[----:B------:R-:W-:Y:S01]  /*60430*/  IADD3 R9, P4, R9, R14, RZ ;  /* 0x0000000e09097210 */ /* 0x000fe20007f9e0ff */
[----:B-1----:R-:W-:Y:S01]  /*60440*/  IMAD.MOV.U32 R6, RZ, RZ, R11 ;  /* 0x000000ffff067224 */ /* 0x002fe200078e000b */
[----:B------:R-:W-:-:S03]  /*60450*/  MOV R7, R13 ;  /* 0x0000000d00077202 */ /* 0x000fc60000000f00 */
[----:B------:R-:W-:Y:S02]  /*60460*/  IMAD.X R19, R19, 0x1, R2, P4 ;  /* 0x0000000113137824 */ /* 0x000fe400020e0602 */
[----:B------:R1:W-:Y:S04]  /*60470*/  LDGSTS.E [R252+0x6000], [R6.64], P2 ;  /* 0x0600000006fc7fae */ /* 0x0003e80009121846 */
[----:B--2---:R-:W2:Y:S04]  /*60480*/  LDL.LU R13, [R1+0x1394] ;  /* 0x00139400010d7983 */ /* 0x004ea80000300800 */
[----:B------:R-:W3:Y:S04]  /*60490*/  LDL.LU R11, [R1+0x13cc] ;  /* 0x0013cc00010b7983 */ /* 0x000ee80000300800 */
[----:B------:R-:W-:Y:S01]  /*604a0*/  STL [R1+0x1314], R12 ;  /* 0x0013140c01007387 */ /* 0x000fe20000100800 */
[----:B-1----:R-:W-:-:S03]  /*604b0*/  IMAD.MOV.U32 R7, RZ, RZ, R15 ;  /* 0x000000ffff077224 */ /* 0x002fc600078e000f */
[----:B------:R1:W-:Y:S04]  /*604c0*/  STL [R1+0x1310], R15 ;  /* 0x0013100f01007387 */ /* 0x0003e80000100800 */
[----:B------:R4:W-:Y:S01]  /*604d0*/  STL [R1+0x134c], R9 ;  /* 0x00134c0901007387 */ /* 0x0009e20000100800 */
[----:B------:R-:W-:-:S03]  /*604e0*/  IMAD.MOV.U32 R6, RZ, RZ, R12 ;  /* 0x000000ffff067224 */ /* 0x000fc600078e000c */
[----:B-1----:R-:W3:Y:S04]  /*604f0*/  LDL.LU R15, [R1+0x1390] ;  /* 0x00139000010f7983 */ /* 0x002ee80000300800 */
[----:B------:R-:W-:Y:S04]  /*60500*/  STL [R1+0x1348], R19 ;  /* 0x0013481301007387 */ /* 0x000fe80000100800 */
[----:B------:R-:W3:Y:S01]  /*60510*/  LDL.LU R12, [R1+0x13c8] ;  /* 0x0013c800010c7983 */ /* 0x000ee20000300800 */
[----:B------:R-:W-:-:S03]  /*60520*/  ISETP.GT.AND P1, PT, R4, 0x1c, PT ;  /* 0x0000001c0400780c */ /* 0x000fc60003f24270 */
[----:B------:R1:W-:Y:S01]  /*60530*/  LDGSTS.E [R252+0x6200], [R6.64], P2 ;  /* 0x0620000006fc7fae */ /* 0x0003e20009121846 */
[----:B------:R-:W-:-:S03]  /*60540*/  SEL R5, RZ, 0x4, !P1 ;  /* 0x00000004ff057807 */ /* 0x000fc60004800000 */
[----:B------:R-:W3:Y:S01]  /*60550*/  LDL.LU R20, [R1+0x13d4] ;  /* 0x0013d40001147983 */ /* 0x000ee20000300800 */
[----:B------:R-:W-:-:S04]  /*60560*/  SEL R5, R5, RZ, !P0 ;  /* 0x000000ff05057207 */ /* 0x000fc80004000000 */
[----:B------:R-:W-:Y:S02]  /*60570*/  ISETP.NE.U32.AND P1, PT, R5, RZ, PT ;  /* 0x000000ff0500720c */ /* 0x000fe40003f25070 */
[----:B-1----:R-:W-:Y:S02]  /*60580*/  MOV R6, R9 ;  /* 0x0000000900067202 */ /* 0x002fe40000000f00 */
[-C--:B------:R-:W-:Y:S01]  /*60590*/  IADD3 R17, P3, R17, R14.reuse, RZ ;  /* 0x0000000e11117210 */ /* 0x080fe20007f7e0ff */
[----:B------:R-:W-:Y:S01]  /*605a0*/  IMAD.MOV.U32 R7, RZ, RZ, R19 ;  /* 0x000000ffff077224 */ /* 0x000fe200078e0013 */
[----:B----4-:R-:W3:Y:S03]  /*605b0*/  LDL.LU R9, [R1+0x140c] ;  /* 0x00140c0001097983 */ /* 0x010ee60000300800 */
[----:B------:R-:W-:Y:S01]  /*605c0*/  IMAD.X R18, R18, 0x1, R2, P3 ;  /* 0x0000000112127824 */ /* 0x000fe200018e0602 */
[----:B------:R1:W-:Y:S04]  /*605d0*/  STL [R1+0x1354], R17 ;  /* 0x0013541101007387 */ /* 0x0003e80000100800 */
[----:B------:R1:W-:Y:S04]  /*605e0*/  LDGSTS.E [R252+0x7000], [R6.64], P1 ;  /* 0x0700000006fc7fae */ /* 0x0003e80008921846 */
[----:B------:R1:W-:Y:S01]  /*605f0*/  STL [R1+0x1350], R18 ;  /* 0x0013501201007387 */ /* 0x0003e20000100800 */
[----:B------:R-:W-:Y:S01]  /*60600*/  IADD3 R10, P4, R10, R14, RZ ;  /* 0x0000000e0a0a7210 */ /* 0x000fe20007f9e0ff */
[----:B-1----:R-:W-:Y:S01]  /*60610*/  IMAD.MOV.U32 R6, RZ, RZ, R17 ;  /* 0x000000ffff067224 */ /* 0x002fe200078e0011 */
[----:B------:R-:W-:-:S03]  /*60620*/  MOV R7, R18 ;  /* 0x0000001200077202 */ /* 0x000fc60000000f00 */
[----:B------:R-:W-:Y:S01]  /*60630*/  IMAD.X R16, R16, 0x1, R2, P4 ;  /* 0x0000000110107824 */ /* 0x000fe200020e0602 */
[----:B------:R-:W-:Y:S04]  /*60640*/  STL [R1+0x138c], R10 ;  /* 0x00138c0a01007387 */ /* 0x000fe80000100800 */
[----:B------:R-:W3:Y:S04]  /*60650*/  LDL.LU R21, [R1+0x13d0] ;  /* 0x0013d00001157983 */ /* 0x000ee80000300800 */
[----:B------:R1:W-:Y:S04]  /*60660*/  STL [R1+0x1388], R16 ;  /* 0x0013881001007387 */ /* 0x0003e80000100800 */
[----:B------:R-:W3:Y:S04]  /*60670*/  LDL.LU R17, [R1+0x1408] ;  /* 0x0014080001117983 */ /* 0x000ee80000300800 */
[----:B------:R1:W-:Y:S04]  /*60680*/  LDGSTS.E [R252+0x7200], [R6.64], P1 ;  /* 0x0720000006fc7fae */ /* 0x0003e80008921846 */
[----:B------:R-:W3:Y:S01]  /*60690*/  LDL.LU R18, [R1+0x1410] ;  /* 0x0014100001127983 */ /* 0x000ee20000300800 */
[----:B-1----:R-:W-:-:S03]  /*606a0*/  IMAD.MOV.U32 R7, RZ, RZ, R16 ;  /* 0x000000ffff077224 */ /* 0x002fc600078e0010 */
[----:B------:R-:W3:Y:S01]  /*606b0*/  LDL.LU R16, [R1+0x1414] ;  /* 0x0014140001107983 */ /* 0x000ee20000300800 */
[----:B------:R-:W-:-:S03]  /*606c0*/  IMAD.MOV.U32 R6, RZ, RZ, R10 ;  /* 0x000000ffff067224 */ /* 0x000fc600078e000a */
[----:B------:R-:W3:Y:S04]  /*606d0*/  LDL.LU R19, [R1+0x1448] ;  /* 0x0014480001137983 */ /* 0x000ee80000300800 */
[----:B------:R-:W3:Y:S01]  /*606e0*/  LDL.LU R10, [R1+0x144c] ;  /* 0x00144c00010a7983 */ /* 0x000ee20000300800 */
[----:B------:R-:W-:-:S04]  /*606f0*/  ISETP.GT.AND P2, PT, R4, 0x20, PT ;  /* 0x000000200400780c */ /* 0x000fc80003f44270 */
[----:B------:R-:W-:-:S04]  /*60700*/  SEL R5, RZ, 0x4, !P2 ;  /* 0x00000004ff057807 */ /* 0x000fc80005000000 */
[----:B------:R-:W-:-:S04]  /*60710*/  SEL R5, R5, RZ, !P0 ;  /* 0x000000ff05057207 */ /* 0x000fc80004000000 */
[----:B------:R-:W-:Y:S11]  /*60720*/  ISETP.NE.U32.AND P2, PT, R5, RZ, PT ;  /* 0x000000ff0500720c */ /* 0x000ff60003f45070 */
[----:B------:R-:W-:Y:S02]  /*60730*/  @!UPT UIADD3 URZ, URZ, URZ, URZ ;  /* 0x0000003f3f3ff290 */ /* 0x000fe4000fffe03f */
[----:B------:R1:W-:Y:S01]  /*60740*/  LDGSTS.E [R252+0x8000], [R6.64], P2 ;  /* 0x0800000006fc7fae */ /* 0x0003e20009121846 */
[----:B------:R-:W-:-:S04]  /*60750*/  ISETP.GT.AND P1, PT, R4, 0x24, PT ;  /* 0x000000240400780c */ /* 0x000fc80003f24270 */
[----:B------:R-:W-:-:S04]  /*60760*/  SEL R5, RZ, 0x4, !P1 ;  /* 0x00000004ff057807 */ /* 0x000fc80004800000 */
[----:B------:R-:W-:-:S04]  /*60770*/  SEL R5, R5, RZ, !P0 ;  /* 0x000000ff05057207 */ /* 0x000fc80004000000 */
[----:B------:R-:W-:Y:S02]  /*60780*/  ISETP.NE.U32.AND P1, PT, R5, RZ, PT ;  /* 0x000000ff0500720c */ /* 0x000fe40003f25070 */
[-C--:B--2---:R-:W-:Y:S02]  /*60790*/  IADD3 R13, P3, R13, R14.reuse, RZ ;  /* 0x0000000e0d0d7210 */ /* 0x084fe40007f7e0ff */
[----:B---3--:R-:W-:Y:S02]  /*607a0*/  IADD3 R11, P4, R11, R14, RZ ;  /* 0x0000000e0b0b7210 */ /* 0x008fe40007f9e0ff */
[----:B-1----:R-:W-:Y:S01]  /*607b0*/  MOV R6, R13 ;  /* 0x0000000d00067202 */ /* 0x002fe20000000f00 */
[----:B------:R-:W-:Y:S01]  /*607c0*/  STL [R1+0x1394], R13 ;  /* 0x0013940d01007387 */ /* 0x000fe20000100800 */
[----:B------:R-:W-:-:S04]  /*607d0*/  IMAD.X R15, R15, 0x1, R2, P3 ;  /* 0x000000010f0f7824 */ /* 0x000fc800018e0602 */
[----:B------:R-:W-:Y:S01]  /*607e0*/  IMAD.MOV.U32 R7, RZ, RZ, R15 ;  /* 0x000000ffff077224 */ /* 0x000fe200078e000f */
[----:B------:R1:W-:Y:S01]  /*607f0*/  STL [R1+0x1390], R15 ;  /* 0x0013900f01007387 */ /* 0x0003e20000100800 */
[----:B------:R-:W-:-:S03]  /*60800*/  IMAD.X R12, R12, 0x1, R2, P4 ;  /* 0x000000010c0c7824 */ /* 0x000fc600020e0602 */
[----:B------:R-:W-:Y:S04]  /*60810*/  STL [R1+0x13cc], R11 ;  /* 0x0013cc0b01007387 */ /* 0x000fe80000100800 */
[----:B------:R2:W-:Y:S04]  /*60820*/  LDGSTS.E [R252+0x8200], [R6.64], P2 ;  /* 0x0820000006fc7fae */ /* 0x0005e80009121846 */
[----:B------:R3:W-:Y:S04]  /*60830*/  STL [R1+0x13c8], R12 ;  /* 0x0013c80c01007387 */ /* 0x0007e80000100800 */
[----:B-1----:R-:W4:Y:S01]  /*60840*/  LDL.LU R15, [R1+0x1450] ;  /* 0x00145000010f7983 */ /* 0x002f220000300800 */
[----:B--2---:R-:W-:-:S03]  /*60850*/  IMAD.MOV.U32 R7, RZ, RZ, R12 ;  /* 0x000000ffff077224 */ /* 0x004fc600078e000c */
[----:B---3--:R-:W2:Y:S01]  /*60860*/  LDL.LU R12, [R1+0x1454] ;  /* 0x00145400010c7983 */ /* 0x008ea20000300800 */
[----:B------:R-:W-:-:S03]  /*60870*/  IMAD.MOV.U32 R6, RZ, RZ, R11 ;  /* 0x000000ffff067224 */ /* 0x000fc600078e000b */
[----:B------:R-:W3:Y:S04]  /*60880*/  LDL.LU R13, [R1+0x1488] ;  /* 0x00148800010d7983 */ /* 0x000ee80000300800 */
[----:B------:R-:W3:Y:S01]  /*60890*/  LDL.LU R11, [R1+0x148c] ;  /* 0x00148c00010b7983 */ /* 0x000ee20000300800 */
[----:B------:R-:W-:Y:S02]  /*608a0*/  ISETP.GT.AND P2, PT, R4, 0x28, PT ;  /* 0x000000280400780c */ /* 0x000fe40003f44270 */
[----:B------:R-:W-:Y:S01]  /*608b0*/  IADD3 R20, P3, R20, R14, RZ ;  /* 0x0000000e14147210 */ /* 0x000fe20007f7e0ff */
[----:B------:R1:W-:Y:S01]  /*608c0*/  LDGSTS.E [R252+0x9000], [R6.64], P1 ;  /* 0x0900000006fc7fae */ /* 0x0003e20008921846 */
[----:B------:R-:W-:-:S04]  /*608d0*/  SEL R5, RZ, 0x4, !P2 ;  /* 0x00000004ff057807 */ /* 0x000fc80005000000 */
[----:B------:R-:W-:Y:S02]  /*608e0*/  SEL R5, R5, RZ, !P0 ;  /* 0x000000ff05057207 */ /* 0x000fe40004000000 */
[----:B------:R-:W-:Y:S02]  /*608f0*/  IADD3 R9, P4, R9, R14, RZ ;  /* 0x0000000e09097210 */ /* 0x000fe40007f9e0ff */
[----:B------:R-:W-:Y:S01]  /*60900*/  ISETP.NE.U32.AND P2, PT, R5, RZ, PT ;  /* 0x000000ff0500720c */ /* 0x000fe20003f45070 */
[----:B-1----:R-:W-:Y:S01]  /*60910*/  IMAD.MOV.U32 R6, RZ, RZ, R20 ;  /* 0x000000ffff067224 */ /* 0x002fe200078e0014 */
[----:B------:R-:W-:Y:S01]  /*60920*/  STL [R1+0x13d4], R20 ;  /* 0x0013d41401007387 */ /* 0x000fe20000100800 */
[----:B------:R-:W-:-:S04]  /*60930*/  IMAD.X R21, R21, 0x1, R2, P3 ;  /* 0x0000000115157824 */ /* 0x000fc800018e0602 */
[----:B------:R-:W-:Y:S01]  /*60940*/  IMAD.MOV.U32 R7, RZ, RZ, R21 ;  /* 0x000000ffff077224 */ /* 0x000fe200078e0015 */
[----:B------:R-:W-:Y:S01]  /*60950*/  IADD3.X R17, R17, R2, RZ, P4, !PT ;  /* 0x0000000211117210 */ /* 0x000fe200027fe4ff */
[----:B------:R-:W-:Y:S04]  /*60960*/  STL [R1+0x13d0], R21 ;  /* 0x0013d01501007387 */ /* 0x000fe80000100800 */
[----:B------:R1:W-:Y:S04]  /*60970*/  LDGSTS.E [R252+0x9200], [R6.64], P1 ;  /* 0x0920000006fc7fae */ /* 0x0003e80008921846 */
[----:B------:R-:W-:Y:S04]  /*60980*/  STL [R1+0x140c], R9 ;  /* 0x00140c0901007387 */ /* 0x000fe80000100800 */
[----:B------:R1:W-:Y:S01]  /*60990*/  STL [R1+0x1408], R17 ;  /* 0x0014081101007387 */ /* 0x0003e20000100800 */
[----:B------:R-:W-:Y:S01]  /*609a0*/  IADD3 R16, P3, R16, R14, RZ ;  /* 0x0000000e10107210 */ /* 0x000fe20007f7e0ff */
[----:B-1----:R-:W-:-:S02]  /*609b0*/  IMAD.MOV.U32 R6, RZ, RZ, R9 ;  /* 0x000000ffff067224 */ /* 0x002fc400078e0009 */
[----:B------:R-:W-:Y:S01]  /*609c0*/  IMAD.MOV.U32 R7, RZ, RZ, R17 ;  /* 0x000000ffff077224 */ /* 0x000fe200078e0011 */
[----:B------:R-:W-:Y:S01]  /*609d0*/  IADD3.X R18, R18, R2, RZ, P3, !PT ;  /* 0x0000000212127210 */ /* 0x000fe20001ffe4ff */
[----:B------:R-:W3:Y:S01]  /*609e0*/  LDL.LU R17, [R1+0x1494] ;  /* 0x0014940001117983 */ /* 0x000ee20000300800 */
[----:B------:R-:W-:-:S03]  /*609f0*/  IADD3 R10, P4, R10, R14, RZ ;  /* 0x0000000e0a0a7210 */ /* 0x000fc60007f9e0ff */
[----:B------:R-:W3:Y:S02]  /*60a00*/  LDL.LU R9, [R1+0x14cc] ;  /* 0x0014cc0001097983 */ /* 0x000ee40000300800 */
[----:B------:R-:W-:Y:S02]  /*60a10*/  IMAD.X R19, R19, 0x1, R2, P4 ;  /* 0x0000000113137824 */ /* 0x000fe400020e0602 */
[----:B------:R-:W-:Y:S04]  /*60a20*/  STL [R1+0x1414], R16 ;  /* 0x0014141001007387 */ /* 0x000fe80000100800 */
[----:B------:R1:W-:Y:S04]  /*60a30*/  LDGSTS.E [R252+0xa000], [R6.64], P2 ;  /* 0x0a00000006fc7fae */ /* 0x0003e80009121846 */
[----:B------:R1:W-:Y:S04]  /*60a40*/  STL [R1+0x1410], R18 ;  /* 0x0014101201007387 */ /* 0x0003e80000100800 */
[----:B------:R1:W-:Y:S02]  /*60a50*/  STL [R1+0x144c], R10 ;  /* 0x00144c0a01007387 */ /* 0x0003e40000100800 */
[----:B-1----:R-:W-:-:S02]  /*60a60*/  IMAD.MOV.U32 R7, RZ, RZ, R18 ;  /* 0x000000ffff077224 */ /* 0x002fc400078e0012 */
[----:B------:R-:W3:Y:S01]  /*60a70*/  LDL.LU R18, [R1+0x1490] ;  /* 0x0014900001127983 */ /* 0x000ee20000300800 */
[----:B------:R-:W-:-:S03]  /*60a80*/  IMAD.MOV.U32 R6, RZ, RZ, R16 ;  /* 0x000000ffff067224 */ /* 0x000fc600078e0010 */
[----:B------:R-:W-:Y:S04]  /*60a90*/  STL [R1+0x1448], R19 ;  /* 0x0014481301007387 */ /* 0x000fe80000100800 */
[----:B------:R-:W3:Y:S01]  /*60aa0*/  LDL.LU R16, [R1+0x14c8] ;  /* 0x0014c80001107983 */ /* 0x000ee20000300800 */
[----:B------:R-:W-:-:S03]  /*60ab0*/  ISETP.GT.AND P1, PT, R4, 0x2c, PT ;  /* 0x0000002c0400780c */ /* 0x000fc60003f24270 */
[----:B------:R1:W-:Y:S01]  /*60ac0*/  LDGSTS.E [R252+0xa200], [R6.64], P2 ;  /* 0x0a20000006fc7fae */ /* 0x0003e20009121846 */
[----:B------:R-:W-:-:S03]  /*60ad0*/  SEL R5, RZ, 0x4, !P1 ;  /* 0x00000004ff057807 */ /* 0x000fc60004800000 */
[----:B------:R-:W3:Y:S01]  /*60ae0*/  LDL.LU R20, [R1+0x14d4] ;  /* 0x0014d40001147983 */ /* 0x000ee20000300800 */
[----:B------:R-:W-:-:S04]  /*60af0*/  SEL R5, R5, RZ, !P0 ;  /* 0x000000ff05057207 */ /* 0x000fc80004000000 */
[----:B------:R-:W-:Y:S01]  /*60b00*/  ISETP.NE.U32.AND P1, PT, R5, RZ, PT ;  /* 0x000000ff0500720c */ /* 0x000fe20003f25070 */
[----:B-1----:R-:W-:Y:S01]  /*60b10*/  IMAD.MOV.U32 R6, RZ, RZ, R10 ;  /* 0x000000ffff067224 */ /* 0x002fe200078e000a */
[----:B------:R-:W-:Y:S01]  /*60b20*/  MOV R7, R19 ;  /* 0x0000001300077202 */ /* 0x000fe20000000f00 */
[----:B------:R-:W3:Y:S10]  /*60b30*/  LDL.LU R10, [R1+0x150c] ;  /* 0x00150c00010a7983 */ /* 0x000ef40000300800 */
[----:B------:R1:W-:Y:S01]  /*60b40*/  LDGSTS.E [R252+0xb000], [R6.64], P1 ;  /* 0x0b00000006fc7fae */ /* 0x0003e20008921846 */
[----:B------:R-:W-:-:S04]  /*60b50*/  ISETP.GT.AND P2, PT, R4, 0x30, PT ;  /* 0x000000300400780c */ /* 0x000fc80003f44270 */
[----:B------:R-:W-:-:S04]  /*60b60*/  SEL R5, RZ, 0x4, !P2 ;  /* 0x00000004ff057807 */ /* 0x000fc80005000000 */
[----:B------:R-:W-:-:S04]  /*60b70*/  SEL R5, R5, RZ, !P0 ;  /* 0x000000ff05057207 */ /* 0x000fc80004000000 */
[----:B------:R-:W-:Y:S02]  /*60b80*/  ISETP.NE.U32.AND P2, PT, R5, RZ, PT ;  /* 0x000000ff0500720c */ /* 0x000fe40003f45070 */
[----:B--2---:R-:W-:-:S05]  /*60b90*/  IADD3 R12, P3, R12, R14, RZ ;  /* 0x0000000e0c0c7210 */ /* 0x004fca0007f7e0ff */
[----:B----4-:R-:W-:Y:S01]  /*60ba0*/  IMAD.X R15, R15, 0x1, R2, P3 ;  /* 0x000000010f0f7824 */ /* 0x010fe200018e0602 */
[----:B---3--:R-:W-:Y:S01]  /*60bb0*/  IADD3 R11, P4, R11, R14, RZ ;  /* 0x0000000e0b0b7210 */ /* 0x008fe20007f9e0ff */
[----:B------:R2:W-:Y:S01]  /*60bc0*/  STL [R1+0x1454], R12 ;  /* 0x0014540c01007387 */ /* 0x0005e20000100800 */
[----:B-1----:R-:W-:Y:S02]  /*60bd0*/  IMAD.MOV.U32 R6, RZ, RZ, R12 ;  /* 0x000000ffff067224 */ /* 0x002fe400078e000c */
[----:B------:R-:W-:Y:S01]  /*60be0*/  IMAD.MOV.U32 R7, RZ, RZ, R15 ;  /* 0x000000ffff077224 */ /* 0x000fe200078e000f */
[----:B------:R-:W-:Y:S01]  /*60bf0*/  STL [R1+0x1450], R15 ;  /* 0x0014500f01007387 */ /* 0x000fe20000100800 */
[----:B------:R-:W-:-:S03]  /*60c00*/  IMAD.X R13, R13, 0x1, R2, P4 ;  /* 0x000000010d0d7824 */ /* 0x000fc600020e0602 */
[----:B------:R-:W-:Y:S04]  /*60c10*/  STL [R1+0x148c], R11 ;  /* 0x00148c0b01007387 */ /* 0x000fe80000100800 */
[----:B------:R-:W3:Y:S04]  /*60c20*/  LDL.LU R21, [R1+0x14d0] ;  /* 0x0014d00001157983 */ /* 0x000ee80000300800 */
[----:B------:R1:W-:Y:S04]  /*60c30*/  STL [R1+0x1488], R13 ;  /* 0x0014880d01007387 */ /* 0x0003e80000100800 */
[----:B------:R4:W-:Y:S04]  /*60c40*/  LDGSTS.E [R252+0xb200], [R6.64], P1 ;  /* 0x0b20000006fc7fae */ /* 0x0009e80008921846 */
[----:B--2---:R-:W2:Y:S01]  /*60c50*/  LDL.LU R12, [R1+0x1508] ;  /* 0x00150800010c7983 */ /* 0x004ea20000300800 */
[----:B----4-:R-:W-:Y:S01]  /*60c60*/  IMAD.MOV.U32 R7, RZ, RZ, R13 ;  /* 0x000000ffff077224 */ /* 0x010fe200078e000d */
[----:B------:R-:W-:-:S02]  /*60c70*/  MOV R6, R11 ;  /* 0x0000000b00067202 */ /* 0x000fc40000000f00 */
[----:B-1----:R-:W4:Y:S04]  /*60c80*/  LDL.LU R13, [R1+0x1510] ;  /* 0x00151000010d7983 */ /* 0x002f280000300800 */
[----:B------:R-:W4:Y:S04]  /*60c90*/  LDL.LU R11, [R1+0x1514] ;  /* 0x00151400010b7983 */ /* 0x000f280000300800 */
[----:B------:R-:W4:Y:S04]  /*60ca0*/  LDL.LU R19, [R1+0x1548] ;  /* 0x0015480001137983 */ /* 0x000f280000300800 */
[----:B------:R-:W4:Y:S04]  /*60cb0*/  LDL.LU R15, [R1+0x154c] ;  /* 0x00154c00010f7983 */ /* 0x000f280000300800 */
[----:B------:R1:W-:Y:S01]  /*60cc0*/  LDGSTS.E [R252+0xc000], [R6.64], P2 ;  /* 0x0c00000006fc7fae */ /* 0x0003e20009121846 */
[----:B------:R-:W-:-:S02]  /*60cd0*/  IADD3 R17, P3, R17, R14, RZ ;  /* 0x0000000e11117210 */ /* 0x000fc40007f7e0ff */
[----:B------:R-:W-:-:S03]  /*60ce0*/  IADD3 R9, P4, R9, R14, RZ ;  /* 0x0000000e09097210 */ /* 0x000fc60007f9e0ff */
[----:B------:R-:W-:Y:S01]  /*60cf0*/  STL [R1+0x1494], R17 ;  /* 0x0014941101007387 */ /* 0x000fe20000100800 */
[----:B-1----:R-:W-:Y:S02]  /*60d00*/  IMAD.MOV.U32 R6, RZ, RZ, R17 ;  /* 0x000000ffff067224 */ /* 0x002fe400078e0011 */
[----:B------:R-:W-:-:S05]  /*60d10*/  IMAD.X R18, R18, 0x1, R2, P3 ;  /* 0x0000000112127824 */ /* 0x000fca00018e0602 */
[----:B------:R1:W-:Y:S01]  /*60d20*/  STL [R1+0x1490], R18 ;  /* 0x0014901201007387 */ /* 0x0003e20000100800 */
[----:B------:R-:W-:Y:S01]  /*60d30*/  IMAD.X R16, R16, 0x1, R2, P4 ;  /* 0x0000000110107824 */ /* 0x000fe200020e0602 */
[----:B------:R-:W-:Y:S02]  /*60d40*/  MOV R7, R18 ;  /* 0x0000001200077202 */ /* 0x000fe40000000f00 */
[----:B------:R-:W-:Y:S04]  /*60d50*/  STL [R1+0x14cc], R9 ;  /* 0x0014cc0901007387 */ /* 0x000fe80000100800 */
[----:B------:R1:W-:Y:S04]  /*60d60*/  STL [R1+0x14c8], R16 ;  /* 0x0014c81001007387 */ /* 0x0003e80000100800 */
[----:B-1----:R-:W4:Y:S04]  /*60d70*/  LDL.LU R18, [R1+0x1550] ;  /* 0x0015500001127983 */ /* 0x002f280000300800 */
[----:B------:R-:W4:Y:S04]  /*60d80*/  LDL.LU R17, [R1+0x1554] ;  /* 0x0015540001117983 */ /* 0x000f280000300800 */
[----:B------:R1:W-:Y:S02]  /*60d90*/  LDGSTS.E [R252+0xc200], [R6.64], P2 ;  /* 0x0c20000006fc7fae */ /* 0x0003e40009121846 */
[----:B-1----:R-:W-:-:S02]  /*60da0*/  IMAD.MOV.U32 R7, RZ, RZ, R16 ;  /* 0x000000ffff077224 */ /* 0x002fc400078e0010 */
[----:B------:R-:W-:Y:S01]  /*60db0*/  IMAD.MOV.U32 R6, RZ, RZ, R9 ;  /* 0x000000ffff067224 */ /* 0x000fe200078e0009 */
[----:B------:R-:W4:Y:S04]  /*60dc0*/  LDL.LU R16, [R1+0x1588] ;  /* 0x0015880001107983 */ /* 0x000f280000300800 */
[----:B------:R-:W4:Y:S01]  /*60dd0*/  LDL.LU R9, [R1+0x158c] ;  /* 0x00158c0001097983 */ /* 0x000f220000300800 */
        /* <DEDUP_REMOVED lines=12> */
[----:B-1----:R-:W-:Y:S01]  /*60ea0*/  MOV R6, R20 ;  /* 0x0000001400067202 */ /* 0x002fe20000000f00 */
[----:B---3--:R-:W-:-:S04]  /*60eb0*/  IMAD.X R21, R21, 0x1, R2, P3 ;  /* 0x0000000115157824 */ /* 0x008fc800018e0602 */
[----:B------:R-:W-:Y:S01]  /*60ec0*/  IMAD.MOV.U32 R7, RZ, RZ, R21 ;  /* 0x000000ffff077224 */ /* 0x000fe200078e0015 */
[----:B------:R-:W-:Y:S04]  /*60ed0*/  STL [R1+0x14d0], R21 ;  /* 0x0014d01501007387 */ /* 0x000fe80000100800 */
[----:B------:R1:W-:Y:S01]  /*60ee0*/  LDGSTS.E [R252+0xd200], [R6.64], P1 ;  /* 0x0d20000006fc7fae */ /* 0x0003e20008921846 */
[----:B--2---:R-:W-:-:S03]  /*60ef0*/  IMAD.X R12, R12, 0x1, R2, P4 ;  /* 0x000000010c0c7824 */ /* 0x004fc600020e0602 */
[----:B------:R-:W-:Y:S04]  /*60f00*/  STL [R1+0x150c], R10 ;  /* 0x00150c0a01007387 */ /* 0x000fe80000100800 */
[----:B------:R2:W-:Y:S01]  /*60f10*/  STL [R1+0x1508], R12 ;  /* 0x0015080c01007387 */ /* 0x0005e20000100800 */
[----:B-1----:R-:W-:Y:S01]  /*60f20*/  IMAD.MOV.U32 R6, RZ, RZ, R10 ;  /* 0x000000ffff067224 */ /* 0x002fe200078e000a */
[----:B----4-:R-:W-:Y:S01]  /*60f30*/  IADD3 R11, P3, R11, R14, RZ ;  /* 0x0000000e0b0b7210 */ /* 0x010fe20007f7e0ff */
[----:B------:R-:W-:Y:S02]  /*60f40*/  IMAD.MOV.U32 R7, RZ, RZ, R12 ;  /* 0x000000ffff077224 */ /* 0x000fe400078e000c */
[----:B--2---:R-:W2:Y:S02]  /*60f50*/  LDL.LU R12, [R1+0x1594] ;  /* 0x00159400010c7983 */ /* 0x004ea40000300800 */
[----:B------:R-:W-:-:S02]  /*60f60*/  IMAD.X R13, R13, 0x1, R2, P3 ;  /* 0x000000010d0d7824 */ /* 0x000fc400018e0602 */
[----:B------:R-:W3:Y:S01]  /*60f70*/  LDL.LU R10, [R1+0x15cc] ;  /* 0x0015cc00010a7983 */ /* 0x000ee20000300800 */
[----:B------:R-:W-:-:S03]  /*60f80*/  IADD3 R15, P4, R15, R14, RZ ;  /* 0x0000000e0f0f7210 */ /* 0x000fc60007f9e0ff */
[----:B------:R-:W-:Y:S01]  /*60f90*/  STL [R1+0x1514], R11 ;  /* 0x0015140b01007387 */ /* 0x000fe20000100800 */
[----:B------:R-:W-:-:S03]  /*60fa0*/  IADD3.X R19, R19, R2, RZ, P4, !PT ;  /* 0x0000000213137210 */ /* 0x000fc600027fe4ff */
[----:B------:R1:W-:Y:S04]  /*60fb0*/  LDGSTS.E [R252+0xe000], [R6.64], P2 ;  /* 0x0e00000006fc7fae */ /* 0x0003e80009121846 */
[----:B------:R4:W-:Y:S04]  /*60fc0*/  STL [R1+0x1510], R13 ;  /* 0x0015100d01007387 */ /* 0x0009e80000100800 */
[----:B------:R4:W-:Y:S01]  /*60fd0*/  STL [R1+0x154c], R15 ;  /* 0x00154c0f01007387 */ /* 0x0009e20000100800 */
[----:B-1----:R-:W-:-:S03]  /*60fe0*/  IMAD.MOV.U32 R7, RZ, RZ, R13 ;  /* 0x000000ffff077224 */ /* 0x002fc600078e000d */
[----:B----4-:R-:W4:Y:S01]  /*60ff0*/  LDL.LU R13, [R1+0x1590] ;  /* 0x00159000010d7983 */ /* 0x010f220000300800 */
[----:B------:R-:W-:-:S03]  /*61000*/  IMAD.MOV.U32 R6, RZ, RZ, R11 ;  /* 0x000000ffff067224 */ /* 0x000fc600078e000b */
[----:B------:R-:W-:Y:S04]  /*61010*/  STL [R1+0x1548], R19 ;  /* 0x0015481301007387 */ /* 0x000fe80000100800 */
[----:B------:R-:W4:Y:S01]  /*61020*/  LDL.LU R11, [R1+0x15c8] ;  /* 0x0015c800010b7983 */ /* 0x000f220000300800 */
[----:B------:R-:W-:-:S03]  /*61030*/  ISETP.GT.AND P1, PT, R4, 0x3c, PT ;  /* 0x0000003c0400780c */ /* 0x000fc60003f24270 */
[----:B------:R1:W-:Y:S01]  /*61040*/  LDGSTS.E [R252+0xe200], [R6.64], P2 ;  /* 0x0e20000006fc7fae */ /* 0x0003e20009121846 */
[----:B------:R-:W-:-:S03]  /*61050*/  SEL R5, RZ, 0x4, !P1 ;  /* 0x00000004ff057807 */ /* 0x000fc60004800000 */
[----:B------:R-:W4:Y:S01]  /*61060*/  LDL.LU R20, [R1+0x15d4] ;  /* 0x0015d40001147983 */ /* 0x000f220000300800 */
[----:B------:R-:W-:-:S04]  /*61070*/  SEL R5, R5, RZ, !P0 ;  /* 0x000000ff05057207 */ /* 0x000fc80004000000 */
[----:B------:R-:W-:Y:S01]  /*61080*/  ISETP.NE.U32.AND P1, PT, R5, RZ, PT ;  /* 0x000000ff0500720c */ /* 0x000fe20003f25070 */
[----:B-1----:R-:W-:Y:S02]  /*61090*/  IMAD.MOV.U32 R6, RZ, RZ, R15 ;  /* 0x000000ffff067224 */ /* 0x002fe400078e000f */
[----:B------:R-:W-:Y:S01]  /*610a0*/  IMAD.MOV.U32 R7, RZ, RZ, R19 ;  /* 0x000000ffff077224 */ /* 0x000fe200078e0013 */
[----:B------:R-:W4:Y:S09]  /*610b0*/  LDL.LU R15, [R1+0x160c] ;  /* 0x00160c00010f7983 */ /* 0x000f320000300800 */
[----:B------:R1:W-:Y:S01]  /*610c0*/  LDGSTS.E [R252+0xf000], [R6.64], P1 ;  /* 0x0f00000006fc7fae */ /* 0x0003e20008921846 */
[----:B------:R-:W-:-:S04]  /*610d0*/  IADD3 R17, P3, R17, R14, RZ ;  /* 0x0000000e11117210 */ /* 0x000fc80007f7e0ff */
[----:B------:R-:W-:Y:S01]  /*610e0*/  IADD3.X R18, R18, R2, RZ, P3, !PT ;  /* 0x0000000212127210 */ /* 0x000fe20001ffe4ff */
[----:B------:R1:W-:Y:S02]  /*610f0*/  STL [R1+0x1554], R17 ;  /* 0x0015541101007387 */ /* 0x0003e40000100800 */
[----:B-1----:R-:W-:Y:S02]  /*61100*/  IMAD.MOV.U32 R6, RZ, RZ, R17 ;  /* 0x000000ffff067224 */ /* 0x002fe400078e0011 */
[----:B------:R1:W-:Y:S01]  /*61110*/  STL [R1+0x1550], R18 ;  /* 0x0015501201007387 */ /* 0x0003e20000100800 */
[----:B------:R-:W-:-:S05]  /*61120*/  IMAD.MOV.U32 R7, RZ, RZ, R18 ;  /* 0x000000ffff077224 */ /* 0x000fca00078e0012 */
[----:B------:R1:W-:Y:S01]  /*61130*/  LDGSTS.E [R252+0xf200], [R6.64], P1 ;  /* 0x0f20000006fc7fae */ /* 0x0003e20008921846 */
[----:B------:R-:W-:-:S05]  /*61140*/  IADD3 R9, P4, R9, R14, RZ ;  /* 0x0000000e09097210 */ /* 0x000fca0007f9e0ff */
[----:B------:R-:W-:Y:S01]  /*61150*/  IMAD.X R16, R16, 0x1, R2, P4 ;  /* 0x0000000110107824 */ /* 0x000fe200020e0602 */
[----:B------:R-:W-:Y:S04]  /*61160*/  STL [R1+0x158c], R9 ;  /* 0x00158c0901007387 */ /* 0x000fe80000100800 */
[----:B------:R-:W4:Y:S01]  /*61170*/  LDL.LU R21, [R1+0x15d0] ;  /* 0x0015d00001157983 */ /* 0x000f220000300800 */
[----:B-1----:R-:W-:-:S03]  /*61180*/  MOV R7, R16 ;  /* 0x0000001000077202 */ /* 0x002fc60000000f00 */
[----:B------:R1:W-:Y:S04]  /*61190*/  STL [R1+0x1588], R16 ;  /* 0x0015881001007387 */ /* 0x0003e80000100800 */
[----:B------:R-:W4:Y:S01]  /*611a0*/  LDL.LU R17, [R1+0x1608] ;  /* 0x0016080001117983 */ /* 0x000f220000300800 */
[----:B------:R-:W-:-:S03]  /*611b0*/  IMAD.MOV.U32 R6, RZ, RZ, R9 ;  /* 0x000000ffff067224 */ /* 0x000fc600078e0009 */
[----:B------:R-:W4:Y:S04]  /*611c0*/  LDL.LU R18, [R1+0x1610] ;  /* 0x0016100001127983 */ /* 0x000f280000300800 */
[----:B-1----:R-:W4:Y:S04]  /*611d0*/  LDL.LU R16, [R1+0x1614] ;  /* 0x0016140001107983 */ /* 0x002f280000300800 */
[----:B------:R-:W4:Y:S04]  /*611e0*/  LDL.LU R19, [R1+0x1648] ;  /* 0x0016480001137983 */ /* 0x000f280000300800 */
[----:B------:R-:W4:Y:S01]  /*611f0*/  LDL.LU R9, [R1+0x164c] ;  /* 0x00164c0001097983 */ /* 0x000f220000300800 */
        /* <DEDUP_REMOVED lines=11> */
[----:B---3--:R-:W-:-:S03]  /*612b0*/  IADD3 R10, P4, R10, R14, RZ ;  /* 0x0000000e0a0a7210 */ /* 0x008fc60007f9e0ff */
[----:B-1----:R-:W-:Y:S01]  /*612c0*/  IMAD.MOV.U32 R6, RZ, RZ, R12 ;  /* 0x000000ffff067224 */ /* 0x002fe200078e000c */
[----:B------:R-:W-:Y:S01]  /*612d0*/  STL [R1+0x1594], R12 ;  /* 0x0015940c01007387 */ /* 0x000fe20000100800 */
[----:B----4-:R-:W-:-:S04]  /*612e0*/  IMAD.X R13, R13, 0x1, R2, P3 ;  /* 0x000000010d0d7824 */ /* 0x010fc800018e0602 */
        /* <DEDUP_REMOVED lines=9> */
[----:B------:R-:W-:-:S03]  /*61380*/  MOV R6, R10 ;  /* 0x0000000a00067202 */ /* 0x000fc60000000f00 */
        /* <DEDUP_REMOVED lines=11> */
[----:B------:R-:W-:-:S05]  /*61440*/  IMAD.X R21, R21, 0x1, R2, P3 ;  /* 0x0000000115157824 */ /* 0x000fca00018e0602 */
[----:B------:R-:W-:Y:S01]  /*61450*/  MOV R7, R21 ;  /* 0x0000001500077202 */ /* 0x000fe20000000f00 */
[----:B------:R-:W-:Y:S01]  /*61460*/  IMAD.X R17, R17, 0x1, R2, P4 ;  /* 0x0000000111117824 */ /* 0x000fe200020e0602 */
[----:B------:R-:W-:Y:S04]  /*61470*/  STL [R1+0x15d0], R21 ;  /* 0x0015d01501007387 */ /* 0x000fe80000100800 */
[----:B------:R1:W-:Y:S01]  /*61480*/  LDGSTS.E [R252+0x11200], [R6.64], P1 ;  /* 0x1120000006fc7fae */ /* 0x0003e20008921846 */
[----:B------:R-:W-:-:S03]  /*61490*/  IADD3 R16, P3, R16, R14, RZ ;  /* 0x0000000e10107210 */ /* 0x000fc60007f7e0ff */
[----:B------:R-:W-:Y:S02]  /*614a0*/  STL [R1+0x160c], R15 ;  /* 0x00160c0f01007387 */ /* 0x000fe40000100800 */
[--C-:B------:R-:W-:Y:S01]  /*614b0*/  IMAD.X R18, R18, 0x1, R2.reuse, P3 ;  /* 0x0000000112127824 */ /* 0x100fe200018e0602 */
[----:B------:R-:W-:Y:S01]  /*614c0*/  IADD3 R9, P4, R9, R14, RZ ;  /* 0x0000000e09097210 */ /* 0x000fe20007f9e0ff */
[----:B-1----:R-:W-:Y:S01]  /*614d0*/  IMAD.MOV.U32 R6, RZ, RZ, R15 ;  /* 0x000000ffff067224 */ /* 0x002fe200078e000f */
[----:B------:R1:W-:Y:S01]  /*614e0*/  STL [R1+0x1608], R17 ;  /* 0x0016081101007387 */ /* 0x0003e20000100800 */
[----:B------:R-:W-:Y:S02]  /*614f0*/  IMAD.MOV.U32 R7, RZ, RZ, R17 ;  /* 0x000000ffff077224 */ /* 0x000fe400078e0011 */
[----:B------:R-:W-:-:S03]  /*61500*/  IMAD.X R19, R19, 0x1, R2, P4 ;  /* 0x0000000113137824 */ /* 0x000fc600020e0602 */
[----:B------:R1:W-:Y:S04]  /*61510*/  LDGSTS.E [R252+0x12000], [R6.64], P2 ;  /* 0x1200000006fc7fae */ /* 0x0003e80009121846 */
[----:B-1----:R-:W3:Y:S04]  /*61520*/  LDL.LU R17, [R1+0x1694] ;  /* 0x0016940001117983 */ /* 0x002ee80000300800 */
[----:B------:R-:W3:Y:S04]  /*61530*/  LDL.LU R15, [R1+0x16cc] ;  /* 0x0016cc00010f7983 */ /* 0x000ee80000300800 */
[----:B------:R-:W-:Y:S01]  /*61540*/  STL [R1+0x1614], R16 ;  /* 0x0016141001007387 */ /* 0x000fe20000100800 */
[----:B------:R-:W-:-:S03]  /*61550*/  IMAD.MOV.U32 R7, RZ, RZ, R18 ;  /* 0x000000ffff077224 */ /* 0x000fc600078e0012 */
[----:B------:R1:W-:Y:S01]  /*61560*/  STL [R1+0x1610], R18 ;  /* 0x0016101201007387 */ /* 0x0003e20000100800 */
[----:B------:R-:W-:-:S03]  /*61570*/  MOV R6, R16 ;  /* 0x0000001000067202 */ /* 0x000fc60000000f00 */
[----:B------:R1:W-:Y:S01]  /*61580*/  STL [R1+0x164c], R9 ;  /* 0x00164c0901007387 */ /* 0x0003e20000100800 */
[----:B------:R-:W-:-:S03]  /*61590*/  ISETP.GT.AND P1, PT, R4, 0x4c, PT ;  /* 0x0000004c0400780c */ /* 0x000fc60003f24270 */
[----:B------:R1:W-:Y:S04]  /*615a0*/  LDGSTS.E [R252+0x12200], [R6.64], P2 ;  /* 0x1220000006fc7fae */ /* 0x0003e80009121846 */
[----:B-1----:R-:W3:Y:S04]  /*615b0*/  LDL.LU R18, [R1+0x1690] ;  /* 0x0016900001127983 */ /* 0x002ee80000300800 */
[----:B------:R-:W-:Y:S04]  /*615c0*/  STL [R1+0x1648], R19 ;  /* 0x0016481301007387 */ /* 0x000fe80000100800 */
[----:B------:R-:W3:Y:S01]  /*615d0*/  LDL.LU R16, [R1+0x16c8] ;  /* 0x0016c80001107983 */ /* 0x000ee20000300800 */
[----:B------:R-:W-:Y:S01]  /*615e0*/  SEL R5, RZ, 0x4, !P1 ;  /* 0x00000004ff057807 */ /* 0x000fe20004800000 */
[----:B------:R-:W-:-:S02]  /*615f0*/  IMAD.MOV.U32 R6, RZ, RZ, R9 ;  /* 0x000000ffff067224 */ /* 0x000fc400078e0009 */
[----:B------:R-:W-:Y:S01]  /*61600*/  IMAD.MOV.U32 R7, RZ, RZ, R19 ;  /* 0x000000ffff077224 */ /* 0x000fe200078e0013 */
[----:B------:R-:W-:Y:S01]  /*61610*/  SEL R5, R5, RZ, !P0 ;  /* 0x000000ff05057207 */ /* 0x000fe20004000000 */
[----:B------:R-:W3:Y:S03]  /*61620*/  LDL.LU R20, [R1+0x16d4] ;  /* 0x0016d40001147983 */ /* 0x000ee60000300800 */
[----:B------:R-:W-:Y:S01]  /*61630*/  ISETP.NE.U32.AND P1, PT, R5, RZ, PT ;  /* 0x000000ff0500720c */ /* 0x000fe20003f25070 */
[----:B------:R-:W3:Y:S11]  /*61640*/  LDL.LU R9, [R1+0x170c] ;  /* 0x00170c0001097983 */ /* 0x000ef60000300800 */
[----:B------:R-:W-:Y:S01]  /*61650*/  @!UPT UIADD3 URZ, URZ, URZ, URZ ;  /* 0x0000003f3f3ff290 */ /* 0x000fe2000fffe03f */
        /* <DEDUP_REMOVED lines=10> */
[----:B------:R-:W-:Y:S01]  /*61700*/  IADD3.X R12, R12, R2, RZ, P4, !PT ;  /* 0x000000020c0c7210 */ /* 0x000fe200027fe4ff */
[----:B------:R1:W-:Y:S01]  /*61710*/  STL [R1+0x1650], R13 ;  /* 0x0016500d01007387 */ /* 0x0003e20000100800 */
[----:B------:R-:W-:-:S03]  /*61720*/  IMAD.MOV.U32 R7, RZ, RZ, R13 ;  /* 0x000000ffff077224 */ /* 0x000fc600078e000d */
[----:B------:R3:W-:Y:S04]  /*61730*/  STL [R1+0x168c], R10 ;  /* 0x00168c0a01007387 */ /* 0x0007e80000100800 */
[----:B------:R-:W4:Y:S04]  /*61740*/  LDL.LU R21, [R1+0x16d0] ;  /* 0x0016d00001157983 */ /* 0x000f280000300800 */
[----:B------:R1:W-:Y:S04]  /*61750*/  STL [R1+0x1688], R12 ;  /* 0x0016880c01007387 */ /* 0x0003e80000100800 */
[----:B--2---:R-:W2:Y:S04]  /*61760*/  LDL.LU R11, [R1+0x1708] ;  /* 0x00170800010b7983 */ /* 0x004ea80000300800 */
[----:B------:R3:W-:Y:S04]  /*61770*/  LDGSTS.E [R252+0x13200], [R6.64], P1 ;  /* 0x1320000006fc7fae */ /* 0x0007e80008921846 */
[----:B-1----:R-:W2:Y:S01]  /*61780*/  LDL.LU R13, [R1+0x1710] ;  /* 0x00171000010d7983 */ /* 0x002ea20000300800 */
[----:B---3--:R-:W-:-:S03]  /*61790*/  IMAD.MOV.U32 R6, RZ, RZ, R10 ;  /* 0x000000ffff067224 */ /* 0x008fc600078e000a */
[----:B------:R-:W3:Y:S01]  /*617a0*/  LDL.LU R10, [R1+0x1714] ;  /* 0x00171400010a7983 */ /* 0x000ee20000300800 */
[----:B------:R-:W-:-:S03]  /*617b0*/  IMAD.MOV.U32 R7, RZ, RZ, R12 ;  /* 0x000000ffff077224 */ /* 0x000fc600078e000c */
[----:B------:R-:W3:Y:S04]  /*617c0*/  LDL.LU R19, [R1+0x1748] ;  /* 0x0017480001137983 */ /* 0x000ee80000300800 */
[----:B------:R-:W3:Y:S04]  /*617d0*/  LDL.LU R12, [R1+0x174c] ;  /* 0x00174c00010c7983 */ /* 0x000ee80000300800 */
[----:B------:R1:W-:Y:S01]  /*617e0*/  LDGSTS.E [R252+0x14000], [R6.64], P2 ;  /* 0x1400000006fc7fae */ /* 0x0003e20009121846 */
[-C--:B------:R-:W-:Y:S02]  /*617f0*/  IADD3 R17, P3, R17, R14.reuse, RZ ;  /* 0x0000000e11117210 */ /* 0x080fe40007f7e0ff */
[----:B------:R-:W-:-:S03]  /*61800*/  IADD3 R15, P4, R15, R14, RZ ;  /* 0x0000000e0f0f7210 */ /* 0x000fc60007f9e0ff */
[----:B------:R-:W-:Y:S01]  /*61810*/  STL [R1+0x1694], R17 ;  /* 0x0016941101007387 */ /* 0x000fe20000100800 */
[----:B-1----:R-:W-:Y:S01]  /*61820*/  IMAD.MOV.U32 R6, RZ, RZ, R17 ;  /* 0x000000ffff067224 */ /* 0x002fe200078e0011 */
[----:B------:R-:W-:-:S05]  /*61830*/  IADD3.X R18, R18, R2, RZ, P3, !PT ;  /* 0x0000000212127210 */ /* 0x000fca0001ffe4ff */
[----:B------:R1:W-:Y:S01]  /*61840*/  STL [R1+0x1690], R18 ;  /* 0x0016901201007387 */ /* 0x0003e20000100800 */
[----:B------:R-:W-:-:S03]  /*61850*/  IMAD.X R16, R16, 0x1, R2, P4 ;  /* 0x0000000110107824 */ /* 0x000fc600020e0602 */
[----:B------:R-:W-:Y:S01]  /*61860*/  STL [R1+0x16cc], R15 ;  /* 0x0016cc0f01007387 */ /* 0x000fe20000100800 */
[----:B------:R-:W-:-:S03]  /*61870*/  IMAD.MOV.U32 R7, RZ, RZ, R18 ;  /* 0x000000ffff077224 */ /* 0x000fc600078e0012 */
[----:B------:R1:W-:Y:S04]  /*61880*/  STL [R1+0x16c8], R16 ;  /* 0x0016c81001007387 */ /* 0x0003e80000100800 */
[----:B-1----:R-:W3:Y:S04]  /*61890*/  LDL.LU R18, [R1+0x1750] ;  /* 0x0017500001127983 */ /* 0x002ee80000300800 */
[----:B------:R-:W3:Y:S04]  /*618a0*/  LDL.LU R17, [R1+0x1754] ;  /* 0x0017540001117983 */ /* 0x000ee80000300800 */
[----:B------:R1:W-:Y:S02]  /*618b0*/  LDGSTS.E [R252+0x14200], [R6.64], P2 ;  /* 0x1420000006fc7fae */ /* 0x0003e40009121846 */
[----:B-1----:R-:W-:Y:S01]  /*618c0*/  MOV R7, R16 ;  /* 0x0000001000077202 */ /* 0x002fe20000000f00 */
        /* <DEDUP_REMOVED lines=15> */
[----:B-1----:R-:W-:Y:S02]  /*619c0*/  IMAD.MOV.U32 R6, RZ, RZ, R20 ;  /* 0x000000ffff067224 */ /* 0x002fe400078e0014 */
[----:B----4-:R-:W-:-:S04]  /*619d0*/  IMAD.X R21, R21, 0x1, R2, P3 ;  /* 0x0000000115157824 */ /* 0x010fc800018e0602 */
[----:B------:R-:W-:Y:S01]  /*619e0*/  IMAD.MOV.U32 R7, RZ, RZ, R21 ;  /* 0x000000ffff077224 */ /* 0x000fe200078e0015 */
[----:B------:R-:W-:Y:S01]  /*619f0*/  STL [R1+0x16d0], R21 ;  /* 0x0016d01501007387 */ /* 0x000fe20000100800 */
[----:B--2---:R-:W-:-:S03]  /*61a00*/  IMAD.X R11, R11, 0x1, R2, P4 ;  /* 0x000000010b0b7824 */ /* 0x004fc600020e0602 */
[----:B------:R1:W-:Y:S04]  /*61a10*/  LDGSTS.E [R252+0x15200], [R6.64], P1 ;  /* 0x1520000006fc7fae */ /* 0x0003e80008921846 */
[----:B------:R-:W-:Y:S04]  /*61a20*/  STL [R1+0x170c], R9 ;  /* 0x00170c0901007387 */ /* 0x000fe80000100800 */
[----:B------:R2:W-:Y:S01]  /*61a30*/  STL [R1+0x1708], R11 ;  /* 0x0017080b01007387 */ /* 0x0005e20000100800 */
[----:B-1----:R-:W-:Y:S02]  /*61a40*/  MOV R6, R9 ;  /* 0x0000000900067202 */ /* 0x002fe40000000f00 */
[----:B---3--:R-:W-:Y:S01]  /*61a50*/  IADD3 R10, P3, R10, R14, RZ ;  /* 0x0000000e0a0a7210 */ /* 0x008fe20007f7e0ff */
[----:B------:R-:W-:-:S02]  /*61a60*/  IMAD.MOV.U32 R7, RZ, RZ, R11 ;  /* 0x000000ffff077224 */ /* 0x000fc400078e000b */
[----:B--2---:R-:W2:Y:S02]  /*61a70*/  LDL.LU R11, [R1+0x1794] ;  /* 0x00179400010b7983 */ /* 0x004ea40000300800 */
[----:B------:R-:W-:Y:S02]  /*61a80*/  IMAD.X R13, R13, 0x1, R2, P3 ;  /* 0x000000010d0d7824 */ /* 0x000fe400018e0602 */
[----:B------:R-:W3:Y:S01]  /*61a90*/  LDL.LU R9, [R1+0x17cc] ;  /* 0x0017cc0001097983 */ /* 0x000ee20000300800 */
[----:B------:R-:W-:-:S03]  /*61aa0*/  IADD3 R12, P4, R12, R14, RZ ;  /* 0x0000000e0c0c7210 */ /* 0x000fc60007f9e0ff */
[----:B------:R-:W-:Y:S02]  /*61ab0*/  STL [R1+0x1714], R10 ;  /* 0x0017140a01007387 */ /* 0x000fe40000100800 */
[----:B------:R-:W-:Y:S02]  /*61ac0*/  IMAD.X R19, R19, 0x1, R2, P4 ;  /* 0x0000000113137824 */ /* 0x000fe400020e0602 */
[----:B------:R1:W-:Y:S04]  /*61ad0*/  LDGSTS.E [R252+0x16000], [R6.64], P2 ;  /* 0x1600000006fc7fae */ /* 0x0003e80009121846 */
[----:B------:R4:W-:Y:S04]  /*61ae0*/  STL [R1+0x1710], R13 ;  /* 0x0017100d01007387 */ /* 0x0009e80000100800 */
[----:B------:R4:W-:Y:S01]  /*61af0*/  STL [R1+0x174c], R12 ;  /* 0x00174c0c01007387 */ /* 0x0009e20000100800 */
[----:B-1----:R-:W-:Y:S01]  /*61b00*/  MOV R7, R13 ;  /* 0x0000000d00077202 */ /* 0x002fe20000000f00 */
[----:B------:R-:W-:-:S02]  /*61b10*/  IMAD.MOV.U32 R6, RZ, RZ, R10 ;  /* 0x000000ffff067224 */ /* 0x000fc400078e000a */
[----:B----4-:R-:W4:Y:S04]  /*61b20*/  LDL.LU R13, [R1+0x1790] ;  /* 0x00179000010d7983 */ /* 0x010f280000300800 */
        /* <DEDUP_REMOVED lines=12> */
[----:B------:R-:W-:-:S05]  /*61bf0*/  IADD3 R17, P3, R17, R14, RZ ;  /* 0x0000000e11117210 */ /* 0x000fca0007f7e0ff */
[----:B------:R-:W-:Y:S01]  /*61c00*/  IMAD.X R18, R18, 0x1, R2, P3 ;  /* 0x0000000112127824 */ /* 0x000fe200018e0602 */
[----:B------:R-:W-:Y:S04]  /*61c10*/  STL [R1+0x1754], R17 ;  /* 0x0017541101007387 */ /* 0x000fe80000100800 */
[----:B------:R1:W-:Y:S02]  /*61c20*/  STL [R1+0x1750], R18 ;  /* 0x0017501201007387 */ /* 0x0003e40000100800 */
[----:B-1----:R-:W-:Y:S01]  /*61c30*/  MOV R6, R17 ;  /* 0x0000001100067202 */ /* 0x002fe20000000f00 */
[----:B------:R-:W-:-:S05]  /*61c40*/  IMAD.MOV.U32 R7, RZ, RZ, R18 ;  /* 0x000000ffff077224 */ /* 0x000fca00078e0012 */
[----:B------:R1:W-:Y:S01]  /*61c50*/  LDGSTS.E [R252+0x17200], [R6.64], P1 ;  /* 0x1720000006fc7fae */ /* 0x0003e20008921846 */
[----:B------:R-:W-:-:S05]  /*61c60*/  IADD3 R15, P4, R15, R14, RZ ;  /* 0x0000000e0f0f7210 */ /* 0x000fca0007f9e0ff */
[----:B------:R-:W-:Y:S01]  /*61c70*/  IMAD.X R16, R16, 0x1, R2, P4 ;  /* 0x0000000110107824 */ /* 0x000fe200020e0602 */
[----:B------:R-:W-:Y:S04]  /*61c80*/  STL [R1+0x178c], R15 ;  /* 0x00178c0f01007387 */ /* 0x000fe80000100800 */
[----:B------:R-:W4:Y:S04]  /*61c90*/  LDL.LU R21, [R1+0x17d0] ;  /* 0x0017d00001157983 */ /* 0x000f280000300800 */
[----:B------:R1:W-:Y:S04]  /*61ca0*/  STL [R1+0x1788], R16 ;  /* 0x0017881001007387 */ /* 0x0003e80000100800 */
[----:B------:R-:W4:Y:S01]  /*61cb0*/  LDL.LU R18, [R1+0x1808] ;  /* 0x0018080001127983 */ /* 0x000f220000300800 */
[----:B-1----:R-:W-:-:S03]  /*61cc0*/  IMAD.MOV.U32 R7, RZ, RZ, R16 ;  /* 0x000000ffff077224 */ /* 0x002fc600078e0010 */
[----:B------:R-:W4:Y:S01]  /*61cd0*/  LDL.LU R19, [R1+0x1810] ;  /* 0x0018100001137983 */ /* 0x000f220000300800 */
[----:B------:R-:W-:-:S03]  /*61ce0*/  IMAD.MOV.U32 R6, RZ, RZ, R15 ;  /* 0x000000ffff067224 */ /* 0x000fc600078e000f */
[----:B------:R-:W4:Y:S04]  /*61cf0*/  LDL.LU R17, [R1+0x1814] ;  /* 0x0018140001117983 */ /* 0x000f280000300800 */
        /* <DEDUP_REMOVED lines=14> */
[----:B------:R-:W-:Y:S01]  /*61de0*/  STL [R1+0x1794], R11 ;  /* 0x0017940b01007387 */ /* 0x000fe20000100800 */
[----:B-1----:R-:W-:Y:S02]  /*61df0*/  IMAD.MOV.U32 R6, RZ, RZ, R11 ;  /* 0x000000ffff067224 */ /* 0x002fe400078e000b */
[----:B----4-:R-:W-:-:S05]  /*61e00*/  IMAD.X R13, R13, 0x1, R2, P3 ;  /* 0x000000010d0d7824 */ /* 0x010fca00018e0602 */
[----:B------:R1:W-:Y:S01]  /*61e10*/  STL [R1+0x1790], R13 ;  /* 0x0017900d01007387 */ /* 0x0003e20000100800 */
[----:B------:R-:W-:-:S03]  /*61e20*/  IADD3.X R10, R10, R2, RZ, P4, !PT ;  /* 0x000000020a0a7210 */ /* 0x000fc600027fe4ff */
[----:B------:R-:W-:Y:S01]  /*61e30*/  STL [R1+0x17cc], R9 ;  /* 0x0017cc0901007387 */ /* 0x000fe20000100800 */
[----:B------:R-:W-:-:S03]  /*61e40*/  IMAD.MOV.U32 R7, RZ, RZ, R13 ;  /* 0x000000ffff077224 */ /* 0x000fc600078e000d */
[----:B------:R2:W-:Y:S04]  /*61e50*/  STL [R1+0x17c8], R10 ;  /* 0x0017c80a01007387 */ /* 0x0005e80000100800 */
[----:B-1----:R-:W3:Y:S04]  /*61e60*/  LDL.LU R13, [R1+0x1850] ;  /* 0x00185000010d7983 */ /* 0x002ee80000300800 */
[----:B------:R-:W4:Y:S04]  /*61e70*/  LDL.LU R11, [R1+0x1854] ;  /* 0x00185400010b7983 */ /* 0x000f280000300800 */
[----:B------:R1:W-:Y:S02]  /*61e80*/  LDGSTS.E [R252+0x18200], [R6.64], P2 ;  /* 0x1820000006fc7fae */ /* 0x0003e40009121846 */
[----:B-1----:R-:W-:-:S02]  /*61e90*/  IMAD.MOV.U32 R7, RZ, RZ, R10 ;  /* 0x000000ffff077224 */ /* 0x002fc400078e000a */
[----:B------:R-:W-:Y:S01]  /*61ea0*/  IMAD.MOV.U32 R6, RZ, RZ, R9 ;  /* 0x000000ffff067224 */ /* 0x000fe200078e0009 */
[----:B--2---:R-:W2:Y:S04]  /*61eb0*/  LDL.LU R10, [R1+0x1888] ;  /* 0x00188800010a7983 */ /* 0x004ea80000300800 */
[----:B------:R-:W2:Y:S01]  /*61ec0*/  LDL.LU R9, [R1+0x188c] ;  /* 0x00188c0001097983 */ /* 0x000ea20000300800 */
[----:B------:R-:W-:Y:S02]  /*61ed0*/  ISETP.GT.AND P2, PT, R4, 0x68, PT ;  /* 0x000000680400780c */ /* 0x000fe40003f44270 */
[----:B------:R-:W-:Y:S01]  /*61ee0*/  IADD3 R20, P3, R20, R14, RZ ;  /* 0x0000000e14147210 */ /* 0x000fe20007f7e0ff */
[----:B------:R1:W-:Y:S01]  /*61ef0*/  LDGSTS.E [R252+0x19000], [R6.64], P1 ;  /* 0x1900000006fc7fae */ /* 0x0003e20008921846 */
[----:B------:R-:W-:-:S02]  /*61f00*/  SEL R5, RZ, 0x4, !P2 ;  /* 0x00000004ff057807 */ /* 0x000fc40005000000 */
[----:B------:R-:W-:Y:S02]  /*61f10*/  IADD3 R12, P4, R12, R14, RZ ;  /* 0x0000000e0c0c7210 */ /* 0x000fe40007f9e0ff */
[----:B------:R-:W-:-:S04]  /*61f20*/  SEL R5, R5, RZ, !P0 ;  /* 0x000000ff05057207 */ /* 0x000fc80004000000 */
[----:B------:R-:W-:Y:S01]  /*61f30*/  ISETP.NE.U32.AND P2, PT, R5, RZ, PT ;  /* 0x000000ff0500720c */ /* 0x000fe20003f45070 */
[----:B-1----:R-:W-:Y:S01]  /*61f40*/  IMAD.MOV.U32 R6, RZ, RZ, R20 ;  /* 0x000000ffff067224 */ /* 0x002fe200078e0014 */
[----:B------:R-:W-:Y:S01]  /*61f50*/  STL [R1+0x17d4], R20 ;  /* 0x0017d41401007387 */ /* 0x000fe20000100800 */
[----:B------:R-:W-:-:S05]  /*61f60*/  IADD3.X R21, R21, R2, RZ, P3, !PT ;  /* 0x0000000215157210 */ /* 0x000fca0001ffe4ff */
[----:B------:R-:W-:Y:S02]  /*61f70*/  IMAD.MOV.U32 R7, RZ, RZ, R21 ;  /* 0x000000ffff077224 */ /* 0x000fe400078e0015 */
[----:B------:R-:W-:Y:S01]  /*61f80*/  IMAD.X R18, R18, 0x1, R2, P4 ;  /* 0x0000000112127824 */ /* 0x000fe200020e0602 */
[----:B------:R-:W-:Y:S04]  /*61f90*/  STL [R1+0x17d0], R21 ;  /* 0x0017d01501007387 */ /* 0x000fe80000100800 */
[----:B------:R1:W-:Y:S01]  /*61fa0*/  LDGSTS.E [R252+0x19200], [R6.64], P1 ;  /* 0x1920000006fc7fae */ /* 0x0003e20008921846 */
[----:B------:R-:W-:-:S03]  /*61fb0*/  IADD3 R17, P3, R17, R14, RZ ;  /* 0x0000000e11117210 */ /* 0x000fc60007f7e0ff */
        /* <DEDUP_REMOVED lines=8> */
[----:B------:R-:W2:Y:S04]  /*62040*/  LDL.LU R18, [R1+0x1894] ;  /* 0x0018940001127983 */ /* 0x000ea80000300800 */
[----:B------:R-:W2:Y:S04]  /*62050*/  LDL.LU R12, [R1+0x18cc] ;  /* 0x0018cc00010c7983 */ /* 0x000ea80000300800 */
[----:B------:R-:W-:Y:S01]  /*62060*/  STL [R1+0x1814], R17 ;  /* 0x0018141101007387 */ /* 0x000fe20000100800 */
[----:B-1----:R-:W-:-:S03]  /*62070*/  IMAD.MOV.U32 R7, RZ, RZ, R19 ;  /* 0x000000ffff077224 */ /* 0x002fc600078e0013 */
[----:B------:R1:W-:Y:S01]  /*62080*/  STL [R1+0x1810], R19 ;  /* 0x0018101301007387 */ /* 0x0003e20000100800 */
[----:B------:R-:W-:-:S03]  /*62090*/  IMAD.MOV.U32 R6, RZ, RZ, R17 ;  /* 0x000000ffff067224 */ /* 0x000fc600078e0011 */
[----:B------:R1:W-:Y:S01]  /*620a0*/  STL [R1+0x184c], R15 ;  /* 0x00184c0f01007387 */ /* 0x0003e20000100800 */
[----:B------:R-:W-:-:S03]  /*620b0*/  ISETP.GT.AND P1, PT, R4, 0x6c, PT ;  /* 0x0000006c0400780c */ /* 0x000fc60003f24270 */
[----:B------:R1:W-:Y:S04]  /*620c0*/  LDGSTS.E [R252+0x1a200], [R6.64], P2 ;  /* 0x1a20000006fc7fae */ /* 0x0003e80009121846 */
[----:B-1----:R-:W2:Y:S04]  /*620d0*/  LDL.LU R19, [R1+0x1890] ;  /* 0x0018900001137983 */ /* 0x002ea80000300800 */
[----:B------:R1:W-:Y:S04]  /*620e0*/  STL [R1+0x1848], R16 ;  /* 0x0018481001007387 */ /* 0x0003e80000100800 */
[----:B------:R-:W2:Y:S01]  /*620f0*/  LDL.LU R17, [R1+0x18c8] ;  /* 0x0018c80001117983 */ /* 0x000ea20000300800 */
[----:B------:R-:W-:-:S02]  /*62100*/  SEL R5, RZ, 0x4, !P1 ;  /* 0x00000004ff057807 */ /* 0x000fc40004800000 */
[----:B------:R-:W-:Y:S01]  /*62110*/  MOV R6, R15 ;  /* 0x0000000f00067202 */ /* 0x000fe20000000f00 */
[----:B------:R-:W2:Y:S01]  /*62120*/  LDL.LU R20, [R1+0x18d4] ;  /* 0x0018d40001147983 */ /* 0x000ea20000300800 */
[----:B------:R-:W-:-:S03]  /*62130*/  SEL R5, R5, RZ, !P0 ;  /* 0x000000ff05057207 */ /* 0x000fc60004000000 */
[----:B------:R-:W2:Y:S01]  /*62140*/  LDL.LU R15, [R1+0x190c] ;  /* 0x00190c00010f7983 */ /* 0x000ea20000300800 */
[----:B------:R-:W-:Y:S01]  /*62150*/  ISETP.NE.U32.AND P1, PT, R5, RZ, PT ;  /* 0x000000ff0500720c */ /* 0x000fe20003f25070 */
[----:B------:R-:W-:Y:S11]  /*62160*/  IMAD.MOV.U32 R7, RZ, RZ, R16 ;  /* 0x000000ffff077224 */ /* 0x000ff600078e0010 */
[----:B------:R-:W-:Y:S01]  /*62170*/  @!UPT UIADD3 URZ, URZ, URZ, URZ ;  /* 0x0000003f3f3ff290 */ /* 0x000fe2000fffe03f */
[----:B------:R1:W-:Y:S01]  /*62180*/  LDGSTS.E [R252+0x1b000], [R6.64], P1 ;  /* 0x1b00000006fc7fae */ /* 0x0003e20008921846 */
[----:B------:R-:W-:-:S04]  /*62190*/  ISETP.GT.AND P2, PT, R4, 0x70, PT ;  /* 0x000000700400780c */ /* 0x000fc80003f44270 */
[----:B------:R-:W-:-:S04]  /*621a0*/  SEL R5, RZ, 0x4, !P2 ;  /* 0x00000004ff057807 */ /* 0x000fc80005000000 */
[----:B------:R-:W-:-:S04]  /*621b0*/  SEL R5, R5, RZ, !P0 ;  /* 0x000000ff05057207 */ /* 0x000fc80004000000 */
[----:B------:R-:W-:Y:S02]  /*621c0*/  ISETP.NE.U32.AND P2, PT, R5, RZ, PT ;  /* 0x000000ff0500720c */ /* 0x000fe40003f45070 */
[----:B----4-:R-:W-:-:S05]  /*621d0*/  IADD3 R11, P3, R11, R14, RZ ;  /* 0x0000000e0b0b7210 */ /* 0x010fca0007f7e0ff */
[----:B---3--:R-:W-:Y:S01]  /*621e0*/  IMAD.X R13, R13, 0x1, R2, P3 ;  /* 0x000000010d0d7824 */ /* 0x008fe200018e0602 */
[----:B------:R-:W-:Y:S04]  /*621f0*/  STL [R1+0x1854], R11 ;  /* 0x0018540b01007387 */ /* 0x000fe80000100800 */
[----:B------:R3:W-:Y:S01]  /*62200*/  STL [R1+0x1850], R13 ;  /* 0x0018500d01007387 */ /* 0x0007e20000100800 */
[----:B--2---:R-:W-:-:S05]  /*62210*/  IADD3 R9, P4, R9, R14, RZ ;  /* 0x0000000e09097210 */ /* 0x004fca0007f9e0ff */
[----:B------:R-:W-:Y:S04]  /*62220*/  STL [R1+0x188c], R9 ;  /* 0x00188c0901007387 */ /* 0x000fe80000100800 */
[----:B------:R-:W2:Y:S01]  /*62230*/  LDL.LU R21, [R1+0x18d0] ;  /* 0x0018d00001157983 */ /* 0x000ea20000300800 */
[----:B------:R-:W-:Y:S01]  /*62240*/  IMAD.X R10, R10, 0x1, R2, P4 ;  /* 0x000000010a0a7824 */ /* 0x000fe200020e0602 */
[----:B-1----:R-:W-:Y:S01]  /*62250*/  MOV R7, R13 ;  /* 0x0000000d00077202 */ /* 0x002fe20000000f00 */
[----:B------:R-:W-:-:S03]  /*62260*/  IMAD.MOV.U32 R6, RZ, RZ, R11 ;  /* 0x000000ffff067224 */ /* 0x000fc600078e000b */
[----:B------:R1:W-:Y:S04]  /*62270*/  STL [R1+0x1888], R10 ;  /* 0x0018880a01007387 */ /* 0x0003e80000100800 */
[----:B------:R-:W4:Y:S04]  /*62280*/  LDL.LU R16, [R1+0x1908] ;  /* 0x0019080001107983 */ /* 0x000f280000300800 */
[----:B------:R1:W-:Y:S04]  /*62290*/  LDGSTS.E [R252+0x1b200], [R6.64], P1 ;  /* 0x1b20000006fc7fae */ /* 0x0003e80008921846 */
[----:B---3--:R-:W3:Y:S01]  /*622a0*/  LDL.LU R13, [R1+0x1910] ;  /* 0x00191000010d7983 */ /* 0x008ee20000300800 */
[----:B-1----:R-:W-:-:S03]  /*622b0*/  IMAD.MOV.U32 R7, RZ, RZ, R10 ;  /* 0x000000ffff077224 */ /* 0x002fc600078e000a */
        /* <DEDUP_REMOVED lines=8> */
[----:B-1----:R-:W-:Y:S01]  /*62340*/  MOV R6, R18 ;  /* 0x0000001200067202 */ /* 0x002fe20000000f00 */
[----:B------:R-:W-:-:S04]  /*62350*/  IMAD.X R19, R19, 0x1, R2, P3 ;  /* 0x0000000113137824 */ /* 0x000fc800018e0602 */
[----:B------:R-:W-:Y:S01]  /*62360*/  IMAD.MOV.U32 R7, RZ, RZ, R19 ;  /* 0x000000ffff077224 */ /* 0x000fe200078e0013 */
[----:B------:R1:W-:Y:S01]  /*62370*/  STL [R1+0x1890], R19 ;  /* 0x0018901301007387 */ /* 0x0003e20000100800 */
[----:B------:R-:W-:-:S03]  /*62380*/  IMAD.X R17, R17, 0x1, R2, P4 ;  /* 0x0000000111117824 */ /* 0x000fc600020e0602 */
[----:B------:R-:W-:Y:S04]  /*62390*/  STL [R1+0x18cc], R12 ;  /* 0x0018cc0c01007387 */ /* 0x000fe80000100800 */
[----:B------:R1:W-:Y:S04]  /*623a0*/  STL [R1+0x18c8], R17 ;  /* 0x0018c81101007387 */ /* 0x0003e80000100800 */
[----:B------:R1:W-:Y:S04]  /*623b0*/  LDGSTS.E [R252+0x1c200], [R6.64], P2 ;  /* 0x1c20000006fc7fae */ /* 0x0003e80009121846 */
[----:B-1----:R-:W3:Y:S04]  /*623c0*/  LDL.LU R19, [R1+0x1950] ;  /* 0x0019500001137983 */ /* 0x002ee80000300800 */
[----:B------:R-:W3:Y:S01]  /*623d0*/  LDL.LU R18, [R1+0x1954] ;  /* 0x0019540001127983 */ /* 0x000ee20000300800 */
[----:B------:R-:W-:-:S02]  /*623e0*/  IMAD.MOV.U32 R7, RZ, RZ, R17 ;  /* 0x000000ffff077224 */ /* 0x000fc400078e0011 */
[----:B------:R-:W-:Y:S01]  /*623f0*/  IMAD.MOV.U32 R6, RZ, RZ, R12 ;  /* 0x000000ffff067224 */ /* 0x000fe200078e000c */
[----:B------:R-:W3:Y:S04]  /*62400*/  LDL.LU R17, [R1+0x1a50] ;  /* 0x001a500001117983 */ /* 0x000ee80000300800 */
[----:B------:R-:W3:Y:S01]  /*62410*/  LDL.LU R12, [R1+0x1a60] ;  /* 0x001a6000010c7983 */ /* 0x000ee20000300800 */
[----:B------:R-:W-:-:S04]  /*62420*/  ISETP.GT.AND P1, PT, R4, 0x74, PT ;  /* 0x000000740400780c */ /* 0x000fc80003f24270 */
[----:B------:R-:W-:-:S04]  /*62430*/  SEL R5, RZ, 0x4, !P1 ;  /* 0x00000004ff057807 */ /* 0x000fc80004800000 */
[----:B------:R-:W-:-:S04]  /*62440*/  SEL R5, R5, RZ, !P0 ;  /* 0x000000ff05057207 */ /* 0x000fc80004000000 */
[----:B------:R-:W-:Y:S02]  /*62450*/  ISETP.NE.U32.AND P1, PT, R5, RZ, PT ;  /* 0x000000ff0500720c */ /* 0x000fe40003f25070 */
[----:B------:R-:W-:Y:S02]  /*62460*/  IADD3 R20, P3, R20, R14, RZ ;  /* 0x0000000e14147210 */ /* 0x000fe40007f7e0ff */
[----:B------:R-:W-:-:S04]  /*62470*/  ISETP.GT.AND P2, PT, R4, 0x78, PT ;  /* 0x000000780400780c */ /* 0x000fc80003f44270 */
[----:B------:R-:W-:-:S05]  /*62480*/  SEL R5, RZ, 0x4, !P2 ;  /* 0x00000004ff057807 */ /* 0x000fca0005000000 */
[----:B------:R1:W-:Y:S01]  /*62490*/  LDGSTS.E [R252+0x1d000], [R6.64], P1 ;  /* 0x1d00000006fc7fae */ /* 0x0003e20008921846 */
[----:B------:R-:W-:Y:S02]  /*624a0*/  SEL R5, R5, RZ, !P0 ;  /* 0x000000ff05057207 */ /* 0x000fe40004000000 */
[----:B------:R-:W-:Y:S01]  /*624b0*/  IADD3 R15, P4, R15, R14, RZ ;  /* 0x0000000e0f0f7210 */ /* 0x000fe20007f9e0ff */
[----:B-1----:R-:W-:Y:S01]  /*624c0*/  IMAD.MOV.U32 R6, RZ, RZ, R20 ;  /* 0x000000ffff067224 */ /* 0x002fe200078e0014 */
[----:B------:R-:W-:Y:S01]  /*624d0*/  ISETP.NE.U32.AND P2, PT, R5, RZ, PT ;  /* 0x000000ff0500720c */ /* 0x000fe20003f45070 */
[----:B------:R-:W-:Y:S01]  /*624e0*/  STL [R1+0x18d4], R20 ;  /* 0x0018d41401007387 */ /* 0x000fe20000100800 */
[----:B--2---:R-:W-:-:S04]  /*624f0*/  IMAD.X R21, R21, 0x1, R2, P3 ;  /* 0x0000000115157824 */ /* 0x004fc800018e0602 */
[----:B------:R-:W-:-:S05]  /*62500*/  IMAD.MOV.U32 R7, RZ, RZ, R21 ;  /* 0x000000ffff077224 */ /* 0x000fca00078e0015 */
[----:B------:R1:W-:Y:S01]  /*62510*/  LDGSTS.E [R252+0x1d200], [R6.64], P1 ;  /* 0x1d20000006fc7fae */ /* 0x0003e20008921846 */
[----:B------:R-:W-:Y:S02]  /*62520*/  ISETP.GT.AND P1, PT, R4, 0x7c, PT ;  /* 0x0000007c0400780c */ /* 0x000fe40003f24270 */
[----:B----4-:R-:W-:Y:S02]  /*62530*/  IADD3.X R16, R16, R2, RZ, P4, !PT ;  /* 0x0000000210107210 */ /* 0x010fe400027fe4ff */
[----:B------:R-:W-:Y:S01]  /*62540*/  SEL R5, RZ, 0x4, !P1 ;  /* 0x00000004ff057807 */ /* 0x000fe20004800000 */
[----:B------:R-:W-:Y:S04]  /*62550*/  STL [R1+0x18d0], R21 ;  /* 0x0018d01501007387 */ /* 0x000fe80000100800 */
[----:B------:R2:W-:Y:S01]  /*62560*/  STL [R1+0x190c], R15 ;  /* 0x00190c0f01007387 */ /* 0x0005e20000100800 */
[----:B-1----:R-:W-:Y:S01]  /*62570*/  IMAD.MOV.U32 R6, RZ, RZ, R15 ;  /* 0x000000ffff067224 */ /* 0x002fe200078e000f */
[----:B---3--:R-:W-:Y:S01]  /*62580*/  IADD3 R10, P1, R10, R14, RZ ;  /* 0x0000000e0a0a7210 */ /* 0x008fe20007f3e0ff */
[----:B------:R-:W-:-:S03]  /*62590*/  IMAD.MOV.U32 R7, RZ, RZ, R16 ;  /* 0x000000ffff077224 */ /* 0x000fc600078e0010 */
[----:B------:R-:W-:Y:S02]  /*625a0*/  IADD3.X R13, R13, R2, RZ, P1, !PT ;  /* 0x000000020d0d7210 */ /* 0x000fe40000ffe4ff */
[----:B------:R-:W-:Y:S01]  /*625b0*/  IADD3 R9, P4, R9, R14, RZ ;  /* 0x0000000e09097210 */ /* 0x000fe20007f9e0ff */
[----:B------:R-:W-:Y:S04]  /*625c0*/  STL [R1+0x1908], R16 ;  /* 0x0019081001007387 */ /* 0x000fe80000100800 */
[----:B------:R-:W-:Y:S01]  /*625d0*/  IMAD.X R11, R11, 0x1, R2, P4 ;  /* 0x000000010b0b7824 */ /* 0x000fe200020e0602 */
[----:B------:R1:W-:Y:S04]  /*625e0*/  STL [R1+0x1914], R10 ;  /* 0x0019140a01007387 */ /* 0x0003e80000100800 */
[----:B------:R3:W-:Y:S04]  /*625f0*/  STL [R1+0x1910], R13 ;  /* 0x0019100d01007387 */ /* 0x0007e80000100800 */
[----:B------:R-:W-:Y:S04]  /*62600*/  STL [R1+0x194c], R9 ;  /* 0x00194c0901007387 */ /* 0x000fe80000100800 */
[----:B------:R4:W-:Y:S04]  /*62610*/  LDGSTS.E [R252+0x1e000], [R6.64], P2 ;  /* 0x1e00000006fc7fae */ /* 0x0009e80009121846 */
[----:B--2---:R-:W2:Y:S04]  /*62620*/  LDL.LU R15, [R1+0x1a58] ;  /* 0x001a5800010f7983 */ /* 0x004ea80000300800 */
[----:B------:R3:W-:Y:S01]  /*62630*/  STL [R1+0x1948], R11 ;  /* 0x0019480b01007387 */ /* 0x0007e20000100800 */
[----:B----4-:R-:W-:-:S03]  /*62640*/  IMAD.MOV.U32 R6, RZ, RZ, R10 ;  /* 0x000000ffff067224 */ /* 0x010fc600078e000a */
[----:B-1----:R-:W4:Y:S01]  /*62650*/  LDL.LU R10, [R1+0x1a24] ;  /* 0x001a2400010a7983 */ /* 0x002f220000300800 */
[----:B------:R-:W-:-:S03]  /*62660*/  IMAD.MOV.U32 R7, RZ, RZ, R13 ;  /* 0x000000ffff077224 */ /* 0x000fc600078e000d */
[----:B------:R-:W4:Y:S04]  /*62670*/  LDL.LU R16, [R1+0x1a54] ;  /* 0x001a540001107983 */ /* 0x000f280000300800 */
[----:B---3--:R-:W3:Y:S01]  /*62680*/  LDL.LU R13, [R1+0x1a18] ;  /* 0x001a1800010d7983 */ /* 0x008ee20000300800 */
[----:B------:R-:W-:-:S03]  /*62690*/  SEL R5, R5, RZ, !P0 ;  /* 0x000000ff05057207 */ /* 0x000fc60004000000 */
[----:B------:R1:W-:Y:S01]  /*626a0*/  LDGSTS.E [R252+0x1e200], [R6.64], P2 ;  /* 0x1e20000006fc7fae */ /* 0x0003e20009121846 */
[----:B------:R-:W-:-:S03]  /*626b0*/  ISETP.NE.U32.AND P3, PT, R5, RZ, PT ;  /* 0x000000ff0500720c */ /* 0x000fc60003f65070 */
[----:B------:R-:W3:Y:S01]  /*626c0*/  LDL.LU R21, [R1+0x1a1c] ;  /* 0x001a1c0001157983 */ /* 0x000ee20000300800 */
[----:B-1----:R-:W-:Y:S01]  /*626d0*/  IMAD.MOV.U32 R6, RZ, RZ, R9 ;  /* 0x000000ffff067224 */ /* 0x002fe200078e0009 */
[----:B------:R-:W-:Y:S02]  /*626e0*/  MOV R7, R11 ;  /* 0x0000000b00077202 */ /* 0x000fe40000000f00 */
[----:B------:R-:W3:Y:S06]  /*626f0*/  LDL.LU R11, [R1+0x19e4] ;  /* 0x0019e400010b7983 */ /* 0x000eec0000300800 */
[----:B------:R1:W-:Y:S01]  /*62700*/  LDGSTS.E [R252+0x1f000], [R6.64], P3 ;  /* 0x1f00000006fc7fae */ /* 0x0003e20009921846 */
[----:B------:R-:W-:-:S05]  /*62710*/  IADD3 R18, P4, R18, R14, RZ ;  /* 0x0000000e12127210 */ /* 0x000fca0007f9e0ff */
[--C-:B------:R-:W-:Y:S01]  /*62720*/  IMAD.X R19, R19, 0x1, R2.reuse, P4 ;  /* 0x0000000113137824 */ /* 0x100fe200020e0602 */
[----:B------:R-:W-:Y:S01]  /*62730*/  IADD3 R12, P2, R12, R14, RZ ;  /* 0x0000000e0c0c7210 */ /* 0x000fe20007f5e0ff */
[----:B------:R1:W-:Y:S04]  /*62740*/  STL [R1+0x1954], R18 ;  /* 0x0019541201007387 */ /* 0x0003e80000100800 */
[----:B------:R-:W-:Y:S01]  /*62750*/  IMAD.X R17, R17, 0x1, R2, P2 ;  /* 0x0000000111117824 */ /* 0x000fe200010e0602 */
[----:B------:R1:W-:Y:S02]  /*62760*/  STL [R1+0x1950], R19 ;  /* 0x0019501301007387 */ /* 0x0003e40000100800 */
[----:B-1----:R-:W-:Y:S02]  /*62770*/  IMAD.MOV.U32 R6, RZ, RZ, R18 ;  /* 0x000000ffff067224 */ /* 0x002fe400078e0012 */
[----:B------:R-:W-:Y:S01]  /*62780*/  IMAD.MOV.U32 R7, RZ, RZ, R19 ;  /* 0x000000ffff077224 */ /* 0x000fe200078e0013 */
[----:B------:R-:W-:Y:S04]  /*62790*/  STL [R1+0x1a60], R12 ;  /* 0x001a600c01007387 */ /* 0x000fe80000100800 */
[----:B------:R1:W-:Y:S04]  /*627a0*/  STL [R1+0x1a50], R17 ;  /* 0x001a501101007387 */ /* 0x0003e80000100800 */
[----:B------:R-:W3:Y:S04]  /*627b0*/  LDL.LU R22, [R1+0x1a10] ;  /* 0x001a100001167983 */ /* 0x000ee80000300800 */
[----:B------:R-:W3:Y:S04]  /*627c0*/  LDL.LU R18, [R1+0x19d8] ;  /* 0x0019d80001127983 */ /* 0x000ee80000300800 */
[----:B------:R1:W-:Y:S04]  /*627d0*/  LDGSTS.E [R252+0x1f200], [R6.64], P3 ;  /* 0x1f20000006fc7fae */ /* 0x0003e80009921846 */
[----:B------:R-:W3:Y:S01]  /*627e0*/  LDL.LU R19, [R1+0x19d0] ;  /* 0x0019d00001137983 */ /* 0x000ee20000300800 */
[----:B-1----:R-:W-:-:S03]  /*627f0*/  IMAD.MOV.U32 R7, RZ, RZ, R17 ;  /* 0x000000ffff077224 */ /* 0x002fc600078e0011 */
[----:B------:R-:W3:Y:S01]  /*62800*/  LDL.LU R17, [R1+0x19dc] ;  /* 0x0019dc0001117983 */ /* 0x000ee20000300800 */
[----:B------:R-:W-:-:S03]  /*62810*/  MOV R6, R12 ;  /* 0x0000000c00067202 */ /* 0x000fc60000000f00 */
[----:B------:R-:W3:Y:S04]  /*62820*/  LDL.LU R20, [R1+0x1998] ;  /* 0x0019980001147983 */ /* 0x000ee80000300800 */
[----:B------:R-:W3:Y:S01]  /*62830*/  LDL.LU R12, [R1+0x19a4] ;  /* 0x0019a400010c7983 */ /* 0x000ee20000300800 */
[----:B------:R-:W-:-:S04]  /*62840*/  ISETP.GT.AND P1, PT, R4, 0x1, PT ;  /* 0x000000010400780c */ /* 0x000fc80003f24270 */
[----:B------:R-:W-:-:S04]  /*62850*/  SEL R5, RZ, 0x4, !P1 ;  /* 0x00000004ff057807 */ /* 0x000fc80004800000 */
[----:B------:R-:W-:-:S04]  /*62860*/  SEL R5, R5, RZ, !P0 ;  /* 0x000000ff05057207 */ /* 0x000fc80004000000 */
[----:B------:R-:W-:Y:S02]  /*62870*/  ISETP.NE.U32.AND P1, PT, R5, RZ, PT ;  /* 0x000000ff0500720c */ /* 0x000fe40003f25070 */
[----:B------:R-:W-:Y:S02]  /*62880*/  LOP3.LUT R9, R252, 0x20, RZ, 0x3c, !PT ;  /* 0x00000020fc097812 */ /* 0x000fe400078e3cff */
[----:B------:R-:W-:-:S09]  /*62890*/  ISETP.GT.AND P2, PT, R4, 0x5, PT ;  /* 0x000000050400780c */ /* 0x000fd20003f44270 */
[----:B------:R1:W-:Y:S01]  /*628a0*/  LDGSTS.E [R9+0x400], [R6.64], P1 ;  /* 0x0040000006097fae */ /* 0x0003e20008921846 */
[----:B------:R-:W-:-:S04]  /*628b0*/  SEL R5, RZ, 0x4, !P2 ;  /* 0x00000004ff057807 */ /* 0x000fc80005000000 */
[----:B------:R-:W-:-:S04]  /*628c0*/  SEL R5, R5, RZ, !P0 ;  /* 0x000000ff05057207 */ /* 0x000fc80004000000 */
[----:B------:R-:W-:Y:S02]  /*628d0*/  ISETP.NE.U32.AND P2, PT, R5, RZ, PT ;  /* 0x000000ff0500720c */ /* 0x000fe40003f45070 */
[-C--:B--2---:R-:W-:Y:S02]  /*628e0*/  IADD3 R15, P3, R15, R14.reuse, RZ ;  /* 0x0000000e0f0f7210 */ /* 0x084fe40007f7e0ff */
[----:B----4-:R-:W-:-:S03]  /*628f0*/  IADD3 R10, P4, R10, R14, RZ ;  /* 0x0000000e0a0a7210 */ /* 0x010fc60007f9e0ff */
[--C-:B------:R-:W-:Y:S01]  /*62900*/  IMAD.X R16, R16, 0x1, R2.reuse, P3 ;  /* 0x0000000110107824 */ /* 0x100fe200018e0602 */
[----:B------:R-:W-:Y:S01]  /*62910*/  STL [R1+0x1a58], R15 ;  /* 0x001a580f01007387 */ /* 0x000fe20000100800 */
[----:B---3--:R-:W-:-:S03]  /*62920*/  IMAD.X R13, R13, 0x1, R2, P4 ;  /* 0x000000010d0d7824 */ /* 0x008fc600020e0602 */
[----:B------:R2:W-:Y:S01]  /*62930*/  STL [R1+0x1a54], R16 ;  /* 0x001a541001007387 */ /* 0x0005e20000100800 */
[----:B-1----:R-:W-:Y:S01]  /*62940*/  IMAD.MOV.U32 R6, RZ, RZ, R15 ;  /* 0x000000ffff067224 */ /* 0x002fe200078e000f */
[----:B------:R-:W-:Y:S02]  /*62950*/  MOV R7, R16 ;  /* 0x0000001000077202 */ /* 0x000fe40000000f00 */
[----:B------:R-:W-:Y:S04]  /*62960*/  STL [R1+0x1a24], R10 ;  /* 0x001a240a01007387 */ /* 0x000fe80000100800 */
[----:B------:R1:W-:Y:S04]  /*62970*/  STL [R1+0x1a18], R13 ;  /* 0x001a180d01007387 */ /* 0x0003e80000100800 */
[----:B--2---:R-:W2:Y:S04]  /*62980*/  LDL.LU R16, [R1+0x1990] ;  /* 0x0019900001107983 */ /* 0x004ea80000300800 */
[----:B------:R-:W3:Y:S04]  /*62990*/  LDL.LU R15, [R1+0x199c] ;  /* 0x00199c00010f7983 */ /* 0x000ee80000300800 */
[----:B------:R4:W-:Y:S02]  /*629a0*/  LDGSTS.E [R9+0x600], [R6.64], P1 ;  /* 0x0060000006097fae */ /* 0x0009e40008921846 */
[----:B----4-:R-:W-:-:S02]  /*629b0*/  IMAD.MOV.U32 R7, RZ, RZ, R13 ;  /* 0x000000ffff077224 */ /* 0x010fc400078e000d */
[----:B------:R-:W-:Y:S01]  /*629c0*/  IMAD.MOV.U32 R6, RZ, RZ, R10 ;  /* 0x000000ffff067224 */ /* 0x000fe200078e000a */
[----:B-1----:R-:W4:Y:S04]  /*629d0*/  LDL.LU R13, [R1+0x1298] ;  /* 0x00129800010d7983 */ /* 0x002f280000300800 */
[----:B------:R-:W4:Y:S01]  /*629e0*/  LDL.LU R10, [R1+0x129c] ;  /* 0x00129c00010a7983 */ /* 0x000f220000300800 */
[----:B------:R-:W-:Y:S02]  /*629f0*/  ISETP.GT.AND P1, PT, R4, 0x9, PT ;  /* 0x000000090400780c */ /* 0x000fe40003f24270 */
[----:B------:R-:W-:Y:S01]  /*62a00*/  IADD3 R21, P3, R21, R14, RZ ;  /* 0x0000000e15157210 */ /* 0x000fe20007f7e0ff */
[----:B------:R1:W-:Y:S01]  /*62a10*/  LDGSTS.E [R9+0x1400], [R6.64], P2 ;  /* 0x0140000006097fae */ /* 0x0003e20009121846 */
[----:B------:R-:W-:-:S04]  /*62a20*/  SEL R5, RZ, 0x4, !P1 ;  /* 0x00000004ff057807 */ /* 0x000fc80004800000 */
[----:B------:R-:W-:Y:S02]  /*62a30*/  SEL R5, R5, RZ, !P0 ;  /* 0x000000ff05057207 */ /* 0x000fe40004000000 */
[----:B------:R-:W-:Y:S02]  /*62a40*/  IADD3 R11, P4, R11, R14, RZ ;  /* 0x0000000e0b0b7210 */ /* 0x000fe40007f9e0ff */
[----:B------:R-:W-:Y:S02]  /*62a50*/  ISETP.NE.U32.AND P1, PT, R5, RZ, PT ;  /* 0x000000ff0500720c */ /* 0x000fe40003f25070 */
[----:B-1----:R-:W-:Y:S01]  /*62a60*/  MOV R6, R21 ;  /* 0x0000001500067202 */ /* 0x002fe20000000f00 */
[----:B------:R-:W-:Y:S01]  /*62a70*/  STL [R1+0x1a1c], R21 ;  /* 0x001a1c1501007387 */ /* 0x000fe20000100800 */
[----:B------:R-:W-:-:S04]  /*62a80*/  IMAD.X R22, R22, 0x1, R2, P3 ;  /* 0x0000000116167824 */ /* 0x000fc800018e0602 */
[----:B------:R-:W-:Y:S02]  /*62a90*/  IMAD.MOV.U32 R7, RZ, RZ, R22 ;  /* 0x000000ffff077224 */ /* 0x000fe400078e0016 */
[----:B------:R-:W-:Y:S01]  /*62aa0*/  IMAD.X R18, R18, 0x1, R2, P4 ;  /* 0x0000000112127824 */ /* 0x000fe200020e0602 */
[----:B------:R-:W-:Y:S04]  /*62ab0*/  STL [R1+0x1a10], R22 ;  /* 0x001a101601007387 */ /* 0x000fe80000100800 */
[----:B------:R1:W-:Y:S04]  /*62ac0*/  LDGSTS.E [R9+0x1600], [R6.64], P2 ;  /* 0x0160000006097fae */ /* 0x0003e80009121846 */
[----:B------:R-:W-:Y:S01]  /*62ad0*/  STL [R1+0x19e4], R11 ;  /* 0x0019e40b01007387 */ /* 0x000fe20000100800 */
[----:B------:R-:W-:Y:S01]  /*62ae0*/  IADD3 R17, P3, R17, R14, RZ ;  /* 0x0000000e11117210 */ /* 0x000fe20007f7e0ff */
[----:B-1----:R-:W-:-:S02]  /*62af0*/  IMAD.MOV.U32 R6, RZ, RZ, R11 ;  /* 0x000000ffff067224 */ /* 0x002fc400078e000b */
[----:B------:R1:W-:Y:S01]  /*62b00*/  STL [R1+0x19d8], R18 ;  /* 0x0019d81201007387 */ /* 0x0003e20000100800 */
[----:B------:R-:W-:Y:S02]  /*62b10*/  IMAD.MOV.U32 R7, RZ, RZ, R18 ;  /* 0x000000ffff077224 */ /* 0x000fe400078e0012 */
[----:B------:R-:W-:Y:S01]  /*62b20*/  IMAD.X R19, R19, 0x1, R2, P3 ;  /* 0x0000000113137824 */ /* 0x000fe200018e0602 */
[----:B------:R-:W-:Y:S02]  /*62b30*/  IADD3 R12, P4, R12, R14, RZ ;  /* 0x0000000e0c0c7210 */ /* 0x000fe40007f9e0ff */
[----:B------:R1:W-:Y:S02]  /*62b40*/  LDGSTS.E [R9+0x2400], [R6.64], P1 ;  /* 0x0240000006097fae */ /* 0x0003e40008921846 */
[----:B------:R-:W-:Y:S02]  /*62b50*/  IADD3.X R20, R20, R2, RZ, P4, !PT ;  /* 0x0000000214147210 */ /* 0x000fe400027fe4ff */
[----:B-1----:R-:W4:Y:S04]  /*62b60*/  LDL.LU R18, [R1+0x12a4] ;  /* 0x0012a40001127983 */ /* 0x002f280000300800 */
[----:B------:R-:W4:Y:S04]  /*62b70*/  LDL.LU R11, [R1+0x12dc] ;  /* 0x0012dc00010b7983 */ /* 0x000f280000300800 */
[----:B------:R-:W-:Y:S01]  /*62b80*/  STL [R1+0x19dc], R17 ;  /* 0x0019dc1101007387 */ /* 0x000fe20000100800 */
[----:B------:R-:W-:-:S03]  /*62b90*/  IMAD.MOV.U32 R7, RZ, RZ, R19 ;  /* 0x000000ffff077224 */ /* 0x000fc600078e0013 */
        /* <DEDUP_REMOVED lines=21> */
[----:B---3--:R-:W-:-:S04]  /*62cf0*/  IADD3 R15, P3, R15, R14, RZ ;  /* 0x0000000e0f0f7210 */ /* 0x008fc80007f7e0ff */
[----:B--2---:R-:W-:Y:S01]  /*62d00*/  IADD3.X R16, R16, R2, RZ, P3, !PT ;  /* 0x0000000210107210 */ /* 0x004fe20001ffe4ff */
[----:B------:R2:W-:Y:S01]  /*62d10*/  STL [R1+0x199c], R15 ;  /* 0x00199c0f01007387 */ /* 0x0005e20000100800 */
[----:B-1----:R-:W-:-:S03]  /*62d20*/  IMAD.MOV.U32 R6, RZ, RZ, R15 ;  /* 0x000000ffff067224 */ /* 0x002fc600078e000f */
[----:B------:R1:W-:Y:S01]  /*62d30*/  STL [R1+0x1990], R16 ;  /* 0x0019901001007387 */ /* 0x0003e20000100800 */
[----:B------:R-:W-:-:S05]  /*62d40*/  IMAD.MOV.U32 R7, RZ, RZ, R16 ;  /* 0x000000ffff077224 */ /* 0x000fca00078e0010 */
[----:B------:R3:W-:Y:S01]  /*62d50*/  LDGSTS.E [R9+0x3600], [R6.64], P2 ;  /* 0x0360000006097fae */ /* 0x0007e20009121846 */
[----:B----4-:R-:W-:-:S05]  /*62d60*/  IADD3 R10, P4, R10, R14, RZ ;  /* 0x0000000e0a0a7210 */ /* 0x010fca0007f9e0ff */
[----:B------:R-:W-:Y:S01]  /*62d70*/  IMAD.X R13, R13, 0x1, R2, P4 ;  /* 0x000000010d0d7824 */ /* 0x000fe200020e0602 */
[----:B------:R-:W-:Y:S04]  /*62d80*/  STL [R1+0x129c], R10 ;  /* 0x00129c0a01007387 */ /* 0x000fe80000100800 */
[----:B------:R-:W4:Y:S01]  /*62d90*/  LDL.LU R22, [R1+0x12e0] ;  /* 0x0012e00001167983 */ /* 0x000f220000300800 */
[----:B---3--:R-:W-:-:S03]  /*62da0*/  MOV R7, R13 ;  /* 0x0000000d00077202 */ /* 0x008fc60000000f00 */
        /* <DEDUP_REMOVED lines=15> */
[----:B------:R-:W-:-:S03]  /*62ea0*/  IMAD.X R17, R17, 0x1, R2, P4 ;  /* 0x0000000111117824 */ /* 0x000fc600020e0602 */
[----:B------:R-:W-:Y:S04]  /*62eb0*/  STL [R1+0x12dc], R11 ;  /* 0x0012dc0b01007387 */ /* 0x000fe80000100800 */
[----:B------:R1:W-:Y:S04]  /*62ec0*/  STL [R1+0x12d8], R17 ;  /* 0x0012d81101007387 */ /* 0x0003e80000100800 */
[----:B-1----:R-:W3:Y:S04]  /*62ed0*/  LDL.LU R19, [R1+0x1360] ;  /* 0x0013600001137983 */ /* 0x002ee80000300800 */
[----:B------:R-:W3:Y:S04]  /*62ee0*/  LDL.LU R18, [R1+0x1364] ;  /* 0x0013640001127983 */ /* 0x000ee80000300800 */
[----:B------:R1:W-:Y:S02]  /*62ef0*/  LDGSTS.E [R9+0x4600], [R6.64], P1 ;  /* 0x0460000006097fae */ /* 0x0003e40008921846 */
[----:B-1----:R-:W-:Y:S01]  /*62f00*/  IMAD.MOV.U32 R7, RZ, RZ, R17 ;  /* 0x000000ffff077224 */ /* 0x002fe200078e0011 */
[----:B------:R-:W-:Y:S01]  /*62f10*/  MOV R6, R11 ;  /* 0x0000000b00067202 */ /* 0x000fe20000000f00 */
        /* <DEDUP_REMOVED lines=15> */
[----:B----4-:R-:W-:-:S05]  /*63010*/  IMAD.X R22, R22, 0x1, R2, P3 ;  /* 0x0000000116167824 */ /* 0x010fca00018e0602 */
[----:B------:R-:W-:Y:S01]  /*63020*/  MOV R7, R22 ;  /* 0x0000001600077202 */ /* 0x000fe20000000f00 */
        /* <DEDUP_REMOVED lines=8> */
[----:B-1----:R-:W-:Y:S02]  /*630b0*/  IMAD.MOV.U32 R6, RZ, RZ, R12 ;  /* 0x000000ffff067224 */ /* 0x002fe400078e000c */
[----:B------:R-:W-:Y:S02]  /*630c0*/  IMAD.MOV.U32 R7, RZ, RZ, R15 ;  /* 0x000000ffff077224 */ /* 0x000fe400078e000f */
[----:B--2---:R-:W2:Y:S01]  /*630d0*/  LDL.LU R15, [R1+0x13a4] ;  /* 0x0013a400010f7983 */ /* 0x004ea20000300800 */
[----:B------:R-:W-:-:S03]  /*630e0*/  IMAD.X R20, R20, 0x1, R2, P4 ;  /* 0x0000000114147824 */ /* 0x000fc600020e0602 */
[----:B------:R-:W3:Y:S04]  /*630f0*/  LDL.LU R12, [R1+0x13dc] ;  /* 0x0013dc00010c7983 */ /* 0x000ee80000300800 */
[----:B------:R-:W-:Y:S04]  /*63100*/  STL [R1+0x1324], R13 ;  /* 0x0013240d01007387 */ /* 0x000fe80000100800 */
[----:B------:R1:W-:Y:S04]  /*63110*/  LDGSTS.E [R9+0x6400], [R6.64], P1 ;  /* 0x0640000006097fae */ /* 0x0003e80008921846 */
[----:B------:R4:W-:Y:S04]  /*63120*/  STL [R1+0x1320], R16 ;  /* 0x0013201001007387 */ /* 0x0009e80000100800 */
[----:B------:R4:W-:Y:S01]  /*63130*/  STL [R1+0x135c], R10 ;  /* 0x00135c0a01007387 */ /* 0x0009e20000100800 */
[----:B-1----:R-:W-:-:S03]  /*63140*/  IMAD.MOV.U32 R7, RZ, RZ, R16 ;  /* 0x000000ffff077224 */ /* 0x002fc600078e0010 */
[----:B----4-:R-:W4:Y:S01]  /*63150*/  LDL.LU R16, [R1+0x13a0] ;  /* 0x0013a00001107983 */ /* 0x010f220000300800 */
[----:B------:R-:W-:-:S03]  /*63160*/  MOV R6, R13 ;  /* 0x0000000d00067202 */ /* 0x000fc60000000f00 */
[----:B------:R-:W-:Y:S01]  /*63170*/  STL [R1+0x1358], R20 ;  /* 0x0013581401007387 */ /* 0x000fe20000100800 */
[----:B------:R-:W-:-:S03]  /*63180*/  ISETP.GT.AND P2, PT, R4, 0x1d, PT ;  /* 0x0000001d0400780c */ /* 0x000fc60003f44270 */
[----:B------:R-:W4:Y:S01]  /*63190*/  LDL.LU R13, [R1+0x13d8] ;  /* 0x0013d800010d7983 */ /* 0x000f220000300800 */
[----:B------:R-:W-:-:S03]  /*631a0*/  SEL R5, RZ, 0x4, !P2 ;  /* 0x00000004ff057807 */ /* 0x000fc60005000000 */
[----:B------:R1:W-:Y:S01]  /*631b0*/  LDGSTS.E [R9+0x6600], [R6.64], P1 ;  /* 0x0660000006097fae */ /* 0x0003e20008921846 */
[----:B------:R-:W-:-:S03]  /*631c0*/  SEL R5, R5, RZ, !P0 ;  /* 0x000000ff05057207 */ /* 0x000fc60004000000 */
[----:B------:R-:W4:Y:S01]  /*631d0*/  LDL.LU R21, [R1+0x13e4] ;  /* 0x0013e40001157983 */ /* 0x000f220000300800 */
[----:B------:R-:W-:Y:S01]  /*631e0*/  ISETP.NE.U32.AND P2, PT, R5, RZ, PT ;  /* 0x000000ff0500720c */ /* 0x000fe20003f45070 */
[----:B-1----:R-:W-:Y:S02]  /*631f0*/  IMAD.MOV.U32 R6, RZ, RZ, R10 ;  /* 0x000000ffff067224 */ /* 0x002fe400078e000a */
[----:B------:R-:W-:Y:S01]  /*63200*/  IMAD.MOV.U32 R7, RZ, RZ, R20 ;  /* 0x000000ffff077224 */ /* 0x000fe200078e0014 */
[----:B------:R-:W4:Y:S09]  /*63210*/  LDL.LU R10, [R1+0x141c] ;  /* 0x00141c00010a7983 */ /* 0x000f320000300800 */
[----:B------:R1:W-:Y:S01]  /*63220*/  LDGSTS.E [R9+0x7400], [R6.64], P2 ;  /* 0x0740000006097fae */ /* 0x0003e20009121846 */
[----:B------:R-:W-:-:S05]  /*63230*/  IADD3 R18, P3, R18, R14, RZ ;  /* 0x0000000e12127210 */ /* 0x000fca0007f7e0ff */
[----:B------:R-:W-:Y:S01]  /*63240*/  IMAD.X R19, R19, 0x1, R2, P3 ;  /* 0x0000000113137824 */ /* 0x000fe200018e0602 */
[----:B------:R1:W-:Y:S02]  /*63250*/  STL [R1+0x1364], R18 ;  /* 0x0013641201007387 */ /* 0x0003e40000100800 */
[----:B-1----:R-:W-:Y:S02]  /*63260*/  IMAD.MOV.U32 R6, RZ, RZ, R18 ;  /* 0x000000ffff067224 */ /* 0x002fe400078e0012 */
[----:B------:R-:W-:Y:S01]  /*63270*/  IMAD.MOV.U32 R7, RZ, RZ, R19 ;  /* 0x000000ffff077224 */ /* 0x000fe200078e0013 */
[----:B------:R1:W-:Y:S04]  /*63280*/  STL [R1+0x1360], R19 ;  /* 0x0013601301007387 */ /* 0x0003e80000100800 */
[----:B------:R1:W-:Y:S01]  /*63290*/  LDGSTS.E [R9+0x7600], [R6.64], P2 ;  /* 0x0760000006097fae */ /* 0x0003e20009121846 */
[----:B------:R-:W-:-:S04]  /*632a0*/  IADD3 R11, P4, R11, R14, RZ ;  /* 0x0000000e0b0b7210 */ /* 0x000fc80007f9e0ff */
[----:B------:R-:W-:Y:S01]  /*632b0*/  IADD3.X R17, R17, R2, RZ, P4, !PT ;  /* 0x0000000211117210 */ /* 0x000fe200027fe4ff */
[----:B------:R-:W-:Y:S04]  /*632c0*/  STL [R1+0x139c], R11 ;  /* 0x00139c0b01007387 */ /* 0x000fe80000100800 */
[----:B------:R-:W4:Y:S01]  /*632d0*/  LDL.LU R22, [R1+0x13e0] ;  /* 0x0013e00001167983 */ /* 0x000f220000300800 */
[----:B-1----:R-:W-:-:S03]  /*632e0*/  IMAD.MOV.U32 R7, RZ, RZ, R17 ;  /* 0x000000ffff077224 */ /* 0x002fc600078e0011 */
        /* <DEDUP_REMOVED lines=10> */
[----:B------:R-:W-:Y:S02]  /*63390*/  ISETP.NE.U32.AND P1, PT, R5, RZ, PT ;  /* 0x000000ff0500720c */ /* 0x000fe40003f25070 */
[----:B------:R-:W-:-:S11]  /*633a0*/  ISETP.GT.AND P2, PT, R4, 0x25, PT ;  /* 0x000000250400780c */ /* 0x000fd60003f44270 */
[----:B------:R1:W-:Y:S01]  /*633b0*/  LDGSTS.E [R9+0x8400], [R6.64], P1 ;  /* 0x0840000006097fae */ /* 0x0003e20008921846 */
[----:B------:R-:W-:-:S04]  /*633c0*/  SEL R5, RZ, 0x4, !P2 ;  /* 0x00000004ff057807 */ /* 0x000fc80005000000 */
[----:B------:R-:W-:-:S04]  /*633d0*/  SEL R5, R5, RZ, !P0 ;  /* 0x000000ff05057207 */ /* 0x000fc80004000000 */
[----:B------:R-:W-:Y:S02]  /*633e0*/  ISETP.NE.U32.AND P2, PT, R5, RZ, PT ;  /* 0x000000ff0500720c */ /* 0x000fe40003f45070 */
[-C--:B--2---:R-:W-:Y:S02]  /*633f0*/  IADD3 R15, P3, R15, R14.reuse, RZ ;  /* 0x0000000e0f0f7210 */ /* 0x084fe40007f7e0ff */
[----:B---3--:R-:W-:-:S03]  /*63400*/  IADD3 R12, P4, R12, R14, RZ ;  /* 0x0000000e0c0c7210 */ /* 0x008fc60007f9e0ff */
[----:B-1----:R-:W-:Y:S01]  /*63410*/  IMAD.MOV.U32 R6, RZ, RZ, R15 ;  /* 0x000000ffff067224 */ /* 0x002fe200078e000f */
[----:B------:R-:W-:Y:S01]  /*63420*/  STL [R1+0x13a4], R15 ;  /* 0x0013a40f01007387 */ /* 0x000fe20000100800 */
[----:B----4-:R-:W-:-:S05]  /*63430*/  IADD3.X R16, R16, R2, RZ, P3, !PT ;  /* 0x0000000210107210 */ /* 0x010fca0001ffe4ff */
[----:B------:R-:W-:Y:S02]  /*63440*/  IMAD.MOV.U32 R7, RZ, RZ, R16 ;  /* 0x000000ffff077224 */ /* 0x000fe400078e0010 */
[----:B------:R-:W-:Y:S01]  /*63450*/  IMAD.X R13, R13, 0x1, R2, P4 ;  /* 0x000000010d0d7824 */ /* 0x000fe200020e0602 */
[----:B------:R1:W-:Y:S04]  /*63460*/  STL [R1+0x13a0], R16 ;  /* 0x0013a01001007387 */ /* 0x0003e80000100800 */
[----:B------:R-:W-:Y:S04]  /*63470*/  STL [R1+0x13dc], R12 ;  /* 0x0013dc0c01007387 */ /* 0x000fe80000100800 */
[----:B------:R2:W-:Y:S04]  /*63480*/  LDGSTS.E [R9+0x8600], [R6.64], P1 ;  /* 0x0860000006097fae */ /* 0x0005e80008921846 */
[----:B------:R3:W-:Y:S04]  /*63490*/  STL [R1+0x13d8], R13 ;  /* 0x0013d80d01007387 */ /* 0x0007e80000100800 */
[----:B-1----:R-:W4:Y:S01]  /*634a0*/  LDL.LU R16, [R1+0x1460] ;  /* 0x0014600001107983 */ /* 0x002f220000300800 */
[----:B--2---:R-:W-:-:S03]  /*634b0*/  MOV R7, R13 ;  /* 0x0000000d00077202 */ /* 0x004fc60000000f00 */
        /* <DEDUP_REMOVED lines=15> */
[----:B------:R-:W-:Y:S01]  /*635b0*/  STL [R1+0x13e0], R22 ;  /* 0x0013e01601007387 */ /* 0x000fe20000100800 */
[----:B------:R-:W-:-:S03]  /*635c0*/  IMAD.X R18, R18, 0x1, R2, P4 ;  /* 0x0000000112127824 */ /* 0x000fc600020e0602 */
[----:B------:R1:W-:Y:S01]  /*635d0*/  LDGSTS.E [R9+0x9600], [R6.64], P2 ;  /* 0x0960000006097fae */ /* 0x0003e20009121846 */
[----:B------:R-:W-:-:S03]  /*635e0*/  IADD3 R17, P3, R17, R14, RZ ;  /* 0x0000000e11117210 */ /* 0x000fc60007f7e0ff */
[----:B------:R-:W-:Y:S01]  /*635f0*/  STL [R1+0x141c], R10 ;  /* 0x00141c0a01007387 */ /* 0x000fe20000100800 */
[----:B-1----:R-:W-:Y:S01]  /*63600*/  MOV R6, R10 ;  /* 0x0000000a00067202 */ /* 0x002fe20000000f00 */
[----:B------:R-:W-:Y:S01]  /*63610*/  IMAD.MOV.U32 R7, RZ, RZ, R18 ;  /* 0x000000ffff077224 */ /* 0x000fe200078e0012 */
[----:B------:R-:W-:Y:S01]  /*63620*/  IADD3 R11, P4, R11, R14, RZ ;  /* 0x0000000e0b0b7210 */ /* 0x000fe20007f9e0ff */
[--C-:B------:R-:W-:Y:S01]  /*63630*/  IMAD.X R19, R19, 0x1, R2.reuse, P3 ;  /* 0x0000000113137824 */ /* 0x100fe200018e0602 */
[----:B------:R1:W-:Y:S03]  /*63640*/  STL [R1+0x1418], R18 ;  /* 0x0014181201007387 */ /* 0x0003e60000100800 */
[----:B------:R-:W-:Y:S01]  /*63650*/  IMAD.X R20, R20, 0x1, R2, P4 ;  /* 0x0000000114147824 */ /* 0x000fe200020e0602 */
[----:B------:R1:W-:Y:S04]  /*63660*/  LDGSTS.E [R9+0xa400], [R6.64], P1 ;  /* 0x0a40000006097fae */ /* 0x0003e80008921846 */
[----:B-1----:R-:W3:Y:S04]  /*63670*/  LDL.LU R18, [R1+0x14a4] ;  /* 0x0014a40001127983 */ /* 0x002ee80000300800 */
[----:B------:R-:W3:Y:S01]  /*63680*/  LDL.LU R10, [R1+0x14dc] ;  /* 0x0014dc00010a7983 */ /* 0x000ee20000300800 */
[----:B------:R-:W-:-:S03]  /*63690*/  MOV R7, R19 ;  /* 0x0000001300077202 */ /* 0x000fc60000000f00 */
[----:B------:R-:W-:Y:S01]  /*636a0*/  STL [R1+0x1424], R17 ;  /* 0x0014241101007387 */ /* 0x000fe20000100800 */
[----:B------:R-:W-:-:S03]  /*636b0*/  IMAD.MOV.U32 R6, RZ, RZ, R17 ;  /* 0x000000ffff067224 */ /* 0x000fc600078e0011 */
[----:B------:R1:W-:Y:S04]  /*636c0*/  STL [R1+0x1420], R19 ;  /* 0x0014201301007387 */ /* 0x0003e80000100800 */
        /* <DEDUP_REMOVED lines=12> */
[----:B------:R-:W3:Y:S01]  /*63790*/  LDL.LU R11, [R1+0x151c] ;  /* 0x00151c00010b7983 */ /* 0x000ee20000300800 */
[----:B------:R-:W-:-:S11]  /*637a0*/  ISETP.GT.AND P1, PT, R4, 0x31, PT ;  /* 0x000000310400780c */ /* 0x000fd60003f24270 */
[----:B------:R1:W-:Y:S01]  /*637b0*/  LDGSTS.E [R9+0xb400], [R6.64], P2 ;  /* 0x0b40000006097fae */ /* 0x0003e20009121846 */
[----:B------:R-:W-:-:S04]  /*637c0*/  SEL R5, RZ, 0x4, !P1 ;  /* 0x00000004ff057807 */ /* 0x000fc80004800000 */
[----:B------:R-:W-:-:S04]  /*637d0*/  SEL R5, R5, RZ, !P0 ;  /* 0x000000ff05057207 */ /* 0x000fc80004000000 */
[----:B------:R-:W-:Y:S02]  /*637e0*/  ISETP.NE.U32.AND P1, PT, R5, RZ, PT ;  /* 0x000000ff0500720c */ /* 0x000fe40003f25070 */
[----:B--2---:R-:W-:-:S05]  /*637f0*/  IADD3 R13, P3, R13, R14, RZ ;  /* 0x0000000e0d0d7210 */ /* 0x004fca0007f7e0ff */
[----:B----4-:R-:W-:Y:S01]  /*63800*/  IMAD.X R16, R16, 0x1, R2, P3 ;  /* 0x0000000110107824 */ /* 0x010fe200018e0602 */
[----:B---3--:R-:W-:Y:S01]  /*63810*/  IADD3 R12, P4, R12, R14, RZ ;  /* 0x0000000e0c0c7210 */ /* 0x008fe20007f9e0ff */
[----:B------:R2:W-:Y:S01]  /*63820*/  STL [R1+0x1464], R13 ;  /* 0x0014640d01007387 */ /* 0x0005e20000100800 */
[----:B-1----:R-:W-:Y:S01]  /*63830*/  MOV R6, R13 ;  /* 0x0000000d00067202 */ /* 0x002fe20000000f00 */
[----:B------:R-:W-:Y:S02]  /*63840*/  IMAD.MOV.U32 R7, RZ, RZ, R16 ;  /* 0x000000ffff077224 */ /* 0x000fe400078e0010 */
[----:B------:R-:W-:Y:S01]  /*63850*/  IMAD.X R15, R15, 0x1, R2, P4 ;  /* 0x000000010f0f7824 */ /* 0x000fe200020e0602 */
[----:B------:R-:W-:Y:S04]  /*63860*/  STL [R1+0x1460], R16 ;  /* 0x0014601001007387 */ /* 0x000fe80000100800 */
[----:B------:R-:W-:Y:S04]  /*63870*/  STL [R1+0x149c], R12 ;  /* 0x00149c0c01007387 */ /* 0x000fe80000100800 */
[----:B------:R-:W3:Y:S04]  /*63880*/  LDL.LU R22, [R1+0x14e0] ;  /* 0x0014e00001167983 */ /* 0x000ee80000300800 */
[----:B------:R1:W-:Y:S04]  /*63890*/  STL [R1+0x1498], R15 ;  /* 0x0014980f01007387 */ /* 0x0003e80000100800 */
[----:B------:R4:W-:Y:S04]  /*638a0*/  LDGSTS.E [R9+0xb600], [R6.64], P2 ;  /* 0x0b60000006097fae */ /* 0x0009e80009121846 */
[----:B--2---:R-:W2:Y:S01]  /*638b0*/  LDL.LU R13, [R1+0x1518] ;  /* 0x00151800010d7983 */ /* 0x004ea20000300800 */
[----:B----4-:R-:W-:-:S02]  /*638c0*/  IMAD.MOV.U32 R7, RZ, RZ, R15 ;  /* 0x000000ffff077224 */ /* 0x010fc400078e000f */
[----:B------:R-:W-:Y:S01]  /*638d0*/  IMAD.MOV.U32 R6, RZ, RZ, R12 ;  /* 0x000000ffff067224 */ /* 0x000fe200078e000c */
        /* <DEDUP_REMOVED lines=35> */
[----:B---3--:R-:W-:-:S05]  /*63b10*/  IADD3.X R22, R22, R2, RZ, P3, !PT ;  /* 0x0000000216167210 */ /* 0x008fca0001ffe4ff */
[----:B------:R-:W-:Y:S01]  /*63b20*/  IMAD.MOV.U32 R7, RZ, RZ, R22 ;  /* 0x000000ffff077224 */ /* 0x000fe200078e0016 */
[----:B------:R-:W-:Y:S04]  /*63b30*/  STL [R1+0x14e0], R22 ;  /* 0x0014e01601007387 */ /* 0x000fe80000100800 */
[----:B------:R1:W-:Y:S01]  /*63b40*/  LDGSTS.E [R9+0xd600], [R6.64], P2 ;  /* 0x0d60000006097fae */ /* 0x0003e20009121846 */
[----:B--2---:R-:W-:-:S03]  /*63b50*/  IMAD.X R13, R13, 0x1, R2, P4 ;  /* 0x000000010d0d7824 */ /* 0x004fc600020e0602 */
[----:B------:R-:W-:Y:S04]  /*63b60*/  STL [R1+0x151c], R11 ;  /* 0x00151c0b01007387 */ /* 0x000fe80000100800 */
[----:B------:R2:W-:Y:S01]  /*63b70*/  STL [R1+0x1518], R13 ;  /* 0x0015180d01007387 */ /* 0x0005e20000100800 */
[----:B-1----:R-:W-:Y:S01]  /*63b80*/  IMAD.MOV.U32 R6, RZ, RZ, R11 ;  /* 0x000000ffff067224 */ /* 0x002fe200078e000b */
[-C--:B----4-:R-:W-:Y:S02]  /*63b90*/  IADD3 R12, P3, R12, R14.reuse, RZ ;  /* 0x0000000e0c0c7210 */ /* 0x090fe40007f7e0ff */
[----:B------:R-:W-:Y:S02]  /*63ba0*/  MOV R7, R13 ;  /* 0x0000000d00077202 */ /* 0x000fe40000000f00 */
[----:B--2---:R-:W2:Y:S01]  /*63bb0*/  LDL.LU R13, [R1+0x15a4] ;  /* 0x0015a400010d7983 */ /* 0x004ea20000300800 */
[----:B------:R-:W-:Y:S01]  /*63bc0*/  IMAD.X R15, R15, 0x1, R2, P3 ;  /* 0x000000010f0f7824 */ /* 0x000fe200018e0602 */
[----:B------:R-:W-:-:S02]  /*63bd0*/  IADD3 R16, P4, R16, R14, RZ ;  /* 0x0000000e10107210 */ /* 0x000fc40007f9e0ff */
[----:B------:R-:W3:Y:S04]  /*63be0*/  LDL.LU R11, [R1+0x15dc] ;  /* 0x0015dc00010b7983 */ /* 0x000ee80000300800 */
[----:B------:R-:W-:Y:S01]  /*63bf0*/  STL [R1+0x1524], R12 ;  /* 0x0015240c01007387 */ /* 0x000fe20000100800 */
[----:B------:R-:W-:-:S03]  /*63c00*/  IMAD.X R20, R20, 0x1, R2, P4 ;  /* 0x0000000114147824 */ /* 0x000fc600020e0602 */
[----:B------:R1:W-:Y:S04]  /*63c10*/  LDGSTS.E [R9+0xe400], [R6.64], P1 ;  /* 0x0e40000006097fae */ /* 0x0003e80008921846 */
[----:B------:R4:W-:Y:S04]  /*63c20*/  STL [R1+0x1520], R15 ;  /* 0x0015200f01007387 */ /* 0x0009e80000100800 */
[----:B------:R4:W-:Y:S01]  /*63c30*/  STL [R1+0x155c], R16 ;  /* 0x00155c1001007387 */ /* 0x0009e20000100800 */
[----:B-1----:R-:W-:-:S03]  /*63c40*/  IMAD.MOV.U32 R7, RZ, RZ, R15 ;  /* 0x000000ffff077224 */ /* 0x002fc600078e000f */
[----:B----4-:R-:W4:Y:S01]  /*63c50*/  LDL.LU R15, [R1+0x15a0] ;  /* 0x0015a000010f7983 */ /* 0x010f220000300800 */
[----:B------:R-:W-:Y:S01]  /*63c60*/  ISETP.GT.AND P2, PT, R4, 0x3d, PT ;  /* 0x0000003d0400780c */ /* 0x000fe20003f44270 */
[----:B------:R-:W-:Y:S02]  /*63c70*/  IMAD.MOV.U32 R6, RZ, RZ, R12 ;  /* 0x000000ffff067224 */ /* 0x000fe400078e000c */
[----:B------:R-:W-:Y:S01]  /*63c80*/  STL [R1+0x1558], R20 ;  /* 0x0015581401007387 */ /* 0x000fe20000100800 */
[----:B------:R-:W-:-:S03]  /*63c90*/  SEL R5, RZ, 0x4, !P2 ;  /* 0x00000004ff057807 */ /* 0x000fc60005000000 */
[----:B------:R-:W4:Y:S01]  /*63ca0*/  LDL.LU R12, [R1+0x15d8] ;  /* 0x0015d800010c7983 */ /* 0x000f220000300800 */
[----:B------:R-:W-:-:S03]  /*63cb0*/  SEL R5, R5, RZ, !P0 ;  /* 0x000000ff05057207 */ /* 0x000fc60004000000 */
[----:B------:R1:W-:Y:S01]  /*63cc0*/  LDGSTS.E [R9+0xe600], [R6.64], P1 ;  /* 0x0e60000006097fae */ /* 0x0003e20008921846 */
[----:B------:R-:W-:-:S03]  /*63cd0*/  ISETP.NE.U32.AND P2, PT, R5, RZ, PT ;  /* 0x000000ff0500720c */ /* 0x000fc60003f45070 */
[----:B------:R-:W4:Y:S01]  /*63ce0*/  LDL.LU R21, [R1+0x15e4] ;  /* 0x0015e40001157983 */ /* 0x000f220000300800 */
[----:B-1----:R-:W-:Y:S01]  /*63cf0*/  MOV R6, R16 ;  /* 0x0000001000067202 */ /* 0x002fe20000000f00 */
[----:B------:R-:W-:Y:S02]  /*63d00*/  IMAD.MOV.U32 R7, RZ, RZ, R20 ;  /* 0x000000ffff077224 */ /* 0x000fe400078e0014 */
[----:B------:R-:W4:Y:S06]  /*63d10*/  LDL.LU R16, [R1+0x161c] ;  /* 0x00161c0001107983 */ /* 0x000f2c0000300800 */
[----:B------:R1:W-:Y:S01]  /*63d20*/  LDGSTS.E [R9+0xf400], [R6.64], P2 ;  /* 0x0f40000006097fae */ /* 0x0003e20009121846 */
[----:B------:R-:W-:-:S05]  /*63d30*/  IADD3 R18, P3, R18, R14, RZ ;  /* 0x0000000e12127210 */ /* 0x000fca0007f7e0ff */
[----:B------:R-:W-:Y:S01]  /*63d40*/  IMAD.X R19, R19, 0x1, R2, P3 ;  /* 0x0000000113137824 */ /* 0x000fe200018e0602 */
[----:B------:R1:W-:Y:S02]  /*63d50*/  STL [R1+0x1564], R18 ;  /* 0x0015641201007387 */ /* 0x0003e40000100800 */
[----:B-1----:R-:W-:Y:S02]  /*63d60*/  IMAD.MOV.U32 R6, RZ, RZ, R18 ;  /* 0x000000ffff067224 */ /* 0x002fe400078e0012 */
[----:B------:R1:W-:Y:S01]  /*63d70*/  STL [R1+0x1560], R19 ;  /* 0x0015601301007387 */ /* 0x0003e20000100800 */
[----:B------:R-:W-:-:S05]  /*63d80*/  MOV R7, R19 ;  /* 0x0000001300077202 */ /* 0x000fca0000000f00 */
[----:B------:R1:W-:Y:S01]  /*63d90*/  LDGSTS.E [R9+0xf600], [R6.64], P2 ;  /* 0x0f60000006097fae */ /* 0x0003e20009121846 */
[----:B------:R-:W-:-:S05]  /*63da0*/  IADD3 R10, P4, R10, R14, RZ ;  /* 0x0000000e0a0a7210 */ /* 0x000fca0007f9e0ff */
[----:B------:R-:W-:Y:S01]  /*63db0*/  IMAD.X R17, R17, 0x1, R2, P4 ;  /* 0x0000000111117824 */ /* 0x000fe200020e0602 */
[----:B------:R-:W-:Y:S04]  /*63dc0*/  STL [R1+0x159c], R10 ;  /* 0x00159c0a01007387 */ /* 0x000fe80000100800 */
[----:B------:R-:W4:Y:S01]  /*63dd0*/  LDL.LU R22, [R1+0x15e0] ;  /* 0x0015e00001167983 */ /* 0x000f220000300800 */
[----:B-1----:R-:W-:-:S03]  /*63de0*/  IMAD.MOV.U32 R7, RZ, RZ, R17 ;  /* 0x000000ffff077224 */ /* 0x002fc600078e0011 */
[----:B------:R1:W-:Y:S01]  /*63df0*/  STL [R1+0x1598], R17 ;  /* 0x0015981101007387 */ /* 0x0003e20000100800 */
[----:B------:R-:W-:-:S03]  /*63e00*/  IMAD.MOV.U32 R6, RZ, RZ, R10 ;  /* 0x000000ffff067224 */ /* 0x000fc600078e000a */
[----:B------:R-:W4:Y:S04]  /*63e10*/  LDL.LU R18, [R1+0x1618] ;  /* 0x0016180001127983 */ /* 0x000f280000300800 */
        /* <DEDUP_REMOVED lines=14> */
[----:B---3--:R-:W-:Y:S02]  /*63f00*/  IADD3 R11, P4, R11, R14, RZ ;  /* 0x0000000e0b0b7210 */ /* 0x008fe40007f9e0ff */
[----:B-1----:R-:W-:Y:S01]  /*63f10*/  MOV R6, R13 ;  /* 0x0000000d00067202 */ /* 0x002fe20000000f00 */
        /* <DEDUP_REMOVED lines=27> */
[----:B------:R1:W-:Y:S01]  /*640d0*/  LDGSTS.E [R9+0x11600], [R6.64], P2 ;  /* 0x1160000006097fae */ /* 0x0003e20009121846 */
[----:B------:R-:W-:-:S03]  /*640e0*/  IADD3 R17, P3, R17, R14, RZ ;  /* 0x0000000e11117210 */ /* 0x000fc60007f7e0ff */
[----:B------:R-:W-:Y:S01]  /*640f0*/  STL [R1+0x161c], R16 ;  /* 0x00161c1001007387 */ /* 0x000fe20000100800 */
[----:B------:R-:W-:-:S03]  /*64100*/  IADD3.X R19, R19, R2, RZ, P3, !PT ;  /* 0x0000000213137210 */ /* 0x000fc60001ffe4ff */
[----:B------:R1:W-:Y:S01]  /*64110*/  STL [R1+0x1618], R18 ;  /* 0x0016181201007387 */ /* 0x0003e20000100800 */
[----:B------:R-:W-:Y:S01]  /*64120*/  IADD3 R10, P4, R10, R14, RZ ;  /* 0x0000000e0a0a7210 */ /* 0x000fe20007f9e0ff */
[----:B-1----:R-:W-:Y:S02]  /*64130*/  IMAD.MOV.U32 R6, RZ, RZ, R16 ;  /* 0x000000ffff067224 */ /* 0x002fe400078e0010 */
[----:B------:R-:W-:Y:S02]  /*64140*/  IMAD.MOV.U32 R7, RZ, RZ, R18 ;  /* 0x000000ffff077224 */ /* 0x000fe400078e0012 */
[----:B------:R-:W-:Y:S01]  /*64150*/  IMAD.X R20, R20, 0x1, R2, P4 ;  /* 0x0000000114147824 */ /* 0x000fe200020e0602 */
[----:B------:R-:W3:Y:S04]  /*64160*/  LDL.LU R18, [R1+0x16a4] ;  /* 0x0016a40001127983 */ /* 0x000ee80000300800 */
[----:B------:R-:W3:Y:S04]  /*64170*/  LDL.LU R16, [R1+0x16dc] ;  /* 0x0016dc0001107983 */ /* 0x000ee80000300800 */
        /* <DEDUP_REMOVED lines=17> */
[----:B------:R-:W3:Y:S01]  /*64290*/  LDL.LU R10, [R1+0x171c] ;  /* 0x00171c00010a7983 */ /* 0x000ee20000300800 */
[----:B------:R-:W-:-:S09]  /*642a0*/  ISETP.GT.AND P1, PT, R4, 0x51, PT ;  /* 0x000000510400780c */ /* 0x000fd20003f24270 */
        /* <DEDUP_REMOVED lines=10> */
[----:B------:R1:W-:Y:S01]  /*64350*/  STL [R1+0x1660], R15 ;  /* 0x0016600f01007387 */ /* 0x0003e20000100800 */
[----:B------:R-:W-:-:S03]  /*64360*/  IMAD.X R13, R13, 0x1, R2, P4 ;  /* 0x000000010d0d7824 */ /* 0x000fc600020e0602 */
[----:B------:R3:W-:Y:S04]  /*64370*/  STL [R1+0x169c], R11 ;  /* 0x00169c0b01007387 */ /* 0x0007e80000100800 */
[----:B------:R-:W4:Y:S04]  /*64380*/  LDL.LU R22, [R1+0x16e0] ;  /* 0x0016e00001167983 */ /* 0x000f280000300800 */
[----:B------:R1:W-:Y:S04]  /*64390*/  STL [R1+0x1698], R13 ;  /* 0x0016980d01007387 */ /* 0x0003e80000100800 */
[----:B--2---:R-:W2:Y:S04]  /*643a0*/  LDL.LU R12, [R1+0x1718] ;  /* 0x00171800010c7983 */ /* 0x004ea80000300800 */
[----:B------:R3:W-:Y:S04]  /*643b0*/  LDGSTS.E [R9+0x13600], [R6.64], P2 ;  /* 0x1360000006097fae */ /* 0x0007e80009121846 */
[----:B-1----:R-:W2:Y:S01]  /*643c0*/  LDL.LU R15, [R1+0x1720] ;  /* 0x00172000010f7983 */ /* 0x002ea20000300800 */
[----:B---3--:R-:W-:-:S03]  /*643d0*/  MOV R6, R11 ;  /* 0x0000000b00067202 */ /* 0x008fc60000000f00 */
        /* <DEDUP_REMOVED lines=35> */
[----:B----4-:R-:W-:-:S04]  /*64610*/  IMAD.X R22, R22, 0x1, R2, P3 ;  /* 0x0000000116167824 */ /* 0x010fc800018e0602 */
[----:B------:R-:W-:Y:S01]  /*64620*/  IMAD.MOV.U32 R7, RZ, RZ, R22 ;  /* 0x000000ffff077224 */ /* 0x000fe200078e0016 */
[----:B------:R-:W-:Y:S01]  /*64630*/  STL [R1+0x16e0], R22 ;  /* 0x0016e01601007387 */ /* 0x000fe20000100800 */
[----:B--2---:R-:W-:-:S03]  /*64640*/  IMAD.X R12, R12, 0x1, R2, P4 ;  /* 0x000000010c0c7824 */ /* 0x004fc600020e0602 */
[----:B------:R1:W-:Y:S04]  /*64650*/  LDGSTS.E [R9+0x15600], [R6.64], P2 ;  /* 0x1560000006097fae */ /* 0x0003e80009121846 */
[----:B------:R-:W-:Y:S04]  /*64660*/  STL [R1+0x171c], R10 ;  /* 0x00171c0a01007387 */ /* 0x000fe80000100800 */
[----:B------:R2:W-:Y:S01]  /*64670*/  STL [R1+0x1718], R12 ;  /* 0x0017180c01007387 */ /* 0x0005e20000100800 */
[----:B-1----:R-:W-:Y:S01]  /*64680*/  IMAD.MOV.U32 R6, RZ, RZ, R10 ;  /* 0x000000ffff067224 */ /* 0x002fe200078e000a */
[----:B---3--:R-:W-:Y:S01]  /*64690*/  IADD3 R11, P3, R11, R14, RZ ;  /* 0x0000000e0b0b7210 */ /* 0x008fe20007f7e0ff */
[----:B------:R-:W-:-:S02]  /*646a0*/  IMAD.MOV.U32 R7, RZ, RZ, R12 ;  /* 0x000000ffff077224 */ /* 0x000fc400078e000c */
[----:B--2---:R-:W2:Y:S02]  /*646b0*/  LDL.LU R12, [R1+0x17a4] ;  /* 0x0017a400010c7983 */ /* 0x004ea40000300800 */
[----:B------:R-:W-:Y:S02]  /*646c0*/  IMAD.X R15, R15, 0x1, R2, P3 ;  /* 0x000000010f0f7824 */ /* 0x000fe400018e0602 */
[----:B------:R-:W3:Y:S01]  /*646d0*/  LDL.LU R10, [R1+0x17dc] ;  /* 0x0017dc00010a7983 */ /* 0x000ee20000300800 */
[----:B------:R-:W-:-:S03]  /*646e0*/  IADD3 R13, P4, R13, R14, RZ ;  /* 0x0000000e0d0d7210 */ /* 0x000fc60007f9e0ff */
[----:B------:R-:W-:Y:S01]  /*646f0*/  STL [R1+0x1724], R11 ;  /* 0x0017240b01007387 */ /* 0x000fe20000100800 */
[----:B------:R-:W-:-:S03]  /*64700*/  IADD3.X R20, R20, R2, RZ, P4, !PT ;  /* 0x0000000214147210 */ /* 0x000fc600027fe4ff */
[----:B------:R1:W-:Y:S01]  /*64710*/  LDGSTS.E [R9+0x16400], [R6.64], P1 ;  /* 0x1640000006097fae */ /* 0x0003e20008921846 */
[----:B------:R-:W-:-:S03]  /*64720*/  ISETP.GT.AND P2, PT, R4, 0x5d, PT ;  /* 0x0000005d0400780c */ /* 0x000fc60003f44270 */
[----:B------:R4:W-:Y:S04]  /*64730*/  STL [R1+0x1720], R15 ;  /* 0x0017200f01007387 */ /* 0x0009e80000100800 */
[----:B------:R4:W-:Y:S01]  /*64740*/  STL [R1+0x175c], R13 ;  /* 0x00175c0d01007387 */ /* 0x0009e20000100800 */
[----:B-1----:R-:W-:-:S03]  /*64750*/  IMAD.MOV.U32 R7, RZ, RZ, R15 ;  /* 0x000000ffff077224 */ /* 0x002fc600078e000f */
[----:B----4-:R-:W4:Y:S01]  /*64760*/  LDL.LU R15, [R1+0x17a0] ;  /* 0x0017a000010f7983 */ /* 0x010f220000300800 */
[----:B------:R-:W-:-:S03]  /*64770*/  IMAD.MOV.U32 R6, RZ, RZ, R11 ;  /* 0x000000ffff067224 */ /* 0x000fc600078e000b */
[----:B------:R-:W-:Y:S01]  /*64780*/  STL [R1+0x1758], R20 ;  /* 0x0017581401007387 */ /* 0x000fe20000100800 */
[----:B------:R-:W-:-:S03]  /*64790*/  SEL R5, RZ, 0x4, !P2 ;  /* 0x00000004ff057807 */ /* 0x000fc60005000000 */
[----:B------:R-:W4:Y:S01]  /*647a0*/  LDL.LU R11, [R1+0x17d8] ;  /* 0x0017d800010b7983 */ /* 0x000f220000300800 */
[----:B------:R-:W-:-:S03]  /*647b0*/  SEL R5, R5, RZ, !P0 ;  /* 0x000000ff05057207 */ /* 0x000fc60004000000 */
[----:B------:R1:W-:Y:S01]  /*647c0*/  LDGSTS.E [R9+0x16600], [R6.64], P1 ;  /* 0x1660000006097fae */ /* 0x0003e20008921846 */
[----:B------:R-:W-:-:S03]  /*647d0*/  ISETP.NE.U32.AND P2, PT, R5, RZ, PT ;  /* 0x000000ff0500720c */ /* 0x000fc60003f45070 */
[----:B------:R-:W4:Y:S01]  /*647e0*/  LDL.LU R21, [R1+0x17e4] ;  /* 0x0017e40001157983 */ /* 0x000f220000300800 */
[----:B-1----:R-:W-:Y:S02]  /*647f0*/  IMAD.MOV.U32 R6, RZ, RZ, R13 ;  /* 0x000000ffff067224 */ /* 0x002fe400078e000d */
[----:B------:R-:W-:Y:S01]  /*64800*/  IMAD.MOV.U32 R7, RZ, RZ, R20 ;  /* 0x000000ffff077224 */ /* 0x000fe200078e0014 */
[----:B------:R-:W4:Y:S06]  /*64810*/  LDL.LU R13, [R1+0x181c] ;  /* 0x00181c00010d7983 */ /* 0x000f2c0000300800 */
[----:B------:R1:W-:Y:S01]  /*64820*/  LDGSTS.E [R9+0x17400], [R6.64], P2 ;  /* 0x1740000006097fae */ /* 0x0003e20009121846 */
[----:B------:R-:W-:-:S04]  /*64830*/  IADD3 R18, P3, R18, R14, RZ ;  /* 0x0000000e12127210 */ /* 0x000fc80007f7e0ff */
[----:B------:R-:W-:Y:S01]  /*64840*/  IADD3.X R19, R19, R2, RZ, P3, !PT ;  /* 0x0000000213137210 */ /* 0x000fe20001ffe4ff */
[----:B------:R-:W-:Y:S01]  /*64850*/  STL [R1+0x1764], R18 ;  /* 0x0017641201007387 */ /* 0x000fe20000100800 */
[----:B-1----:R-:W-:-:S03]  /*64860*/  IMAD.MOV.U32 R6, RZ, RZ, R18 ;  /* 0x000000ffff067224 */ /* 0x002fc600078e0012 */
[----:B------:R1:W-:Y:S01]  /*64870*/  STL [R1+0x1760], R19 ;  /* 0x0017601301007387 */ /* 0x0003e20000100800 */
[----:B------:R-:W-:-:S05]  /*64880*/  IMAD.MOV.U32 R7, RZ, RZ, R19 ;  /* 0x000000ffff077224 */ /* 0x000fca00078e0013 */
[----:B------:R1:W-:Y:S01]  /*64890*/  LDGSTS.E [R9+0x17600], [R6.64], P2 ;  /* 0x1760000006097fae */ /* 0x0003e20009121846 */
[----:B------:R-:W-:-:S05]  /*648a0*/  IADD3 R16, P4, R16, R14, RZ ;  /* 0x0000000e10107210 */ /* 0x000fca0007f9e0ff */
[----:B------:R-:W-:Y:S01]  /*648b0*/  IMAD.X R17, R17, 0x1, R2, P4 ;  /* 0x0000000111117824 */ /* 0x000fe200020e0602 */
[----:B------:R1:W-:Y:S01]  /*648c0*/  STL [R1+0x179c], R16 ;  /* 0x00179c1001007387 */ /* 0x0003e20000100800 */
[----:B------:R-:W4:Y:S02]  /*648d0*/  LDL.LU R22, [R1+0x17e0] ;  /* 0x0017e00001167983 */ /* 0x000f240000300800 */
[----:B-1----:R-:W-:Y:S01]  /*648e0*/  IMAD.MOV.U32 R6, RZ, RZ, R16 ;  /* 0x000000ffff067224 */ /* 0x002fe200078e0010 */
[----:B------:R1:W-:Y:S01]  /*648f0*/  STL [R1+0x1798], R17 ;  /* 0x0017981101007387 */ /* 0x0003e20000100800 */
[----:B------:R-:W4:Y:S02]  /*64900*/  LDL.LU R19, [R1+0x1818] ;  /* 0x0018180001137983 */ /* 0x000f240000300800 */
[----:B------:R-:W4:Y:S01]  /*64910*/  LDL.LU R20, [R1+0x1820] ;  /* 0x0018200001147983 */ /* 0x000f220000300800 */
[----:B------:R-:W4:Y:S01]  /*64920*/  LDL.LU R16, [R1+0x1824] ;  /* 0x0018240001107983 */ /* 0x000f220000300800 */
[----:B------:R-:W-:Y:S01]  /*64930*/  MOV R7, R17 ;  /* 0x0000001100077202 */ /* 0x000fe20000000f00 */
[----:B------:R-:W4:Y:S02]  /*64940*/  LDL.LU R18, [R1+0x1858] ;  /* 0x0018580001127983 */ /* 0x000f240000300800 */
[----:B-1----:R-:W4:Y:S01]  /*64950*/  LDL.LU R17, [R1+0x185c] ;  /* 0x00185c0001117983 */ /* 0x002f220000300800 */
[----:B------:R-:W-:-:S04]  /*64960*/  ISETP.GT.AND P1, PT, R4, 0x61, PT ;  /* 0x000000610400780c */ /* 0x000fc80003f24270 */
[----:B------:R-:W-:-:S04]  /*64970*/  SEL R5, RZ, 0x4, !P1 ;  /* 0x00000004ff057807 */ /* 0x000fc80004800000 */
[----:B------:R-:W-:-:S04]  /*64980*/  SEL R5, R5, RZ, !P0 ;  /* 0x000000ff05057207 */ /* 0x000fc80004000000 */
[----:B------:R-:W-:Y:S02]  /*64990*/  ISETP.NE.U32.AND P1, PT, R5, RZ, PT ;  /* 0x000000ff0500720c */ /* 0x000fe40003f25070 */
[----:B------:R-:W-:-:S04]  /*649a0*/  ISETP.GT.AND P2, PT, R4, 0x65, PT ;  /* 0x000000650400780c */ /* 0x000fc80003f44270 */
[----:B------:R-:W-:-:S07]  /*649b0*/  SEL R5, RZ, 0x4, !P2 ;  /* 0x00000004ff057807 */ /* 0x000fce0005000000 */
[----:B------:R1:W-:Y:S01]  /*649c0*/  LDGSTS.E [R9+0x18400], [R6.64], P1 ;  /* 0x1840000006097fae */ /* 0x0003e20008921846 */
[----:B------:R-:W-:-:S04]  /*649d0*/  SEL R5, R5, RZ, !P0 ;  /* 0x000000ff05057207 */ /* 0x000fc80004000000 */
[----:B------:R-:W-:Y:S02]  /*649e0*/  ISETP.NE.U32.AND P2, PT, R5, RZ, PT ;  /* 0x000000ff0500720c */ /* 0x000fe40003f45070 */
[-C--:B--2---:R-:W-:Y:S02]  /*649f0*/  IADD3 R12, P3, R12, R14.reuse, RZ ;  /* 0x0000000e0c0c7210 */ /* 0x084fe40007f7e0ff */
[----:B---3--:R-:W-:-:S03]  /*64a00*/  IADD3 R10, P4, R10, R14, RZ ;  /* 0x0000000e0a0a7210 */ /* 0x008fc60007f9e0ff */
[----:B------:R-:W-:Y:S01]  /*64a10*/  STL [R1+0x17a4], R12 ;  /* 0x0017a40c01007387 */ /* 0x000fe20000100800 */
[----:B-1----:R-:W-:Y:S02]  /*64a20*/  IMAD.MOV.U32 R6, RZ, RZ, R12 ;  /* 0x000000ffff067224 */ /* 0x002fe400078e000c */
        /* <DEDUP_REMOVED lines=8> */
[----:B------:R-:W4:Y:S02]  /*64ab0*/  LDL.LU R12, [R1+0x1864] ;  /* 0x00186400010c7983 */ /* 0x000f240000300800 */
[----:B--2---:R-:W-:Y:S01]  /*64ac0*/  IMAD.MOV.U32 R7, RZ, RZ, R11 ;  /* 0x000000ffff077224 */ /* 0x004fe200078e000b */
[----:B------:R-:W-:Y:S01]  /*64ad0*/  MOV R6, R10 ;  /* 0x0000000a00067202 */ /* 0x000fe20000000f00 */
[----:B---3--:R-:W2:Y:S01]  /*64ae0*/  LDL.LU R11, [R1+0x1898] ;  /* 0x00189800010b7983 */ /* 0x008ea20000300800 */
[----:B------:R-:W3:Y:S01]  /*64af0*/  LDL.LU R10, [R1+0x189c] ;  /* 0x00189c00010a7983 */ /* 0x000ee20000300800 */
[----:B------:R-:W-:-:S02]  /*64b00*/  ISETP.GT.AND P1, PT, R4, 0x69, PT ;  /* 0x000000690400780c */ /* 0x000fc40003f24270 */
[-C--:B------:R-:W-:Y:S02]  /*64b10*/  IADD3 R21, P3, R21, R14.reuse, RZ ;  /* 0x0000000e15157210 */ /* 0x080fe40007f7e0ff */
[----:B------:R-:W-:Y:S01]  /*64b20*/  IADD3 R13, P4, R13, R14, RZ ;  /* 0x0000000e0d0d7210 */ /* 0x000fe20007f9e0ff */
[----:B------:R1:W-:Y:S01]  /*64b30*/  LDGSTS.E [R9+0x19400], [R6.64], P2 ;  /* 0x1940000006097fae */ /* 0x0003e20009121846 */
[----:B------:R-:W-:-:S04]  /*64b40*/  SEL R5, RZ, 0x4, !P1 ;  /* 0x00000004ff057807 */ /* 0x000fc80004800000 */
[----:B------:R-:W-:-:S04]  /*64b50*/  SEL R5, R5, RZ, !P0 ;  /* 0x000000ff05057207 */ /* 0x000fc80004000000 */
[----:B------:R-:W-:Y:S01]  /*64b60*/  ISETP.NE.U32.AND P1, PT, R5, RZ, PT ;  /* 0x000000ff0500720c */ /* 0x000fe20003f25070 */
[----:B-1----:R-:W-:Y:S01]  /*64b70*/  IMAD.MOV.U32 R6, RZ, RZ, R21 ;  /* 0x000000ffff067224 */ /* 0x002fe200078e0015 */
[----:B------:R-:W-:Y:S01]  /*64b80*/  STL [R1+0x17e4], R21 ;  /* 0x0017e41501007387 */ /* 0x000fe20000100800 */
[----:B------:R-:W-:-:S05]  /*64b90*/  IMAD.X R22, R22, 0x1, R2, P3 ;  /* 0x0000000116167824 */ /* 0x000fca00018e0602 */
[----:B------:R-:W-:Y:S01]  /*64ba0*/  MOV R7, R22 ;  /* 0x0000001600077202 */ /* 0x000fe20000000f00 */
[--C-:B------:R-:W-:Y:S01]  /*64bb0*/  IMAD.X R19, R19, 0x1, R2.reuse, P4 ;  /* 0x0000000113137824 */ /* 0x100fe200020e0602 */
[-C--:B------:R-:W-:Y:S01]  /*64bc0*/  IADD3 R16, P3, R16, R14.reuse, RZ ;  /* 0x0000000e10107210 */ /* 0x080fe20007f7e0ff */
[----:B------:R-:W-:Y:S04]  /*64bd0*/  STL [R1+0x17e0], R22 ;  /* 0x0017e01601007387 */ /* 0x000fe80000100800 */
[----:B------:R1:W-:Y:S01]  /*64be0*/  LDGSTS.E [R9+0x19600], [R6.64], P2 ;  /* 0x1960000006097fae */ /* 0x0003e20009121846 */
[----:B------:R-:W-:Y:S01]  /*64bf0*/  STL [R1+0x181c], R13 ;  /* 0x00181c0d01007387 */ /* 0x000fe20000100800 */
[----:B------:R-:W-:Y:S01]  /*64c00*/  IADD3 R17, P4, R17, R14, RZ ;  /* 0x0000000e11117210 */ /* 0x000fe20007f9e0ff */
[--C-:B------:R-:W-:Y:S01]  /*64c10*/  IMAD.X R20, R20, 0x1, R2.reuse, P3 ;  /* 0x0000000114147824 */ /* 0x100fe200018e0602 */
[----:B------:R1:W-:Y:S03]  /*64c20*/  STL [R1+0x1818], R19 ;  /* 0x0018181301007387 */ /* 0x0003e60000100800 */
[----:B------:R-:W-:-:S02]  /*64c30*/  IMAD.X R18, R18, 0x1, R2, P4 ;  /* 0x0000000112127824 */ /* 0x000fc400020e0602 */
[----:B-1----:R-:W-:Y:S02]  /*64c40*/  IMAD.MOV.U32 R6, RZ, RZ, R13 ;  /* 0x000000ffff067224 */ /* 0x002fe400078e000d */
[----:B------:R-:W-:Y:S02]  /*64c50*/  IMAD.MOV.U32 R7, RZ, RZ, R19 ;  /* 0x000000ffff077224 */ /* 0x000fe400078e0013 */
[----:B------:R-:W2:Y:S01]  /*64c60*/  LDL.LU R19, [R1+0x18a4] ;  /* 0x0018a40001137983 */ /* 0x000ea20000300800 */
[----:B------:R-:W2:Y:S02]  /*64c70*/  LDL.LU R13, [R1+0x18dc] ;  /* 0x0018dc00010d7983 */ /* 0x000ea40000300800 */
[----:B------:R-:W-:Y:S01]  /*64c80*/  STL [R1+0x1824], R16 ;  /* 0x0018241001007387 */ /* 0x000fe20000100800 */
[----:B------:R1:W-:Y:S01]  /*64c90*/  LDGSTS.E [R9+0x1a400], [R6.64], P1 ;  /* 0x1a40000006097fae */ /* 0x0003e20008921846 */
[----:B------:R1:W-:Y:S02]  /*64ca0*/  STL [R1+0x1820], R20 ;  /* 0x0018201401007387 */ /* 0x0003e40000100800 */
[----:B------:R1:W-:Y:S02]  /*64cb0*/  STL [R1+0x185c], R17 ;  /* 0x00185c1101007387 */ /* 0x0003e40000100800 */
[----:B-1----:R-:W-:-:S02]  /*64cc0*/  IMAD.MOV.U32 R7, RZ, RZ, R20 ;  /* 0x000000ffff077224 */ /* 0x002fc400078e0014 */
[----:B------:R-:W2:Y:S01]  /*64cd0*/  LDL.LU R20, [R1+0x18a0] ;  /* 0x0018a00001147983 */ /* 0x000ea20000300800 */
[----:B------:R-:W-:Y:S01]  /*64ce0*/  MOV R6, R16 ;  /* 0x0000001000067202 */ /* 0x000fe20000000f00 */
[----:B------:R1:W-:Y:S02]  /*64cf0*/  STL [R1+0x1858], R18 ;  /* 0x0018581201007387 */ /* 0x0003e40000100800 */
[----:B------:R-:W2:Y:S01]  /*64d00*/  LDL.LU R16, [R1+0x18d8] ;  /* 0x0018d80001107983 */ /* 0x000ea20000300800 */
[----:B------:R-:W-:Y:S01]  /*64d10*/  ISETP.GT.AND P2, PT, R4, 0x6d, PT ;  /* 0x0000006d0400780c */ /* 0x000fe20003f44270 */
[----:B------:R-:W2:Y:S04]  /*64d20*/  LDL.LU R21, [R1+0x18e4] ;  /* 0x0018e40001157983 */ /* 0x000ea80000300800 */
[----:B------:R1:W-:Y:S01]  /*64d30*/  LDGSTS.E [R9+0x1a600], [R6.64], P1 ;  /* 0x1a60000006097fae */ /* 0x0003e20008921846 */
[----:B------:R-:W-:-:S04]  /*64d40*/  SEL R5, RZ, 0x4, !P2 ;  /* 0x00000004ff057807 */ /* 0x000fc80005000000 */
[----:B------:R-:W-:-:S04]  /*64d50*/  SEL R5, R5, RZ, !P0 ;  /* 0x000000ff05057207 */ /* 0x000fc80004000000 */
[----:B------:R-:W-:Y:S01]  /*64d60*/  ISETP.NE.U32.AND P2, PT, R5, RZ, PT ;  /* 0x000000ff0500720c */ /* 0x000fe20003f45070 */
[----:B-1----:R-:W-:Y:S02]  /*64d70*/  IMAD.MOV.U32 R6, RZ, RZ, R17 ;  /* 0x000000ffff067224 */ /* 0x002fe400078e0011 */
[----:B------:R-:W-:Y:S01]  /*64d80*/  IMAD.MOV.U32 R7, RZ, RZ, R18 ;  /* 0x000000ffff077224 */ /* 0x000fe200078e0012 */
[----:B------:R-:W2:Y:S01]  /*64d90*/  LDL.LU R17, [R1+0x191c] ;  /* 0x00191c0001117983 */ /* 0x000ea20000300800 */
[----:B------:R-:W-:-:S08]  /*64da0*/  ISETP.GT.AND P1, PT, R4, 0x71, PT ;  /* 0x000000710400780c */ /* 0x000fd00003f24270 */
[----:B------:R1:W-:Y:S01]  /*64db0*/  LDGSTS.E [R9+0x1b400], [R6.64], P2 ;  /* 0x1b40000006097fae */ /* 0x0003e20009121846 */
[----:B------:R-:W-:-:S04]  /*64dc0*/  SEL R5, RZ, 0x4, !P1 ;  /* 0x00000004ff057807 */ /* 0x000fc80004800000 */
[----:B------:R-:W-:-:S04]  /*64dd0*/  SEL R5, R5, RZ, !P0 ;  /* 0x000000ff05057207 */ /* 0x000fc80004000000 */
[----:B------:R-:W-:Y:S02]  /*64de0*/  ISETP.NE.U32.AND P1, PT, R5, RZ, PT ;  /* 0x000000ff0500720c */ /* 0x000fe40003f25070 */
[----:B----4-:R-:W-:-:S05]  /*64df0*/  IADD3 R12, P3, R12, R14, RZ ;  /* 0x0000000e0c0c7210 */ /* 0x010fca0007f7e0ff */
[----:B------:R-:W-:Y:S01]  /*64e00*/  IMAD.X R15, R15, 0x1, R2, P3 ;  /* 0x000000010f0f7824 */ /* 0x000fe200018e0602 */
[----:B---3--:R-:W-:Y:S01]  /*64e10*/  IADD3 R10, P4, R10, R14, RZ ;  /* 0x0000000e0a0a7210 */ /* 0x008fe20007f9e0ff */
[----:B------:R-:W-:Y:S01]  /*64e20*/  STL [R1+0x1864], R12 ;  /* 0x0018640c01007387 */ /* 0x000fe20000100800 */
[----:B-1----:R-:W-:Y:S02]  /*64e30*/  IMAD.MOV.U32 R6, RZ, RZ, R12 ;  /* 0x000000ffff067224 */ /* 0x002fe400078e000c */
[----:B------:R-:W-:Y:S01]  /*64e40*/  IMAD.MOV.U32 R7, RZ, RZ, R15 ;  /* 0x000000ffff077224 */ /* 0x000fe200078e000f */
[----:B--2---:R-:W-:Y:S01]  /*64e50*/  IADD3.X R11, R11, R2, RZ, P4, !PT ;  /* 0x000000020b0b7210 */ /* 0x004fe200027fe4ff */
[----:B------:R1:W-:Y:S01]  /*64e60*/  STL [R1+0x1860], R15 ;  /* 0x0018600f01007387 */ /* 0x0003e20000100800 */
[----:B------:R-:W-:Y:S02]  /*64e70*/  STL [R1+0x189c], R10 ;  /* 0x00189c0a01007387 */ /* 0x000fe40000100800 */
[----:B------:R-:W2:Y:S01]  /*64e80*/  LDL.LU R22, [R1+0x18e0] ;  /* 0x0018e00001167983 */ /* 0x000ea20000300800 */
[----:B------:R3:W-:Y:S04]  /*64e90*/  LDGSTS.E [R9+0x1b600], [R6.64], P2 ;  /* 0x1b60000006097fae */ /* 0x0007e80009121846 */
[----:B------:R4:W-:Y:S01]  /*64ea0*/  STL [R1+0x1898], R11 ;  /* 0x0018980b01007387 */ /* 0x0009e20000100800 */
[----:B------:R-:W2:Y:S03]  /*64eb0*/  LDL.LU R18, [R1+0x1918] ;  /* 0x0019180001127983 */ /* 0x000ea60000300800 */
[----:B-1----:R-:W2:Y:S01]  /*64ec0*/  LDL.LU R15, [R1+0x1920] ;  /* 0x00192000010f7983 */ /* 0x002ea20000300800 */
[----:B---3--:R-:W-:-:S03]  /*64ed0*/  IMAD.MOV.U32 R7, RZ, RZ, R11 ;  /* 0x000000ffff077224 */ /* 0x008fc600078e000b */
[----:B----4-:R-:W3:Y:S01]  /*64ee0*/  LDL.LU R11, [R1+0x1924] ;  /* 0x00192400010b7983 */ /* 0x010ee20000300800 */
[----:B------:R-:W-:Y:S02]  /*64ef0*/  IMAD.MOV.U32 R6, RZ, RZ, R10 ;  /* 0x000000ffff067224 */ /* 0x000fe400078e000a */
[----:B------:R-:W4:Y:S02]  /*64f00*/  LDL.LU R12, [R1+0x1958] ;  /* 0x00195800010c7983 */ /* 0x000f240000300800 */
[----:B------:R-:W4:Y:S01]  /*64f10*/  LDL.LU R10, [R1+0x195c] ;  /* 0x00195c00010a7983 */ /* 0x000f220000300800 */
[----:B------:R1:W-:Y:S01]  /*64f20*/  LDGSTS.E [R9+0x1c400], [R6.64], P1 ;  /* 0x1c40000006097fae */ /* 0x0003e20008921846 */
[-C--:B------:R-:W-:Y:S02]  /*64f30*/  IADD3 R19, P3, R19, R14.reuse, RZ ;  /* 0x0000000e13137210 */ /* 0x080fe40007f7e0ff */
[----:B------:R-:W-:-:S03]  /*64f40*/  IADD3 R13, P4, R13, R14, RZ ;  /* 0x0000000e0d0d7210 */ /* 0x000fc60007f9e0ff */
[----:B-1----:R-:W-:Y:S01]  /*64f50*/  IMAD.MOV.U32 R6, RZ, RZ, R19 ;  /* 0x000000ffff067224 */ /* 0x002fe200078e0013 */
[----:B------:R-:W-:Y:S01]  /*64f60*/  STL [R1+0x18a4], R19 ;  /* 0x0018a41301007387 */ /* 0x000fe20000100800 */
[----:B------:R-:W-:Y:S01]  /*64f70*/  IADD3.X R20, R20, R2, RZ, P3, !PT ;  /* 0x0000000214147210 */ /* 0x000fe20001ffe4ff */
[----:B------:R-:W-:-:S04]  /*64f80*/  IMAD.X R16, R16, 0x1, R2, P4 ;  /* 0x0000000110107824 */ /* 0x000fc800020e0602 */
[----:B------:R-:W-:Y:S01]  /*64f90*/  IMAD.MOV.U32 R7, RZ, RZ, R20 ;  /* 0x000000ffff077224 */ /* 0x000fe200078e0014 */
[----:B------:R1:W-:Y:S01]  /*64fa0*/  STL [R1+0x18a0], R20 ;  /* 0x0018a01401007387 */ /* 0x0003e20000100800 */
[----:B------:R-:W-:Y:S02]  /*64fb0*/  STL [R1+0x18dc], R13 ;  /* 0x0018dc0d01007387 */ /* 0x000fe40000100800 */
[----:B------:R1:W-:Y:S01]  /*64fc0*/  STL [R1+0x18d8], R16 ;  /* 0x0018d81001007387 */ /* 0x0003e20000100800 */
[----:B------:R1:W-:Y:S04]  /*64fd0*/  LDGSTS.E [R9+0x1c600], [R6.64], P1 ;  /* 0x1c60000006097fae */ /* 0x0003e80008921846 */
[----:B-1----:R-:W4:Y:S01]  /*64fe0*/  LDL.LU R20, [R1+0x1960] ;  /* 0x0019600001147983 */ /* 0x002f220000300800 */
[----:B------:R-:W4:Y:S01]  /*64ff0*/  LDL.LU R19, [R1+0x1964] ;  /* 0x0019640001137983 */ /* 0x000f220000300800 */
[----:B------:R-:W-:Y:S01]  /*65000*/  MOV R7, R16 ;  /* 0x0000001000077202 */ /* 0x000fe20000000f00 */
[----:B------:R-:W-:Y:S01]  /*65010*/  IMAD.MOV.U32 R6, RZ, RZ, R13 ;  /* 0x000000ffff067224 */ /* 0x000fe200078e000d */
[----:B------:R-:W4:Y:S01]  /*65020*/  LDL.LU R16, [R1+0x1a48] ;  /* 0x001a480001107983 */ /* 0x000f220000300800 */
[----:B------:R-:W4:Y:S01]  /*65030*/  LDL.LU R13, [R1+0x1a5c] ;  /* 0x001a5c00010d7983 */ /* 0x000f220000300800 */
[----:B------:R-:W-:-:S04]  /*65040*/  ISETP.GT.AND P2, PT, R4, 0x75, PT ;  /* 0x000000750400780c */ /* 0x000fc80003f44270 */
[----:B------:R-:W-:-:S04]  /*65050*/  SEL R5, RZ, 0x4, !P2 ;  /* 0x00000004ff057807 */ /* 0x000fc80005000000 */
[----:B------:R-:W-:Y:S02]  /*65060*/  SEL R5, R5, RZ, !P0 ;  /* 0x000000ff05057207 */ /* 0x000fe40004000000 */
[----:B------:R-:W-:Y:S02]  /*65070*/  ISETP.GT.AND P1, PT, R4, 0x79, PT ;  /* 0x000000790400780c */ /* 0x000fe40003f24270 */
[----:B------:R-:W-:Y:S02]  /*65080*/  ISETP.NE.U32.AND P2, PT, R5, RZ, PT ;  /* 0x000000ff0500720c */ /* 0x000fe40003f45070 */
[----:B------:R-:W-:Y:S01]  /*65090*/  SEL R5, RZ, 0x4, !P1 ;  /* 0x00000004ff057807 */ /* 0x000fe20004800000 */
[-C--:B------:R-:W-:Y:S02]  /*650a0*/  IADD3 R21, P3, R21, R14.reuse, RZ ;  /* 0x0000000e15157210 */ /* 0x080fe40007f7e0ff */
[----:B------:R-:W-:Y:S02]  /*650b0*/  IADD3 R17, P4, R17, R14, RZ ;  /* 0x0000000e11117210 */ /* 0x000fe40007f9e0ff */
[----:B------:R-:W-:-:S04]  /*650c0*/  SEL R5, R5, RZ, !P0 ;  /* 0x000000ff05057207 */ /* 0x000fc80004000000 */
[----:B------:R-:W-:Y:S02]  /*650d0*/  ISETP.NE.U32.AND P1, PT, R5, RZ, PT ;  /* 0x000000ff0500720c */ /* 0x000fe40003f25070 */
[----:B------:R1:W-:Y:S04]  /*650e0*/  LDGSTS.E [R9+0x1d400], [R6.64], P2 ;  /* 0x1d40000006097fae */ /* 0x0003e80009121846 */
[----:B------:R-:W-:Y:S01]  /*650f0*/  STL [R1+0x18e4], R21 ;  /* 0x0018e41501007387 */ /* 0x000fe20000100800 */
[----:B-1----:R-:W-:Y:S02]  /*65100*/  IMAD.MOV.U32 R6, RZ, RZ, R21 ;  /* 0x000000ffff067224 */ /* 0x002fe400078e0015 */
[--C-:B--2---:R-:W-:Y:S02]  /*65110*/  IMAD.X R22, R22, 0x1, R2.reuse, P3 ;  /* 0x0000000116167824 */ /* 0x104fe400018e0602 */
[----:B------:R-:W-:-:S02]  /*65120*/  IMAD.X R18, R18, 0x1, R2, P4 ;  /* 0x0000000112127824 */ /* 0x000fc400020e0602 */
[----:B------:R-:W-:Y:S01]  /*65130*/  IMAD.MOV.U32 R7, RZ, RZ, R22 ;  /* 0x000000ffff077224 */ /* 0x000fe200078e0016 */
[----:B------:R-:W-:Y:S01]  /*65140*/  STL [R1+0x18e0], R22 ;  /* 0x0018e01601007387 */ /* 0x000fe20000100800 */
[----:B------:R1:W-:Y:S02]  /*65150*/  STL [R1+0x191c], R17 ;  /* 0x00191c1101007387 */ /* 0x0003e40000100800 */
[----:B------:R-:W-:Y:S01]  /*65160*/  STL [R1+0x1918], R18 ;  /* 0x0019181201007387 */ /* 0x000fe20000100800 */
[----:B------:R2:W-:Y:S01]  /*65170*/  LDGSTS.E [R9+0x1d600], [R6.64], P2 ;  /* 0x1d60000006097fae */ /* 0x0005e20009121846 */
[-C--:B---3--:R-:W-:Y:S02]  /*65180*/  IADD3 R11, P3, R11, R14.reuse, RZ ;  /* 0x0000000e0b0b7210 */ /* 0x088fe40007f7e0ff */
[----:B----4-:R-:W-:-:S03]  /*65190*/  IADD3 R10, P4, R10, R14, RZ ;  /* 0x0000000e0a0a7210 */ /* 0x010fc60007f9e0ff */
[----:B------:R-:W-:Y:S01]  /*651a0*/  IMAD.X R15, R15, 0x1, R2, P3 ;  /* 0x000000010f0f7824 */ /* 0x000fe200018e0602 */
[----:B--2---:R-:W-:Y:S01]  /*651b0*/  MOV R6, R17 ;  /* 0x0000001100067202 */ /* 0x004fe20000000f00 */
[----:B------:R-:W-:Y:S02]  /*651c0*/  IMAD.MOV.U32 R7, RZ, RZ, R18 ;  /* 0x000000ffff077224 */ /* 0x000fe400078e0012 */
[----:B------:R-:W-:Y:S01]  /*651d0*/  IMAD.X R12, R12, 0x1, R2, P4 ;  /* 0x000000010c0c7824 */ /* 0x000fe200020e0602 */
[----:B------:R2:W-:Y:S01]  /*651e0*/  STL [R1+0x1924], R11 ;  /* 0x0019240b01007387 */ /* 0x0005e20000100800 */
[----:B------:R3:W-:Y:S02]  /*651f0*/  STL [R1+0x1920], R15 ;  /* 0x0019200f01007387 */ /* 0x0007e40000100800 */
[----:B------:R-:W-:Y:S02]  /*65200*/  STL [R1+0x195c], R10 ;  /* 0x00195c0a01007387 */ /* 0x000fe40000100800 */
[----:B-1----:R-:W4:Y:S01]  /*65210*/  LDL.LU R17, [R1+0x1a4c] ;  /* 0x001a4c0001117983 */ /* 0x002f220000300800 */
[----:B------:R1:W-:Y:S04]  /*65220*/  LDGSTS.E [R9+0x1e400], [R6.64], P1 ;  /* 0x1e40000006097fae */ /* 0x0003e80008921846 */
[----:B------:R1:W-:Y:S01]  /*65230*/  STL [R1+0x1958], R12 ;  /* 0x0019580c01007387 */ /* 0x0003e20000100800 */
[----:B------:R-:W-:Y:S01]  /*65240*/  ISETP.GT.AND P2, PT, R4, 0x7d, PT ;  /* 0x0000007d0400780c */ /* 0x000fe20003f44270 */
[----:B-1----:R-:W-:-:S02]  /*65250*/  IMAD.MOV.U32 R6, RZ, RZ, R11 ;  /* 0x000000ffff067224 */ /* 0x002fc400078e000b */
[----:B--2---:R-:W2:Y:S01]  /*65260*/  LDL.LU R11, [R1+0x1a14] ;  /* 0x001a1400010b7983 */ /* 0x004ea20000300800 */
[----:B------:R-:W2:Y:S01]  /*65270*/  LDL.LU R18, [R1+0x1a40] ;  /* 0x001a400001127983 */ /* 0x000ea20000300800 */
[----:B------:R-:W-:Y:S02]  /*65280*/  MOV R7, R15 ;  /* 0x0000000f00077202 */ /* 0x000fe40000000f00 */
[----:B---3--:R-:W3:Y:S01]  /*65290*/  LDL.LU R15, [R1+0x1a08] ;  /* 0x001a0800010f7983 */ /* 0x008ee20000300800 */
[----:B------:R-:W-:-:S03]  /*652a0*/  SEL R5, RZ, 0x4, !P2 ;  /* 0x00000004ff057807 */ /* 0x000fc60005000000 */
[----:B------:R1:W-:Y:S01]  /*652b0*/  LDGSTS.E [R9+0x1e600], [R6.64], P1 ;  /* 0x1e60000006097fae */ /* 0x0003e20008921846 */
[----:B------:R-:W3:Y:S01]  /*652c0*/  LDL.LU R22, [R1+0x1a0c] ;  /* 0x001a0c0001167983 */ /* 0x000ee20000300800 */
[----:B------:R-:W-:-:S04]  /*652d0*/  SEL R5, R5, RZ, !P0 ;  /* 0x000000ff05057207 */ /* 0x000fc80004000000 */
[----:B------:R-:W-:Y:S01]  /*652e0*/  ISETP.NE.U32.AND P2, PT, R5, RZ, PT ;  /* 0x000000ff0500720c */ /* 0x000fe20003f45070 */
[----:B-1----:R-:W-:Y:S02]  /*652f0*/  IMAD.MOV.U32 R6, RZ, RZ, R10 ;  /* 0x000000ffff067224 */ /* 0x002fe400078e000a */
[----:B------:R-:W-:Y:S02]  /*65300*/  IMAD.MOV.U32 R7, RZ, RZ, R12 ;  /* 0x000000ffff077224 */ /* 0x000fe400078e000c */
[----:B------:R-:W3:Y:S08]  /*65310*/  LDL.LU R12, [R1+0x19d4] ;  /* 0x0019d400010c7983 */ /* 0x000ef00000300800 */
[----:B------:R1:W-:Y:S01]  /*65320*/  LDGSTS.E [R9+0x1f400], [R6.64], P2 ;  /* 0x1f40000006097fae */ /* 0x0003e20009121846 */
[----:B------:R-:W-:-:S05]  /*65330*/  IADD3 R19, P4, R19, R14, RZ ;  /* 0x0000000e13137210 */ /* 0x000fca0007f9e0ff */
[--C-:B------:R-:W-:Y:S01]  /*65340*/  IMAD.X R20, R20, 0x1, R2.reuse, P4 ;  /* 0x0000000114147824 */ /* 0x100fe200020e0602 */
[----:B------:R-:W-:Y:S01]  /*65350*/  IADD3 R13, P3, R13, R14, RZ ;  /* 0x0000000e0d0d7210 */ /* 0x000fe20007f7e0ff */
[----:B------:R1:W-:Y:S03]  /*65360*/  STL [R1+0x1964], R19 ;  /* 0x0019641301007387 */ /* 0x0003e60000100800 */
[----:B------:R1:W-:Y:S02]  /*65370*/  STL [R1+0x1960], R20 ;  /* 0x0019601401007387 */ /* 0x0003e40000100800 */
[----:B------:R-:W-:Y:S01]  /*65380*/  IMAD.X R16, R16, 0x1, R2, P3 ;  /* 0x0000000110107824 */ /* 0x000fe200018e0602 */
[----:B------:R-:W-:Y:S01]  /*65390*/  STL [R1+0x1a5c], R13 ;  /* 0x001a5c0d01007387 */ /* 0x000fe20000100800 */
[----:B-1----:R-:W-:Y:S01]  /*653a0*/  MOV R6, R19 ;  /* 0x0000001300067202 */ /* 0x002fe20000000f00 */
[----:B------:R-:W-:-:S02]  /*653b0*/  IMAD.MOV.U32 R7, RZ, RZ, R20 ;  /* 0x000000ffff077224 */ /* 0x000fc400078e0014 */
[----:B------:R1:W-:Y:S01]  /*653c0*/  STL [R1+0x1a48], R16 ;  /* 0x001a481001007387 */ /* 0x0003e20000100800 */
[----:B------:R-:W3:Y:S02]  /*653d0*/  LDL.LU R23, [R1+0x1a00] ;  /* 0x001a000001177983 */ /* 0x000ee40000300800 */
[----:B------:R-:W3:Y:S01]  /*653e0*/  LDL.LU R19, [R1+0x19c8] ;  /* 0x0019c80001137983 */ /* 0x000ee20000300800 */
[----:B------:R1:W-:Y:S01]  /*653f0*/  LDGSTS.E [R9+0x1f600], [R6.64], P2 ;  /* 0x1f60000006097fae */ /* 0x0003e20009121846 */
[----:B------:R-:W3:Y:S02]  /*65400*/  LDL.LU R20, [R1+0x19c0] ;  /* 0x0019c00001147983 */ /* 0x000ee40000300800 */
[----:B-1----:R-:W-:Y:S02]  /*65410*/  IMAD.MOV.U32 R7, RZ, RZ, R16 ;  /* 0x000000ffff077224 */ /* 0x002fe400078e0010 */
[----:B------:R-:W3:Y:S01]  /*65420*/  LDL.LU R16, [R1+0x19cc] ;  /* 0x0019cc0001107983 */ /* 0x000ee20000300800 */
[----:B------:R-:W-:-:S02]  /*65430*/  IMAD.MOV.U32 R6, RZ, RZ, R13 ;  /* 0x000000ffff067224 */ /* 0x000fc400078e000d */
[----:B------:R-:W3:Y:S02]  /*65440*/  LDL.LU R21, [R1+0x1988] ;  /* 0x0019880001157983 */ /* 0x000ee40000300800 */
[----:B------:R-:W3:Y:S01]  /*65450*/  LDL.LU R13, [R1+0x1994] ;  /* 0x00199400010d7983 */ /* 0x000ee20000300800 */
[----:B------:R-:W-:-:S04]  /*65460*/  ISETP.GT.AND P1, PT, R4, 0x2, PT ;  /* 0x000000020400780c */ /* 0x000fc80003f24270 */
[----:B------:R-:W-:-:S04]  /*65470*/  SEL R5, RZ, 0x4, !P1 ;  /* 0x00000004ff057807 */ /* 0x000fc80004800000 */
[----:B------:R-:W-:-:S04]  /*65480*/  SEL R5, R5, RZ, !P0 ;  /* 0x000000ff05057207 */ /* 0x000fc80004000000 */
[----:B------:R-:W-:Y:S02]  /*65490*/  ISETP.NE.U32.AND P1, PT, R5, RZ, PT ;  /* 0x000000ff0500720c */ /* 0x000fe40003f25070 */
[----:B------:R-:W-:Y:S02]  /*654a0*/  LOP3.LUT R10, R252, 0x40, RZ, 0x3c, !PT ;  /* 0x00000040fc0a7812 */ /* 0x000fe400078e3cff */
[----:B------:R-:W-:-:S04]  /*654b0*/  ISETP.GT.AND P2, PT, R4, 0x6, PT ;  /* 0x000000060400780c */ /* 0x000fc80003f44270 */
[----:B------:R-:W-:-:S05]  /*654c0*/  SEL R5, RZ, 0x4, !P2 ;  /* 0x00000004ff057807 */ /* 0x000fca0005000000 */
[----:B------:R1:W-:Y:S01]  /*654d0*/  LDGSTS.E [R10+0x800], [R6.64], P1 ;  /* 0x00800000060a7fae */ /* 0x0003e20008921846 */
[----:B------:R-:W-:-:S04]  /*654e0*/  SEL R5, R5, RZ, !P0 ;  /* 0x000000ff05057207 */ /* 0x000fc80004000000 */
[----:B------:R-:W-:Y:S02]  /*654f0*/  ISETP.NE.U32.AND P2, PT, R5, RZ, PT ;  /* 0x000000ff0500720c */ /* 0x000fe40003f45070 */
[----:B----4-:R-:W-:-:S05]  /*65500*/  IADD3 R17, P3, R17, R14, RZ ;  /* 0x0000000e11117210 */ /* 0x010fca0007f7e0ff */
[----:B------:R-:W-:Y:S01]  /*65510*/  STL [R1+0x1a4c], R17 ;  /* 0x001a4c1101007387 */ /* 0x000fe20000100800 */
[----:B-1----:R-:W-:Y:S01]  /*65520*/  IMAD.MOV.U32 R6, RZ, RZ, R17 ;  /* 0x000000ffff067224 */ /* 0x002fe200078e0011 */
[----:B--2---:R-:W-:Y:S01]  /*65530*/  IADD3 R11, P4, R11, R14, RZ ;  /* 0x0000000e0b0b7210 */ /* 0x004fe20007f9e0ff */
[----:B------:R-:W-:-:S03]  /*65540*/  IMAD.X R18, R18, 0x1, R2, P3 ;  /* 0x0000000112127824 */ /* 0x000fc600018e0602 */
[----:B---3--:R-:W-:Y:S01]  /*65550*/  IADD3.X R15, R15, R2, RZ, P4, !PT ;  /* 0x000000020f0f7210 */ /* 0x008fe200027fe4ff */
[----:B------:R-:W-:Y:S01]  /*65560*/  IMAD.MOV.U32 R7, RZ, RZ, R18 ;  /* 0x000000ffff077224 */ /* 0x000fe200078e0012 */
[----:B------:R1:W-:Y:S01]  /*65570*/  STL [R1+0x1a40], R18 ;  /* 0x001a401201007387 */ /* 0x0003e20000100800 */
[----:B------:R-:W-:Y:S02]  /*65580*/  STL [R1+0x1a14], R11 ;  /* 0x001a140b01007387 */ /* 0x000fe40000100800 */
[----:B------:R2:W-:Y:S01]  /*65590*/  STL [R1+0x1a08], R15 ;  /* 0x001a080f01007387 */ /* 0x0005e20000100800 */
[----:B------:R3:W-:Y:S04]  /*655a0*/  LDGSTS.E [R10+0xa00], [R6.64], P1 ;  /* 0x00a00000060a7fae */ /* 0x0007e80008921846 */
[----:B-1----:R-:W4:Y:S01]  /*655b0*/  LDL.LU R18, [R1+0x1274] ;  /* 0x0012740001127983 */ /* 0x002f220000300800 */
[----:B------:R-:W4:Y:S02]  /*655c0*/  LDL.LU R17, [R1+0x198c] ;  /* 0x00198c0001117983 */ /* 0x000f240000300800 */
[----:B---3--:R-:W-:-:S02]  /*655d0*/  IMAD.MOV.U32 R7, RZ, RZ, R15 ;  /* 0x000000ffff077224 */ /* 0x008fc400078e000f */
[----:B------:R-:W-:Y:S01]  /*655e0*/  IMAD.MOV.U32 R6, RZ, RZ, R11 ;  /* 0x000000ffff067224 */ /* 0x000fe200078e000b */
[----:B--2---:R-:W2:Y:S01]  /*655f0*/  LDL.LU R15, [R1+0x12a8] ;  /* 0x0012a800010f7983 */ /* 0x004ea20000300800 */
[----:B------:R-:W3:Y:S01]  /*65600*/  LDL.LU R11, [R1+0x12ac] ;  /* 0x0012ac00010b7983 */ /* 0x000ee20000300800 */
[----:B------:R-:W-:Y:S02]  /*65610*/  ISETP.GT.AND P1, PT, R4, 0xa, PT ;  /* 0x0000000a0400780c */ /* 0x000fe40003f24270 */
        /* <DEDUP_REMOVED lines=8> */
[----:B------:R-:W-:Y:S01]  /*656a0*/  IADD3.X R23, R23, R2, RZ, P3, !PT ;  /* 0x0000000217177210 */ /* 0x000fe20001ffe4ff */
[----:B------:R-:W-:-:S04]  /*656b0*/  IMAD.X R19, R19, 0x1, R2, P4 ;  /* 0x0000000113137824 */ /* 0x000fc800020e0602 */
[----:B------:R-:W-:Y:S01]  /*656c0*/  IMAD.MOV.U32 R7, RZ, RZ, R23 ;  /* 0x000000ffff077224 */ /* 0x000fe200078e0017 */
[----:B------:R-:W-:Y:S01]  /*656d0*/  STL [R1+0x1a00], R23 ;  /* 0x001a001701007387 */ /* 0x000fe20000100800 */
[----:B------:R-:W-:Y:S02]  /*656e0*/  STL [R1+0x19d4], R12 ;  /* 0x0019d40c01007387 */ /* 0x000fe40000100800 */
[----:B------:R1:W-:Y:S01]  /*656f0*/  STL [R1+0x19c8], R19 ;  /* 0x0019c81301007387 */ /* 0x0003e20000100800 */
[----:B------:R1:W-:Y:S01]  /*65700*/  LDGSTS.E [R10+0x1a00], [R6.64], P2 ;  /* 0x01a00000060a7fae */ /* 0x0003e20009121846 */
[-C--:B------:R-:W-:Y:S02]  /*65710*/  IADD3 R16, P3, R16, R14.reuse, RZ ;  /* 0x0000000e10107210 */ /* 0x080fe40007f7e0ff */
[----:B------:R-:W-:-:S03]  /*65720*/  IADD3 R13, P4, R13, R14, RZ ;  /* 0x0000000e0d0d7210 */ /* 0x000fc60007f9e0ff */
[----:B------:R-:W-:Y:S02]  /*65730*/  IMAD.X R20, R20, 0x1, R2, P3 ;  /* 0x0000000114147824 */ /* 0x000fe400018e0602 */
[----:B-1----:R-:W-:Y:S01]  /*65740*/  IMAD.MOV.U32 R6, RZ, RZ, R12 ;  /* 0x000000ffff067224 */ /* 0x002fe200078e000c */
[----:B------:R-:W-:Y:S01]  /*65750*/  MOV R7, R19 ;  /* 0x0000001300077202 */ /* 0x000fe20000000f00 */
[----:B------:R-:W-:Y:S01]  /*65760*/  IMAD.X R21, R21, 0x1, R2, P4 ;  /* 0x0000000115157824 */ /* 0x000fe200020e0602 */
[----:B------:R-:W2:Y:S01]  /*65770*/  LDL.LU R19, [R1+0x12b4] ;  /* 0x0012b40001137983 */ /* 0x000ea20000300800 */
[----:B------:R-:W2:Y:S02]  /*65780*/  LDL.LU R12, [R1+0x12ec] ;  /* 0x0012ec00010c7983 */ /* 0x000ea40000300800 */
[----:B------:R-:W-:Y:S01]  /*65790*/  STL [R1+0x19cc], R16 ;  /* 0x0019cc1001007387 */ /* 0x000fe20000100800 */
[----:B------:R1:W-:Y:S01]  /*657a0*/  LDGSTS.E [R10+0x2800], [R6.64], P1 ;  /* 0x02800000060a7fae */ /* 0x0003e20008921846 */
[----:B------:R1:W-:Y:S02]  /*657b0*/  STL [R1+0x19c0], R20 ;  /* 0x0019c01401007387 */ /* 0x0003e40000100800 */
[----:B------:R1:W-:Y:S02]  /*657c0*/  STL [R1+0x1994], R13 ;  /* 0x0019940d01007387 */ /* 0x0003e40000100800 */
[----:B-1----:R-:W-:-:S02]  /*657d0*/  IMAD.MOV.U32 R7, RZ, RZ, R20 ;  /* 0x000000ffff077224 */ /* 0x002fc400078e0014 */
[----:B------:R-:W-:Y:S01]  /*657e0*/  IMAD.MOV.U32 R6, RZ, RZ, R16 ;  /* 0x000000ffff067224 */ /* 0x000fe200078e0010 */
[----:B------:R-:W2:Y:S01]  /*657f0*/  LDL.LU R20, [R1+0x12b0] ;  /* 0x0012b00001147983 */ /* 0x000ea20000300800 */
[----:B------:R-:W-:Y:S02]  /*65800*/  STL [R1+0x1988], R21 ;  /* 0x0019881501007387 */ /* 0x000fe40000100800 */
[----:B------:R-:W2:Y:S01]  /*65810*/  LDL.LU R16, [R1+0x12e8] ;  /* 0x0012e80001107983 */ /* 0x000ea20000300800 */
[----:B------:R-:W-:Y:S01]  /*65820*/  ISETP.GT.AND P2, PT, R4, 0xe, PT ;  /* 0x0000000e0400780c */ /* 0x000fe20003f44270 */
[----:B------:R1:W-:Y:S04]  /*65830*/  LDGSTS.E [R10+0x2a00], [R6.64], P1 ;  /* 0x02a00000060a7fae */ /* 0x0003e80008921846 */
[----:B------:R-:W2:Y:S01]  /*65840*/  LDL.LU R22, [R1+0x12f4] ;  /* 0x0012f40001167983 */ /* 0x000ea20000300800 */
[----:B------:R-:W-:-:S04]  /*65850*/  SEL R5, RZ, 0x4, !P2 ;  /* 0x00000004ff057807 */ /* 0x000fc80005000000 */
[----:B------:R-:W-:-:S04]  /*65860*/  SEL R5, R5, RZ, !P0 ;  /* 0x000000ff05057207 */ /* 0x000fc80004000000 */
[----:B------:R-:W-:Y:S02]  /*65870*/  ISETP.NE.U32.AND P2, PT, R5, RZ, PT ;  /* 0x000000ff0500720c */ /* 0x000fe40003f45070 */
[----:B-1----:R-:W-:Y:S01]  /*65880*/  MOV R6, R13 ;  /* 0x0000000d00067202 */ /* 0x002fe20000000f00 */
        /* <DEDUP_REMOVED lines=8> */
[--C-:B------:R-:W-:Y:S01]  /*65910*/  IMAD.X R18, R18, 0x1, R2.reuse, P3 ;  /* 0x0000000112127824 */ /* 0x100fe200018e0602 */
[----:B---3--:R-:W-:Y:S01]  /*65920*/  IADD3 R11, P4, R11, R14, RZ ;  /* 0x0000000e0b0b7210 */ /* 0x008fe20007f9e0ff */
[----:B------:R3:W-:Y:S03]  /*65930*/  STL [R1+0x198c], R17 ;  /* 0x00198c1101007387 */ /* 0x0007e60000100800 */
[----:B------:R4:W-:Y:S02]  /*65940*/  STL [R1+0x1274], R18 ;  /* 0x0012741201007387 */ /* 0x0009e40000100800 */
[----:B-1----:R-:W-:Y:S01]  /*65950*/  IMAD.MOV.U32 R6, RZ, RZ, R17 ;  /* 0x000000ffff067224 */ /* 0x002fe200078e0011 */
[----:B------:R-:W-:Y:S01]  /*65960*/  MOV R7, R18 ;  /* 0x0000001200077202 */ /* 0x000fe20000000f00 */
[----:B--2---:R-:W-:Y:S01]  /*65970*/  IMAD.X R15, R15, 0x1, R2, P4 ;  /* 0x000000010f0f7824 */ /* 0x004fe200020e0602 */
[----:B------:R-:W-:Y:S01]  /*65980*/  STL [R1+0x12ac], R11 ;  /* 0x0012ac0b01007387 */ /* 0x000fe20000100800 */
[----:B------:R-:W2:Y:S03]  /*65990*/  LDL.LU R23, [R1+0x12f0] ;  /* 0x0012f00001177983 */ /* 0x000ea60000300800 */
[----:B------:R1:W-:Y:S04]  /*659a0*/  LDGSTS.E [R10+0x3a00], [R6.64], P2 ;  /* 0x03a00000060a7fae */ /* 0x0003e80009121846 */
[----:B------:R1:W-:Y:S01]  /*659b0*/  STL [R1+0x12a8], R15 ;  /* 0x0012a80f01007387 */ /* 0x0003e20000100800 */
[----:B---3--:R-:W3:Y:S02]  /*659c0*/  LDL.LU R17, [R1+0x1328] ;  /* 0x0013280001117983 */ /* 0x008ee40000300800 */
[----:B----4-:R-:W4:Y:S02]  /*659d0*/  LDL.LU R18, [R1+0x1330] ;  /* 0x0013300001127983 */ /* 0x010f240000300800 */
[----:B-1----:R-:W-:-:S02]  /*659e0*/  IMAD.MOV.U32 R7, RZ, RZ, R15 ;  /* 0x000000ffff077224 */ /* 0x002fc400078e000f */
[----:B------:R-:W-:Y:S01]  /*659f0*/  IMAD.MOV.U32 R6, RZ, RZ, R11 ;  /* 0x000000ffff067224 */ /* 0x000fe200078e000b */
[----:B------:R-:W4:Y:S01]  /*65a00*/  LDL.LU R15, [R1+0x1334] ;  /* 0x00133400010f7983 */ /* 0x000f220000300800 */
[----:B------:R-:W4:Y:S02]  /*65a10*/  LDL.LU R21, [R1+0x1368] ;  /* 0x0013680001157983 */ /* 0x000f240000300800 */
[----:B------:R-:W4:Y:S01]  /*65a20*/  LDL.LU R11, [R1+0x136c] ;  /* 0x00136c00010b7983 */ /* 0x000f220000300800 */
[----:B------:R1:W-:Y:S01]  /*65a30*/  LDGSTS.E [R10+0x4800], [R6.64], P1 ;  /* 0x04800000060a7fae */ /* 0x0003e20008921846 */
[-C--:B------:R-:W-:Y:S02]  /*65a40*/  IADD3 R19, P3, R19, R14.reuse, RZ ;  /* 0x0000000e13137210 */ /* 0x080fe40007f7e0ff */
[----:B------:R-:W-:Y:S02]  /*65a50*/  IADD3 R12, P4, R12, R14, RZ ;  /* 0x0000000e0c0c7210 */ /* 0x000fe40007f9e0ff */
[----:B-1----:R-:W-:Y:S01]  /*65a60*/  MOV R6, R19 ;  /* 0x0000001300067202 */ /* 0x002fe20000000f00 */
[----:B------:R-:W-:Y:S01]  /*65a70*/  STL [R1+0x12b4], R19 ;  /* 0x0012b41301007387 */ /* 0x000fe20000100800 */
[----:B------:R-:W-:-:S02]  /*65a80*/  IMAD.X R20, R20, 0x1, R2, P3 ;  /* 0x0000000114147824 */ /* 0x000fc400018e0602 */
[----:B------:R-:W-:Y:S02]  /*65a90*/  IMAD.X R16, R16, 0x1, R2, P4 ;  /* 0x0000000110107824 */ /* 0x000fe400020e0602 */
[----:B------:R-:W-:Y:S01]  /*65aa0*/  IMAD.MOV.U32 R7, RZ, RZ, R20 ;  /* 0x000000ffff077224 */ /* 0x000fe200078e0014 */
[----:B------:R1:W-:Y:S01]  /*65ab0*/  STL [R1+0x12b0], R20 ;  /* 0x0012b01401007387 */ /* 0x0003e20000100800 */
[----:B------:R-:W-:Y:S02]  /*65ac0*/  STL [R1+0x12ec], R12 ;  /* 0x0012ec0c01007387 */ /* 0x000fe40000100800 */
[----:B------:R1:W-:Y:S01]  /*65ad0*/  STL [R1+0x12e8], R16 ;  /* 0x0012e81001007387 */ /* 0x0003e20000100800 */
[----:B------:R1:W-:Y:S04]  /*65ae0*/  LDGSTS.E [R10+0x4a00], [R6.64], P1 ;  /* 0x04a00000060a7fae */ /* 0x0003e80008921846 */
[----:B-1----:R-:W4:Y:S01]  /*65af0*/  LDL.LU R20, [R1+0x1370] ;  /* 0x0013700001147983 */ /* 0x002f220000300800 */
[----:B------:R-:W4:Y:S02]  /*65b00*/  LDL.LU R19, [R1+0x1374] ;  /* 0x0013740001137983 */ /* 0x000f240000300800 */
[----:B------:R-:W-:-:S02]  /*65b10*/  IMAD.MOV.U32 R7, RZ, RZ, R16 ;  /* 0x000000ffff077224 */ /* 0x000fc400078e0010 */
        /* <DEDUP_REMOVED lines=9> */
[----:B------:R-:W-:-:S03]  /*65bb0*/  IADD3 R22, P3, R22, R14, RZ ;  /* 0x0000000e16167210 */ /* 0x000fc60007f7e0ff */
[----:B------:R-:W-:Y:S02]  /*65bc0*/  SEL R5, R5, RZ, !P0 ;  /* 0x000000ff05057207 */ /* 0x000fe40004000000 */
[----:B------:R-:W-:Y:S02]  /*65bd0*/  IADD3 R13, P4, R13, R14, RZ ;  /* 0x0000000e0d0d7210 */ /* 0x000fe40007f9e0ff */
[----:B------:R-:W-:-:S03]  /*65be0*/  ISETP.NE.U32.AND P1, PT, R5, RZ, PT ;  /* 0x000000ff0500720c */ /* 0x000fc60003f25070 */
[----:B------:R1:W-:Y:S04]  /*65bf0*/  LDGSTS.E [R10+0x5800], [R6.64], P2 ;  /* 0x05800000060a7fae */ /* 0x0003e80009121846 */
[----:B------:R-:W-:Y:S01]  /*65c00*/  STL [R1+0x12f4], R22 ;  /* 0x0012f41601007387 */ /* 0x000fe20000100800 */
[----:B-1----:R-:W-:Y:S02]  /*65c10*/  IMAD.MOV.U32 R6, RZ, RZ, R22 ;  /* 0x000000ffff067224 */ /* 0x002fe400078e0016 */
[----:B--2---:R-:W-:Y:S01]  /*65c20*/  IMAD.X R23, R23, 0x1, R2, P3 ;  /* 0x0000000117177824 */ /* 0x004fe200018e0602 */
[----:B---3--:R-:W-:-:S03]  /*65c30*/  IADD3.X R17, R17, R2, RZ, P4, !PT ;  /* 0x0000000211117210 */ /* 0x008fc600027fe4ff */
[----:B------:R-:W-:Y:S01]  /*65c40*/  IMAD.MOV.U32 R7, RZ, RZ, R23 ;  /* 0x000000ffff077224 */ /* 0x000fe200078e0017 */
[----:B------:R-:W-:Y:S01]  /*65c50*/  STL [R1+0x12f0], R23 ;  /* 0x0012f01701007387 */ /* 0x000fe20000100800 */
[----:B------:R-:W-:Y:S02]  /*65c60*/  STL [R1+0x132c], R13 ;  /* 0x00132c0d01007387 */ /* 0x000fe40000100800 */
[----:B------:R1:W-:Y:S01]  /*65c70*/  STL [R1+0x1328], R17 ;  /* 0x0013281101007387 */ /* 0x0003e20000100800 */
[----:B------:R2:W-:Y:S01]  /*65c80*/  LDGSTS.E [R10+0x5a00], [R6.64], P2 ;  /* 0x05a00000060a7fae */ /* 0x0005e20009121846 */
[-C--:B----4-:R-:W-:Y:S02]  /*65c90*/  IADD3 R15, P3, R15, R14.reuse, RZ ;  /* 0x0000000e0f0f7210 */ /* 0x090fe40007f7e0ff */
[----:B------:R-:W-:Y:S02]  /*65ca0*/  IADD3 R11, P4, R11, R14, RZ ;  /* 0x0000000e0b0b7210 */ /* 0x000fe40007f9e0ff */
[----:B------:R-:W-:Y:S01]  /*65cb0*/  IADD3.X R18, R18, R2, RZ, P3, !PT ;  /* 0x0000000212127210 */ /* 0x000fe20001ffe4ff */
[----:B--2---:R-:W-:-:S02]  /*65cc0*/  IMAD.MOV.U32 R6, RZ, RZ, R13 ;  /* 0x000000ffff067224 */ /* 0x004fc400078e000d */
[----:B------:R-:W-:Y:S02]  /*65cd0*/  IMAD.MOV.U32 R7, RZ, RZ, R17 ;  /* 0x000000ffff077224 */ /* 0x000fe400078e0011 */
[----:B------:R-:W-:Y:S01]  /*65ce0*/  IMAD.X R21, R21, 0x1, R2, P4 ;  /* 0x0000000115157824 */ /* 0x000fe200020e0602 */
[----:B-1----:R-:W2:Y:S01]  /*65cf0*/  LDL.LU R17, [R1+0x13b4] ;  /* 0x0013b40001117983 */ /* 0x002ea20000300800 */
[----:B------:R-:W3:Y:S02]  /*65d00*/  LDL.LU R13, [R1+0x13ec] ;  /* 0x0013ec00010d7983 */ /* 0x000ee40000300800 */
[----:B------:R-:W-:Y:S01]  /*65d10*/  STL [R1+0x1334], R15 ;  /* 0x0013340f01007387 */ /* 0x000fe20000100800 */
[----:B------:R1:W-:Y:S01]  /*65d20*/  LDGSTS.E [R10+0x6800], [R6.64], P1 ;  /* 0x06800000060a7fae */ /* 0x0003e20008921846 */
[----:B------:R4:W-:Y:S02]  /*65d30*/  STL [R1+0x1330], R18 ;  /* 0x0013301201007387 */ /* 0x0009e40000100800 */
[----:B------:R1:W-:Y:S01]  /*65d40*/  STL [R1+0x136c], R11 ;  /* 0x00136c0b01007387 */ /* 0x0003e20000100800 */
[----:B------:R-:W-:-:S04]  /*65d50*/  ISETP.GT.AND P2, PT, R4, 0x1e, PT ;  /* 0x0000001e0400780c */ /* 0x000fc80003f44270 */
[----:B------:R-:W-:Y:S01]  /*65d60*/  SEL R5, RZ, 0x4, !P2 ;  /* 0x00000004ff057807 */ /* 0x000fe20005000000 */
[----:B-1----:R-:W-:Y:S02]  /*65d70*/  IMAD.MOV.U32 R7, RZ, RZ, R18 ;  /* 0x000000ffff077224 */ /* 0x002fe400078e0012 */
[----:B------:R-:W-:Y:S01]  /*65d80*/  IMAD.MOV.U32 R6, RZ, RZ, R15 ;  /* 0x000000ffff067224 */ /* 0x000fe200078e000f */
[----:B----4-:R-:W4:Y:S01]  /*65d90*/  LDL.LU R18, [R1+0x13b0] ;  /* 0x0013b00001127983 */ /* 0x010f220000300800 */
[----:B------:R-:W-:Y:S02]  /*65da0*/  STL [R1+0x1368], R21 ;  /* 0x0013681501007387 */ /* 0x000fe40000100800 */
[----:B------:R-:W4:Y:S01]  /*65db0*/  LDL.LU R15, [R1+0x13e8] ;  /* 0x0013e800010f7983 */ /* 0x000f220000300800 */
[----:B------:R-:W-:Y:S01]  /*65dc0*/  SEL R5, R5, RZ, !P0 ;  /* 0x000000ff05057207 */ /* 0x000fe20004000000 */
[----:B------:R1:W-:Y:S04]  /*65dd0*/  LDGSTS.E [R10+0x6a00], [R6.64], P1 ;  /* 0x06a00000060a7fae */ /* 0x0003e80008921846 */
[----:B------:R-:W4:Y:S01]  /*65de0*/  LDL.LU R22, [R1+0x13f4] ;  /* 0x0013f40001167983 */ /* 0x000f220000300800 */
[----:B------:R-:W-:Y:S01]  /*65df0*/  ISETP.NE.U32.AND P2, PT, R5, RZ, PT ;  /* 0x000000ff0500720c */ /* 0x000fe20003f45070 */
[----:B-1----:R-:W-:Y:S01]  /*65e00*/  IMAD.MOV.U32 R6, RZ, RZ, R11 ;  /* 0x000000ffff067224 */ /* 0x002fe200078e000b */
[----:B------:R-:W-:Y:S01]  /*65e10*/  MOV R7, R21 ;  /* 0x0000001500077202 */ /* 0x000fe20000000f00 */
[----:B------:R-:W4:Y:S10]  /*65e20*/  LDL.LU R11, [R1+0x142c] ;  /* 0x00142c00010b7983 */ /* 0x000f340000300800 */
[----:B------:R1:W-:Y:S01]  /*65e30*/  LDGSTS.E [R10+0x7800], [R6.64], P2 ;  /* 0x07800000060a7fae */ /* 0x0003e20009121846 */
[----:B------:R-:W-:-:S05]  /*65e40*/  IADD3 R19, P3, R19, R14, RZ ;  /* 0x0000000e13137210 */ /* 0x000fca0007f7e0ff */
[----:B------:R-:W-:Y:S01]  /*65e50*/  IMAD.X R20, R20, 0x1, R2, P3 ;  /* 0x0000000114147824 */ /* 0x000fe200018e0602 */
[----:B------:R-:W-:Y:S01]  /*65e60*/  IADD3 R12, P4, R12, R14, RZ ;  /* 0x0000000e0c0c7210 */ /* 0x000fe20007f9e0ff */
[----:B------:R1:W-:Y:S03]  /*65e70*/  STL [R1+0x1374], R19 ;  /* 0x0013741301007387 */ /* 0x0003e60000100800 */
[----:B------:R1:W-:Y:S02]  /*65e80*/  STL [R1+0x1370], R20 ;  /* 0x0013701401007387 */ /* 0x0003e40000100800 */
[----:B-1----:R-:W-:Y:S02]  /*65e90*/  IMAD.MOV.U32 R6, RZ, RZ, R19 ;  /* 0x000000ffff067224 */ /* 0x002fe400078e0013 */
[----:B------:R-:W-:Y:S02]  /*65ea0*/  IMAD.MOV.U32 R7, RZ, RZ, R20 ;  /* 0x000000ffff077224 */ /* 0x000fe400078e0014 */
[----:B------:R-:W-:Y:S01]  /*65eb0*/  IMAD.X R16, R16, 0x1, R2, P4 ;  /* 0x0000000110107824 */ /* 0x000fe200020e0602 */
[----:B------:R-:W-:Y:S01]  /*65ec0*/  STL [R1+0x13ac], R12 ;  /* 0x0013ac0c01007387 */ /* 0x000fe20000100800 */
[----:B------:R-:W4:Y:S03]  /*65ed0*/  LDL.LU R23, [R1+0x13f0] ;  /* 0x0013f00001177983 */ /* 0x000f260000300800 */
[----:B------:R1:W-:Y:S04]  /*65ee0*/  LDGSTS.E [R10+0x7a00], [R6.64], P2 ;  /* 0x07a00000060a7fae */ /* 0x0003e80009121846 */
[----:B------:R1:W-:Y:S01]  /*65ef0*/  STL [R1+0x13a8], R16 ;  /* 0x0013a81001007387 */ /* 0x0003e20000100800 */
[----:B------:R-:W4:Y:S02]  /*65f00*/  LDL.LU R19, [R1+0x1428] ;  /* 0x0014280001137983 */ /* 0x000f240000300800 */
[----:B------:R-:W4:Y:S02]  /*65f10*/  LDL.LU R20, [R1+0x1430] ;  /* 0x0014300001147983 */ /* 0x000f240000300800 */
[----:B-1----:R-:W-:-:S02]  /*65f20*/  IMAD.MOV.U32 R7, RZ, RZ, R16 ;  /* 0x000000ffff077224 */ /* 0x002fc400078e0010 */
[----:B------:R-:W4:Y:S01]  /*65f30*/  LDL.LU R16, [R1+0x1434] ;  /* 0x0014340001107983 */ /* 0x000f220000300800 */
[----:B------:R-:W-:Y:S01]  /*65f40*/  MOV R6, R12 ;  /* 0x0000000c00067202 */ /* 0x000fe20000000f00 */
[----:B------:R-:W4:Y:S02]  /*65f50*/  LDL.LU R21, [R1+0x1468] ;  /* 0x0014680001157983 */ /* 0x000f240000300800 */
[----:B------:R-:W4:Y:S01]  /*65f60*/  LDL.LU R12, [R1+0x146c] ;  /* 0x00146c00010c7983 */ /* 0x000f220000300800 */
        /* <DEDUP_REMOVED lines=13> */
[--C-:B----4-:R-:W-:Y:S02]  /*66040*/  IMAD.X R18, R18, 0x1, R2.reuse, P3 ;  /* 0x0000000112127824 */ /* 0x110fe400018e0602 */
[----:B------:R-:W-:-:S03]  /*66050*/  IMAD.X R15, R15, 0x1, R2, P4 ;  /* 0x000000010f0f7824 */ /* 0x000fc600020e0602 */
[----:B------:R1:W-:Y:S01]  /*66060*/  STL [R1+0x13b0], R18 ;  /* 0x0013b01201007387 */ /* 0x0003e20000100800 */
[----:B------:R-:W-:Y:S01]  /*66070*/  MOV R7, R18 ;  /* 0x0000001200077202 */ /* 0x000fe20000000f00 */
[----:B------:R-:W-:Y:S02]  /*66080*/  STL [R1+0x13ec], R13 ;  /* 0x0013ec0d01007387 */ /* 0x000fe40000100800 */
[----:B------:R2:W-:Y:S02]  /*66090*/  STL [R1+0x13e8], R15 ;  /* 0x0013e80f01007387 */ /* 0x0005e40000100800 */
        /* <DEDUP_REMOVED lines=13> */
[----:B------:R-:W-:Y:S02]  /*66170*/  ISETP.NE.U32.AND P1, PT, R5, RZ, PT ;  /* 0x000000ff0500720c */ /* 0x000fe40003f25070 */
[----:B-1----:R-:W-:Y:S01]  /*66180*/  MOV R6, R22 ;  /* 0x0000001600067202 */ /* 0x002fe20000000f00 */
[----:B------:R-:W-:Y:S01]  /*66190*/  STL [R1+0x13f4], R22 ;  /* 0x0013f41601007387 */ /* 0x000fe20000100800 */
[----:B------:R-:W-:-:S04]  /*661a0*/  IMAD.X R23, R23, 0x1, R2, P3 ;  /* 0x0000000117177824 */ /* 0x000fc800018e0602 */
[----:B------:R-:W-:Y:S02]  /*661b0*/  IMAD.MOV.U32 R7, RZ, RZ, R23 ;  /* 0x000000ffff077224 */ /* 0x000fe400078e0017 */
[----:B------:R-:W-:Y:S01]  /*661c0*/  IMAD.X R19, R19, 0x1, R2, P4 ;  /* 0x0000000113137824 */ /* 0x000fe200020e0602 */
[----:B------:R-:W-:Y:S04]  /*661d0*/  STL [R1+0x13f0], R23 ;  /* 0x0013f01701007387 */ /* 0x000fe80000100800 */
[----:B------:R1:W-:Y:S01]  /*661e0*/  LDGSTS.E [R10+0x9a00], [R6.64], P2 ;  /* 0x09a00000060a7fae */ /* 0x0003e20009121846 */
[----:B------:R-:W-:Y:S02]  /*661f0*/  STL [R1+0x142c], R11 ;  /* 0x00142c0b01007387 */ /* 0x000fe40000100800 */
[----:B------:R1:W-:Y:S01]  /*66200*/  STL [R1+0x1428], R19 ;  /* 0x0014281301007387 */ /* 0x0003e20000100800 */
[----:B------:R-:W-:-:S02]  /*66210*/  IADD3 R16, P3, R16, R14, RZ ;  /* 0x0000000e10107210 */ /* 0x000fc40007f7e0ff */
[----:B------:R-:W-:Y:S01]  /*66220*/  IADD3 R12, P4, R12, R14, RZ ;  /* 0x0000000e0c0c7210 */ /* 0x000fe20007f9e0ff */
[----:B-1----:R-:W-:Y:S02]  /*66230*/  IMAD.MOV.U32 R6, RZ, RZ, R11 ;  /* 0x000000ffff067224 */ /* 0x002fe400078e000b */
[----:B------:R-:W-:Y:S02]  /*66240*/  IMAD.MOV.U32 R7, RZ, RZ, R19 ;  /* 0x000000ffff077224 */ /* 0x000fe400078e0013 */
[----:B------:R-:W-:Y:S01]  /*66250*/  IMAD.X R20, R20, 0x1, R2, P3 ;  /* 0x0000000114147824 */ /* 0x000fe200018e0602 */
[----:B------:R-:W2:Y:S01]  /*66260*/  LDL.LU R19, [R1+0x14b4] ;  /* 0x0014b40001137983 */ /* 0x000ea20000300800 */
[----:B------:R-:W2:Y:S01]  /*66270*/  LDL.LU R11, [R1+0x14ec] ;  /* 0x0014ec00010b7983 */ /* 0x000ea20000300800 */
[----:B------:R-:W-:Y:S01]  /*66280*/  IADD3.X R21, R21, R2, RZ, P4, !PT ;  /* 0x0000000215157210 */ /* 0x000fe200027fe4ff */
[----:B------:R-:W-:Y:S01]  /*66290*/  STL [R1+0x1434], R16 ;  /* 0x0014341001007387 */ /* 0x000fe20000100800 */
[----:B------:R1:W-:Y:S04]  /*662a0*/  LDGSTS.E [R10+0xa800], [R6.64], P1 ;  /* 0x0a800000060a7fae */ /* 0x0003e80008921846 */
[----:B------:R1:W-:Y:S01]  /*662b0*/  STL [R1+0x1430], R20 ;  /* 0x0014301401007387 */ /* 0x0003e20000100800 */
        /* <DEDUP_REMOVED lines=20> */
[----:B----4-:R-:W-:-:S04]  /*66400*/  IADD3 R17, P3, R17, R14, RZ ;  /* 0x0000000e11117210 */ /* 0x010fc80007f7e0ff */
[----:B------:R-:W-:Y:S01]  /*66410*/  IADD3.X R18, R18, R2, RZ, P3, !PT ;  /* 0x0000000212127210 */ /* 0x000fe20001ffe4ff */
[----:B------:R4:W-:Y:S01]  /*66420*/  STL [R1+0x1474], R17 ;  /* 0x0014741101007387 */ /* 0x0009e20000100800 */
[----:B---3--:R-:W-:-:S03]  /*66430*/  IADD3 R13, P4, R13, R14, RZ ;  /* 0x0000000e0d0d7210 */ /* 0x008fc60007f9e0ff */
[----:B------:R3:W-:Y:S01]  /*66440*/  STL [R1+0x1470], R18 ;  /* 0x0014701201007387 */ /* 0x0007e20000100800 */
[----:B-1----:R-:W-:Y:S02]  /*66450*/  IMAD.MOV.U32 R6, RZ, RZ, R17 ;  /* 0x000000ffff067224 */ /* 0x002fe400078e0011 */
[----:B------:R-:W-:Y:S02]  /*66460*/  IMAD.MOV.U32 R7, RZ, RZ, R18 ;  /* 0x000000ffff077224 */ /* 0x000fe400078e0012 */
[----:B--2---:R-:W-:Y:S01]  /*66470*/  IMAD.X R15, R15, 0x1, R2, P4 ;  /* 0x000000010f0f7824 */ /* 0x004fe200020e0602 */
[----:B------:R-:W-:Y:S01]  /*66480*/  STL [R1+0x14ac], R13 ;  /* 0x0014ac0d01007387 */ /* 0x000fe20000100800 */
[----:B------:R-:W2:Y:S03]  /*66490*/  LDL.LU R23, [R1+0x14f0] ;  /* 0x0014f00001177983 */ /* 0x000ea60000300800 */
[----:B------:R1:W-:Y:S04]  /*664a0*/  LDGSTS.E [R10+0xba00], [R6.64], P2 ;  /* 0x0ba00000060a7fae */ /* 0x0003e80009121846 */
[----:B------:R1:W-:Y:S01]  /*664b0*/  STL [R1+0x14a8], R15 ;  /* 0x0014a80f01007387 */ /* 0x0003e20000100800 */
[----:B----4-:R-:W4:Y:S02]  /*664c0*/  LDL.LU R17, [R1+0x1528] ;  /* 0x0015280001117983 */ /* 0x010f240000300800 */
[----:B---3--:R-:W3:Y:S01]  /*664d0*/  LDL.LU R18, [R1+0x1530] ;  /* 0x0015300001127983 */ /* 0x008ee20000300800 */
[----:B-1----:R-:W-:-:S02]  /*664e0*/  MOV R7, R15 ;  /* 0x0000000f00077202 */ /* 0x002fc40000000f00 */
[----:B------:R-:W3:Y:S01]  /*664f0*/  LDL.LU R15, [R1+0x1534] ;  /* 0x00153400010f7983 */ /* 0x000ee20000300800 */
[----:B------:R-:W-:Y:S02]  /*66500*/  IMAD.MOV.U32 R6, RZ, RZ, R13 ;  /* 0x000000ffff067224 */ /* 0x000fe400078e000d */
[----:B------:R-:W3:Y:S02]  /*66510*/  LDL.LU R21, [R1+0x1568] ;  /* 0x0015680001157983 */ /* 0x000ee40000300800 */
[----:B------:R-:W3:Y:S01]  /*66520*/  LDL.LU R13, [R1+0x156c] ;  /* 0x00156c00010d7983 */ /* 0x000ee20000300800 */
[----:B------:R1:W-:Y:S01]  /*66530*/  LDGSTS.E [R10+0xc800], [R6.64], P1 ;  /* 0x0c800000060a7fae */ /* 0x0003e20008921846 */
[-C--:B------:R-:W-:Y:S02]  /*66540*/  IADD3 R19, P3, R19, R14.reuse, RZ ;  /* 0x0000000e13137210 */ /* 0x080fe40007f7e0ff */
[----:B------:R-:W-:-:S03]  /*66550*/  IADD3 R11, P4, R11, R14, RZ ;  /* 0x0000000e0b0b7210 */ /* 0x000fc60007f9e0ff */
[----:B------:R-:W-:Y:S01]  /*66560*/  STL [R1+0x14b4], R19 ;  /* 0x0014b41301007387 */ /* 0x000fe20000100800 */
[----:B-1----:R-:W-:Y:S02]  /*66570*/  IMAD.MOV.U32 R6, RZ, RZ, R19 ;  /* 0x000000ffff067224 */ /* 0x002fe400078e0013 */
[--C-:B------:R-:W-:Y:S02]  /*66580*/  IMAD.X R20, R20, 0x1, R2.reuse, P3 ;  /* 0x0000000114147824 */ /* 0x100fe400018e0602 */
[----:B------:R-:W-:Y:S02]  /*66590*/  IMAD.X R16, R16, 0x1, R2, P4 ;  /* 0x0000000110107824 */ /* 0x000fe400020e0602 */
[----:B------:R-:W-:Y:S01]  /*665a0*/  IMAD.MOV.U32 R7, RZ, RZ, R20 ;  /* 0x000000ffff077224 */ /* 0x000fe200078e0014 */
[----:B------:R1:W-:Y:S01]  /*665b0*/  STL [R1+0x14b0], R20 ;  /* 0x0014b01401007387 */ /* 0x0003e20000100800 */
[----:B------:R-:W-:Y:S02]  /*665c0*/  STL [R1+0x14ec], R11 ;  /* 0x0014ec0b01007387 */ /* 0x000fe40000100800 */
[----:B------:R1:W-:Y:S01]  /*665d0*/  STL [R1+0x14e8], R16 ;  /* 0x0014e81001007387 */ /* 0x0003e20000100800 */
[----:B------:R1:W-:Y:S04]  /*665e0*/  LDGSTS.E [R10+0xca00], [R6.64], P1 ;  /* 0x0ca00000060a7fae */ /* 0x0003e80008921846 */
[----:B-1----:R-:W3:Y:S01]  /*665f0*/  LDL.LU R20, [R1+0x1570] ;  /* 0x0015700001147983 */ /* 0x002ee20000300800 */
[----:B------:R-:W3:Y:S02]  /*66600*/  LDL.LU R19, [R1+0x1574] ;  /* 0x0015740001137983 */ /* 0x000ee40000300800 */
[----:B------:R-:W-:Y:S01]  /*66610*/  IMAD.MOV.U32 R7, RZ, RZ, R16 ;  /* 0x000000ffff077224 */ /* 0x000fe200078e0010 */
[----:B------:R-:W-:Y:S01]  /*66620*/  MOV R6, R11 ;  /* 0x0000000b00067202 */ /* 0x000fe20000000f00 */
[----:B------:R-:W3:Y:S01]  /*66630*/  LDL.LU R16, [R1+0x15a8] ;  /* 0x0015a80001107983 */ /* 0x000ee20000300800 */
[----:B------:R-:W3:Y:S01]  /*66640*/  LDL.LU R11, [R1+0x15ac] ;  /* 0x0015ac00010b7983 */ /* 0x000ee20000300800 */
        /* <DEDUP_REMOVED lines=13> */
[--C-:B--2---:R-:W-:Y:S02]  /*66720*/  IMAD.X R23, R23, 0x1, R2.reuse, P3 ;  /* 0x0000000117177824 */ /* 0x104fe400018e0602 */
[----:B----4-:R-:W-:-:S03]  /*66730*/  IMAD.X R17, R17, 0x1, R2, P4 ;  /* 0x0000000111117824 */ /* 0x010fc600020e0602 */
[----:B------:R-:W-:Y:S01]  /*66740*/  MOV R7, R23 ;  /* 0x0000001700077202 */ /* 0x000fe20000000f00 */
[----:B------:R-:W-:Y:S01]  /*66750*/  STL [R1+0x14f0], R23 ;  /* 0x0014f01701007387 */ /* 0x000fe20000100800 */
[----:B------:R-:W-:Y:S02]  /*66760*/  STL [R1+0x152c], R12 ;  /* 0x00152c0c01007387 */ /* 0x000fe40000100800 */
[----:B------:R1:W-:Y:S01]  /*66770*/  STL [R1+0x1528], R17 ;  /* 0x0015281101007387 */ /* 0x0003e20000100800 */
[----:B------:R2:W-:Y:S01]  /*66780*/  LDGSTS.E [R10+0xda00], [R6.64], P2 ;  /* 0x0da00000060a7fae */ /* 0x0005e20009121846 */
[-C--:B---3--:R-:W-:Y:S02]  /*66790*/  IADD3 R15, P3, R15, R14.reuse, RZ ;  /* 0x0000000e0f0f7210 */ /* 0x088fe40007f7e0ff */
[----:B------:R-:W-:-:S03]  /*667a0*/  IADD3 R13, P4, R13, R14, RZ ;  /* 0x0000000e0d0d7210 */ /* 0x000fc60007f9e0ff */
[----:B------:R-:W-:Y:S02]  /*667b0*/  IMAD.X R18, R18, 0x1, R2, P3 ;  /* 0x0000000112127824 */ /* 0x000fe400018e0602 */
[----:B--2---:R-:W-:Y:S02]  /*667c0*/  IMAD.MOV.U32 R6, RZ, RZ, R12 ;  /* 0x000000ffff067224 */ /* 0x004fe400078e000c */
        /* <DEDUP_REMOVED lines=10> */
[----:B-1----:R-:W-:Y:S01]  /*66870*/  IMAD.MOV.U32 R7, RZ, RZ, R18 ;  /* 0x000000ffff077224 */ /* 0x002fe200078e0012 */
[----:B------:R-:W-:Y:S01]  /*66880*/  MOV R6, R15 ;  /* 0x0000000f00067202 */ /* 0x000fe20000000f00 */
[----:B----4-:R-:W4:Y:S01]  /*66890*/  LDL.LU R18, [R1+0x15b0] ;  /* 0x0015b00001127983 */ /* 0x010f220000300800 */
[----:B------:R-:W-:Y:S02]  /*668a0*/  STL [R1+0x1568], R21 ;  /* 0x0015681501007387 */ /* 0x000fe40000100800 */
[----:B------:R-:W4:Y:S01]  /*668b0*/  LDL.LU R15, [R1+0x15e8] ;  /* 0x0015e800010f7983 */ /* 0x000f220000300800 */
[----:B------:R-:W-:Y:S01]  /*668c0*/  SEL R5, R5, RZ, !P0 ;  /* 0x000000ff05057207 */ /* 0x000fe20004000000 */
[----:B------:R1:W-:Y:S04]  /*668d0*/  LDGSTS.E [R10+0xea00], [R6.64], P1 ;  /* 0x0ea00000060a7fae */ /* 0x0003e80008921846 */
[----:B------:R-:W4:Y:S01]  /*668e0*/  LDL.LU R22, [R1+0x15f4] ;  /* 0x0015f40001167983 */ /* 0x000f220000300800 */
[----:B------:R-:W-:Y:S01]  /*668f0*/  ISETP.NE.U32.AND P2, PT, R5, RZ, PT ;  /* 0x000000ff0500720c */ /* 0x000fe20003f45070 */
[----:B-1----:R-:W-:-:S02]  /*66900*/  IMAD.MOV.U32 R6, RZ, RZ, R13 ;  /* 0x000000ffff067224 */ /* 0x002fc400078e000d */
[----:B------:R-:W-:Y:S01]  /*66910*/  IMAD.MOV.U32 R7, RZ, RZ, R21 ;  /* 0x000000ffff077224 */ /* 0x000fe200078e0015 */
[----:B------:R-:W4:Y:S09]  /*66920*/  LDL.LU R13, [R1+0x162c] ;  /* 0x00162c00010d7983 */ /* 0x000f320000300800 */
[----:B------:R1:W-:Y:S01]  /*66930*/  LDGSTS.E [R10+0xf800], [R6.64], P2 ;  /* 0x0f800000060a7fae */ /* 0x0003e20009121846 */
[----:B------:R-:W-:-:S05]  /*66940*/  IADD3 R19, P3, R19, R14, RZ ;  /* 0x0000000e13137210 */ /* 0x000fca0007f7e0ff */
[----:B------:R-:W-:Y:S01]  /*66950*/  IMAD.X R20, R20, 0x1, R2, P3 ;  /* 0x0000000114147824 */ /* 0x000fe200018e0602 */
[----:B------:R-:W-:Y:S01]  /*66960*/  IADD3 R11, P4, R11, R14, RZ ;  /* 0x0000000e0b0b7210 */ /* 0x000fe20007f9e0ff */
[----:B------:R1:W-:Y:S03]  /*66970*/  STL [R1+0x1574], R19 ;  /* 0x0015741301007387 */ /* 0x0003e60000100800 */
[----:B------:R1:W-:Y:S02]  /*66980*/  STL [R1+0x1570], R20 ;  /* 0x0015701401007387 */ /* 0x0003e40000100800 */
[----:B-1----:R-:W-:Y:S01]  /*66990*/  IMAD.MOV.U32 R6, RZ, RZ, R19 ;  /* 0x000000ffff067224 */ /* 0x002fe200078e0013 */
[----:B------:R-:W-:Y:S01]  /*669a0*/  IADD3.X R16, R16, R2, RZ, P4, !PT ;  /* 0x0000000210107210 */ /* 0x000fe200027fe4ff */
[----:B------:R-:W-:Y:S01]  /*669b0*/  IMAD.MOV.U32 R7, RZ, RZ, R20 ;  /* 0x000000ffff077224 */ /* 0x000fe200078e0014 */
[----:B------:R-:W-:Y:S01]  /*669c0*/  STL [R1+0x15ac], R11 ;  /* 0x0015ac0b01007387 */ /* 0x000fe20000100800 */
[----:B------:R-:W4:Y:S02]  /*669d0*/  LDL.LU R23, [R1+0x15f0] ;  /* 0x0015f00001177983 */ /* 0x000f240000300800 */
[----:B------:R1:W-:Y:S01]  /*669e0*/  STL [R1+0x15a8], R16 ;  /* 0x0015a81001007387 */ /* 0x0003e20000100800 */
[----:B------:R1:W-:Y:S04]  /*669f0*/  LDGSTS.E [R10+0xfa00], [R6.64], P2 ;  /* 0x0fa00000060a7fae */ /* 0x0003e80009121846 */
[----:B------:R-:W4:Y:S01]  /*66a00*/  LDL.LU R19, [R1+0x1628] ;  /* 0x0016280001137983 */ /* 0x000f220000300800 */
[----:B------:R-:W4:Y:S02]  /*66a10*/  LDL.LU R20, [R1+0x1630] ;  /* 0x0016300001147983 */ /* 0x000f240000300800 */
[----:B-1----:R-:W-:-:S02]  /*66a20*/  IMAD.MOV.U32 R7, RZ, RZ, R16 ;  /* 0x000000ffff077224 */ /* 0x002fc400078e0010 */
[----:B------:R-:W4:Y:S01]  /*66a30*/  LDL.LU R16, [R1+0x1634] ;  /* 0x0016340001107983 */ /* 0x000f220000300800 */
[----:B------:R-:W-:Y:S02]  /*66a40*/  IMAD.MOV.U32 R6, RZ, RZ, R11 ;  /* 0x000000ffff067224 */ /* 0x000fe400078e000b */
        /* <DEDUP_REMOVED lines=14> */
[----:B-1----:R-:W-:Y:S01]  /*66b30*/  IMAD.MOV.U32 R6, RZ, RZ, R17 ;  /* 0x000000ffff067224 */ /* 0x002fe200078e0011 */
[----:B----4-:R-:W-:Y:S01]  /*66b40*/  IADD3.X R18, R18, R2, RZ, P3, !PT ;  /* 0x0000000212127210 */ /* 0x010fe20001ffe4ff */
[----:B------:R-:W-:-:S04]  /*66b50*/  IMAD.X R15, R15, 0x1, R2, P4 ;  /* 0x000000010f0f7824 */ /* 0x000fc800020e0602 */
[----:B------:R1:W-:Y:S01]  /*66b60*/  STL [R1+0x15b0], R18 ;  /* 0x0015b01201007387 */ /* 0x0003e20000100800 */
[----:B------:R-:W-:Y:S02]  /*66b70*/  IMAD.MOV.U32 R7, RZ, RZ, R18 ;  /* 0x000000ffff077224 */ /* 0x000fe400078e0012 */
[----:B------:R-:W-:Y:S02]  /*66b80*/  STL [R1+0x15ec], R12 ;  /* 0x0015ec0c01007387 */ /* 0x000fe40000100800 */
[----:B------:R2:W-:Y:S01]  /*66b90*/  STL [R1+0x15e8], R15 ;  /* 0x0015e80f01007387 */ /* 0x0005e20000100800 */
[----:B------:R3:W-:Y:S04]  /*66ba0*/  LDGSTS.E [R10+0x10a00], [R6.64], P1 ;  /* 0x10a00000060a7fae */ /* 0x0007e80008921846 */
[----:B-1----:R-:W4:Y:S01]  /*66bb0*/  LDL.LU R18, [R1+0x1670] ;  /* 0x0016700001127983 */ /* 0x002f220000300800 */
[----:B------:R-:W4:Y:S01]  /*66bc0*/  LDL.LU R17, [R1+0x1674] ;  /* 0x0016740001117983 */ /* 0x000f220000300800 */
[----:B------:R-:W-:-:S02]  /*66bd0*/  ISETP.GT.AND P1, PT, R4, 0x4a, PT ;  /* 0x0000004a0400780c */ /* 0x000fc40003f24270 */
[----:B---3--:R-:W-:Y:S01]  /*66be0*/  MOV R7, R15 ;  /* 0x0000000f00077202 */ /* 0x008fe20000000f00 */
[----:B------:R-:W-:Y:S01]  /*66bf0*/  IMAD.MOV.U32 R6, RZ, RZ, R12 ;  /* 0x000000ffff067224 */ /* 0x000fe200078e000c */
[----:B--2---:R-:W2:Y:S01]  /*66c00*/  LDL.LU R15, [R1+0x16a8] ;  /* 0x0016a800010f7983 */ /* 0x004ea20000300800 */
[----:B------:R-:W3:Y:S01]  /*66c10*/  LDL.LU R12, [R1+0x16ac] ;  /* 0x0016ac00010c7983 */ /* 0x000ee20000300800 */
[----:B------:R-:W-:Y:S02]  /*66c20*/  SEL R5, RZ, 0x4, !P1 ;  /* 0x00000004ff057807 */ /* 0x000fe40004800000 */
[-C--:B------:R-:W-:Y:S02]  /*66c30*/  IADD3 R22, P3, R22, R14.reuse, RZ ;  /* 0x0000000e16167210 */ /* 0x080fe40007f7e0ff */
[----:B------:R-:W-:Y:S01]  /*66c40*/  IADD3 R13, P4, R13, R14, RZ ;  /* 0x0000000e0d0d7210 */ /* 0x000fe20007f9e0ff */
[----:B------:R1:W-:Y:S01]  /*66c50*/  LDGSTS.E [R10+0x11800], [R6.64], P2 ;  /* 0x11800000060a7fae */ /* 0x0003e20009121846 */
[----:B------:R-:W-:-:S04]  /*66c60*/  SEL R5, R5, RZ, !P0 ;  /* 0x000000ff05057207 */ /* 0x000fc80004000000 */
[----:B------:R-:W-:Y:S01]  /*66c70*/  ISETP.NE.U32.AND P1, PT, R5, RZ, PT ;  /* 0x000000ff0500720c */ /* 0x000fe20003f25070 */
[----:B------:R-:W-:Y:S01]  /*66c80*/  STL [R1+0x15f4], R22 ;  /* 0x0015f41601007387 */ /* 0x000fe20000100800 */
[----:B-1----:R-:W-:Y:S02]  /*66c90*/  IMAD.MOV.U32 R6, RZ, RZ, R22 ;  /* 0x000000ffff067224 */ /* 0x002fe400078e0016 */
        /* <DEDUP_REMOVED lines=8> */
[----:B------:R-:W-:Y:S02]  /*66d20*/  IADD3 R11, P4, R11, R14, RZ ;  /* 0x0000000e0b0b7210 */ /* 0x000fe40007f9e0ff */
[----:B-1----:R-:W-:Y:S01]  /*66d30*/  MOV R6, R13 ;  /* 0x0000000d00067202 */ /* 0x002fe20000000f00 */
[----:B------:R-:W-:Y:S02]  /*66d40*/  IMAD.MOV.U32 R7, RZ, RZ, R19 ;  /* 0x000000ffff077224 */ /* 0x000fe400078e0013 */
[--C-:B------:R-:W-:Y:S01]  /*66d50*/  IMAD.X R20, R20, 0x1, R2.reuse, P3 ;  /* 0x0000000114147824 */ /* 0x100fe200018e0602 */
[----:B------:R-:W2:Y:S01]  /*66d60*/  LDL.LU R19, [R1+0x16b4] ;  /* 0x0016b40001137983 */ /* 0x000ea20000300800 */
[----:B------:R-:W2:Y:S02]  /*66d70*/  LDL.LU R13, [R1+0x16ec] ;  /* 0x0016ec00010d7983 */ /* 0x000ea40000300800 */
[----:B------:R-:W-:Y:S02]  /*66d80*/  IMAD.X R21, R21, 0x1, R2, P4 ;  /* 0x0000000115157824 */ /* 0x000fe400020e0602 */
[----:B------:R-:W-:Y:S01]  /*66d90*/  STL [R1+0x1634], R16 ;  /* 0x0016341001007387 */ /* 0x000fe20000100800 */
[----:B------:R1:W-:Y:S04]  /*66da0*/  LDGSTS.E [R10+0x12800], [R6.64], P1 ;  /* 0x12800000060a7fae */ /* 0x0003e80008921846 */
[----:B------:R1:W-:Y:S01]  /*66db0*/  STL [R1+0x1630], R20 ;  /* 0x0016301401007387 */ /* 0x0003e20000100800 */
[----:B------:R1:W-:Y:S02]  /*66dc0*/  STL [R1+0x166c], R11 ;  /* 0x00166c0b01007387 */ /* 0x0003e40000100800 */
[----:B-1----:R-:W-:Y:S01]  /*66dd0*/  MOV R7, R20 ;  /* 0x0000001400077202 */ /* 0x002fe20000000f00 */
        /* <DEDUP_REMOVED lines=20> */
[----:B------:R4:W-:Y:S01]  /*66f20*/  STL [R1+0x1674], R17 ;  /* 0x0016741101007387 */ /* 0x0009e20000100800 */
[----:B---3--:R-:W-:-:S03]  /*66f30*/  IADD3 R12, P4, R12, R14, RZ ;  /* 0x0000000e0c0c7210 */ /* 0x008fc60007f9e0ff */
[----:B------:R3:W-:Y:S01]  /*66f40*/  STL [R1+0x1670], R18 ;  /* 0x0016701201007387 */ /* 0x0007e20000100800 */
[----:B-1----:R-:W-:Y:S01]  /*66f50*/  MOV R6, R17 ;  /* 0x0000001100067202 */ /* 0x002fe20000000f00 */
[----:B------:R-:W-:Y:S02]  /*66f60*/  IMAD.MOV.U32 R7, RZ, RZ, R18 ;  /* 0x000000ffff077224 */ /* 0x000fe400078e0012 */
[----:B--2---:R-:W-:Y:S01]  /*66f70*/  IMAD.X R15, R15, 0x1, R2, P4 ;  /* 0x000000010f0f7824 */ /* 0x004fe200020e0602 */
[----:B------:R-:W-:Y:S01]  /*66f80*/  STL [R1+0x16ac], R12 ;  /* 0x0016ac0c01007387 */ /* 0x000fe20000100800 */
[----:B------:R-:W2:Y:S03]  /*66f90*/  LDL.LU R23, [R1+0x16f0] ;  /* 0x0016f00001177983 */ /* 0x000ea60000300800 */
[----:B------:R1:W-:Y:S04]  /*66fa0*/  LDGSTS.E [R10+0x13a00], [R6.64], P2 ;  /* 0x13a00000060a7fae */ /* 0x0003e80009121846 */
[----:B------:R1:W-:Y:S01]  /*66fb0*/  STL [R1+0x16a8], R15 ;  /* 0x0016a80f01007387 */ /* 0x0003e20000100800 */
[----:B----4-:R-:W4:Y:S02]  /*66fc0*/  LDL.LU R17, [R1+0x1728] ;  /* 0x0017280001117983 */ /* 0x010f240000300800 */
[----:B---3--:R-:W3:Y:S02]  /*66fd0*/  LDL.LU R18, [R1+0x1730] ;  /* 0x0017300001127983 */ /* 0x008ee40000300800 */
[----:B-1----:R-:W-:-:S02]  /*66fe0*/  IMAD.MOV.U32 R7, RZ, RZ, R15 ;  /* 0x000000ffff077224 */ /* 0x002fc400078e000f */
        /* <DEDUP_REMOVED lines=9> */
[----:B------:R-:W-:Y:S01]  /*67080*/  IMAD.X R20, R20, 0x1, R2, P3 ;  /* 0x0000000114147824 */ /* 0x000fe200018e0602 */
[----:B------:R-:W-:-:S03]  /*67090*/  IADD3.X R16, R16, R2, RZ, P4, !PT ;  /* 0x0000000210107210 */ /* 0x000fc600027fe4ff */
[----:B------:R-:W-:Y:S01]  /*670a0*/  IMAD.MOV.U32 R7, RZ, RZ, R20 ;  /* 0x000000ffff077224 */ /* 0x000fe200078e0014 */
[----:B------:R1:W-:Y:S01]  /*670b0*/  STL [R1+0x16b0], R20 ;  /* 0x0016b01401007387 */ /* 0x0003e20000100800 */
[----:B------:R-:W-:Y:S02]  /*670c0*/  STL [R1+0x16ec], R13 ;  /* 0x0016ec0d01007387 */ /* 0x000fe40000100800 */
[----:B------:R1:W-:Y:S01]  /*670d0*/  STL [R1+0x16e8], R16 ;  /* 0x0016e81001007387 */ /* 0x0003e20000100800 */
[----:B------:R1:W-:Y:S04]  /*670e0*/  LDGSTS.E [R10+0x14a00], [R6.64], P1 ;  /* 0x14a00000060a7fae */ /* 0x0003e80008921846 */
[----:B-1----:R-:W3:Y:S01]  /*670f0*/  LDL.LU R20, [R1+0x1770] ;  /* 0x0017700001147983 */ /* 0x002ee20000300800 */
[----:B------:R-:W3:Y:S02]  /*67100*/  LDL.LU R19, [R1+0x1774] ;  /* 0x0017740001137983 */ /* 0x000ee40000300800 */
[----:B------:R-:W-:-:S02]  /*67110*/  IMAD.MOV.U32 R7, RZ, RZ, R16 ;  /* 0x000000ffff077224 */ /* 0x000fc400078e0010 */
[----:B------:R-:W-:Y:S01]  /*67120*/  IMAD.MOV.U32 R6, RZ, RZ, R13 ;  /* 0x000000ffff067224 */ /* 0x000fe200078e000d */
        /* <DEDUP_REMOVED lines=14> */
[----:B-1----:R-:W-:Y:S01]  /*67210*/  IMAD.MOV.U32 R6, RZ, RZ, R22 ;  /* 0x000000ffff067224 */ /* 0x002fe200078e0016 */
[----:B--2---:R-:W-:Y:S01]  /*67220*/  IADD3.X R23, R23, R2, RZ, P3, !PT ;  /* 0x0000000217177210 */ /* 0x004fe20001ffe4ff */
[----:B----4-:R-:W-:-:S04]  /*67230*/  IMAD.X R17, R17, 0x1, R2, P4 ;  /* 0x0000000111117824 */ /* 0x010fc800020e0602 */
[----:B------:R-:W-:Y:S01]  /*67240*/  IMAD.MOV.U32 R7, RZ, RZ, R23 ;  /* 0x000000ffff077224 */ /* 0x000fe200078e0017 */
[----:B------:R-:W-:Y:S01]  /*67250*/  STL [R1+0x16f0], R23 ;  /* 0x0016f01701007387 */ /* 0x000fe20000100800 */
[----:B------:R-:W-:Y:S02]  /*67260*/  STL [R1+0x172c], R11 ;  /* 0x00172c0b01007387 */ /* 0x000fe40000100800 */
[----:B------:R1:W-:Y:S01]  /*67270*/  STL [R1+0x1728], R17 ;  /* 0x0017281101007387 */ /* 0x0003e20000100800 */
[----:B------:R2:W-:Y:S01]  /*67280*/  LDGSTS.E [R10+0x15a00], [R6.64], P2 ;  /* 0x15a00000060a7fae */ /* 0x0005e20009121846 */
[-C--:B---3--:R-:W-:Y:S02]  /*67290*/  IADD3 R15, P3, R15, R14.reuse, RZ ;  /* 0x0000000e0f0f7210 */ /* 0x088fe40007f7e0ff */
[----:B------:R-:W-:-:S03]  /*672a0*/  IADD3 R12, P4, R12, R14, RZ ;  /* 0x0000000e0c0c7210 */ /* 0x000fc60007f9e0ff */
[--C-:B------:R-:W-:Y:S02]  /*672b0*/  IMAD.X R18, R18, 0x1, R2.reuse, P3 ;  /* 0x0000000112127824 */ /* 0x100fe400018e0602 */
[----:B--2---:R-:W-:Y:S01]  /*672c0*/  IMAD.MOV.U32 R6, RZ, RZ, R11 ;  /* 0x000000ffff067224 */ /* 0x004fe200078e000b */
[----:B------:R-:W-:Y:S01]  /*672d0*/  MOV R7, R17 ;  /* 0x0000001100077202 */ /* 0x000fe20000000f00 */
[----:B------:R-:W-:Y:S01]  /*672e0*/  IMAD.X R21, R21, 0x1, R2, P4 ;  /* 0x0000000115157824 */ /* 0x000fe200020e0602 */
[----:B-1----:R-:W2:Y:S01]  /*672f0*/  LDL.LU R17, [R1+0x17b4] ;  /* 0x0017b40001117983 */ /* 0x002ea20000300800 */
[----:B------:R-:W3:Y:S02]  /*67300*/  LDL.LU R11, [R1+0x17ec] ;  /* 0x0017ec00010b7983 */ /* 0x000ee40000300800 */
[----:B------:R-:W-:Y:S01]  /*67310*/  STL [R1+0x1734], R15 ;  /* 0x0017340f01007387 */ /* 0x000fe20000100800 */
[----:B------:R1:W-:Y:S01]  /*67320*/  LDGSTS.E [R10+0x16800], [R6.64], P1 ;  /* 0x16800000060a7fae */ /* 0x0003e20008921846 */
[----:B------:R4:W-:Y:S01]  /*67330*/  STL [R1+0x1730], R18 ;  /* 0x0017301201007387 */ /* 0x0009e20000100800 */
[----:B------:R-:W-:Y:S01]  /*67340*/  ISETP.GT.AND P2, PT, R4, 0x5e, PT ;  /* 0x0000005e0400780c */ /* 0x000fe20003f44270 */
[----:B------:R4:W-:Y:S03]  /*67350*/  STL [R1+0x176c], R12 ;  /* 0x00176c0c01007387 */ /* 0x0009e60000100800 */
[----:B------:R-:W-:Y:S01]  /*67360*/  SEL R5, RZ, 0x4, !P2 ;  /* 0x00000004ff057807 */ /* 0x000fe20005000000 */
[----:B-1----:R-:W-:-:S02]  /*67370*/  IMAD.MOV.U32 R7, RZ, RZ, R18 ;  /* 0x000000ffff077224 */ /* 0x002fc400078e0012 */
[----:B------:R-:W-:Y:S01]  /*67380*/  IMAD.MOV.U32 R6, RZ, RZ, R15 ;  /* 0x000000ffff067224 */ /* 0x000fe200078e000f */
[----:B----4-:R-:W4:Y:S01]  /*67390*/  LDL.LU R18, [R1+0x17b0] ;  /* 0x0017b00001127983 */ /* 0x010f220000300800 */
[----:B------:R1:W-:Y:S02]  /*673a0*/  STL [R1+0x1768], R21 ;  /* 0x0017681501007387 */ /* 0x0003e40000100800 */
[----:B------:R-:W4:Y:S01]  /*673b0*/  LDL.LU R15, [R1+0x17e8] ;  /* 0x0017e800010f7983 */ /* 0x000f220000300800 */
[----:B------:R-:W-:Y:S01]  /*673c0*/  SEL R5, R5, RZ, !P0 ;  /* 0x000000ff05057207 */ /* 0x000fe20004000000 */
[----:B------:R1:W-:Y:S04]  /*673d0*/  LDGSTS.E [R10+0x16a00], [R6.64], P1 ;  /* 0x16a00000060a7fae */ /* 0x0003e80008921846 */
[----:B------:R-:W4:Y:S01]  /*673e0*/  LDL.LU R22, [R1+0x17f4] ;  /* 0x0017f40001167983 */ /* 0x000f220000300800 */
[----:B------:R-:W-:-:S02]  /*673f0*/  ISETP.NE.U32.AND P2, PT, R5, RZ, PT ;  /* 0x000000ff0500720c */ /* 0x000fc40003f45070 */
[----:B-1----:R-:W-:Y:S01]  /*67400*/  MOV R6, R12 ;  /* 0x0000000c00067202 */ /* 0x002fe20000000f00 */
[----:B------:R-:W-:Y:S01]  /*67410*/  IMAD.MOV.U32 R7, RZ, RZ, R21 ;  /* 0x000000ffff077224 */ /* 0x000fe200078e0015 */
[----:B------:R-:W4:Y:S09]  /*67420*/  LDL.LU R12, [R1+0x182c] ;  /* 0x00182c00010c7983 */ /* 0x000f320000300800 */
[----:B------:R1:W-:Y:S01]  /*67430*/  LDGSTS.E [R10+0x17800], [R6.64], P2 ;  /* 0x17800000060a7fae */ /* 0x0003e20009121846 */
[----:B------:R-:W-:-:S05]  /*67440*/  IADD3 R19, P3, R19, R14, RZ ;  /* 0x0000000e13137210 */ /* 0x000fca0007f7e0ff */
[--C-:B------:R-:W-:Y:S01]  /*67450*/  IMAD.X R20, R20, 0x1, R2.reuse, P3 ;  /* 0x0000000114147824 */ /* 0x100fe200018e0602 */
[----:B------:R-:W-:Y:S01]  /*67460*/  IADD3 R13, P4, R13, R14, RZ ;  /* 0x0000000e0d0d7210 */ /* 0x000fe20007f9e0ff */
[----:B------:R-:W-:Y:S03]  /*67470*/  STL [R1+0x1774], R19 ;  /* 0x0017741301007387 */ /* 0x000fe60000100800 */
[----:B------:R1:W-:Y:S02]  /*67480*/  STL [R1+0x1770], R20 ;  /* 0x0017701401007387 */ /* 0x0003e40000100800 */
[----:B-1----:R-:W-:Y:S01]  /*67490*/  IMAD.MOV.U32 R6, RZ, RZ, R19 ;  /* 0x000000ffff067224 */ /* 0x002fe200078e0013 */
[----:B------:R-:W-:Y:S01]  /*674a0*/  MOV R7, R20 ;  /* 0x0000001400077202 */ /* 0x000fe20000000f00 */
        /* <DEDUP_REMOVED lines=22> */
[----:B---3--:R-:W-:Y:S02]  /*67610*/  IADD3 R11, P4, R11, R14, RZ ;  /* 0x0000000e0b0b7210 */ /* 0x008fe40007f9e0ff */
[----:B-1----:R-:W-:Y:S01]  /*67620*/  MOV R6, R17 ;  /* 0x0000001100067202 */ /* 0x002fe20000000f00 */
[----:B------:R-:W-:Y:S01]  /*67630*/  STL [R1+0x17b4], R17 ;  /* 0x0017b41101007387 */ /* 0x000fe20000100800 */
[--C-:B----4-:R-:W-:Y:S02]  /*67640*/  IMAD.X R18, R18, 0x1, R2.reuse, P3 ;  /* 0x0000000112127824 */ /* 0x110fe400018e0602 */
[----:B------:R-:W-:-:S02]  /*67650*/  IMAD.X R15, R15, 0x1, R2, P4 ;  /* 0x000000010f0f7824 */ /* 0x000fc400020e0602 */
        /* <DEDUP_REMOVED lines=16> */
[----:B------:R-:W-:Y:S01]  /*67760*/  SEL R5, R5, RZ, !P0 ;  /* 0x000000ff05057207 */ /* 0x000fe20004000000 */
[----:B------:R-:W-:Y:S03]  /*67770*/  STL [R1+0x17f4], R22 ;  /* 0x0017f41601007387 */ /* 0x000fe60000100800 */
[----:B------:R-:W-:Y:S01]  /*67780*/  ISETP.NE.U32.AND P1, PT, R5, RZ, PT ;  /* 0x000000ff0500720c */ /* 0x000fe20003f25070 */
[----:B-1----:R-:W-:Y:S02]  /*67790*/  IMAD.MOV.U32 R6, RZ, RZ, R22 ;  /* 0x000000ffff067224 */ /* 0x002fe400078e0016 */
[----:B------:R-:W-:Y:S01]  /*677a0*/  IMAD.X R23, R23, 0x1, R2, P3 ;  /* 0x0000000117177824 */ /* 0x000fe200018e0602 */
[----:B------:R-:W-:-:S03]  /*677b0*/  IADD3.X R21, R21, R2, RZ, P4, !PT ;  /* 0x0000000215157210 */ /* 0x000fc600027fe4ff */
[----:B------:R-:W-:Y:S01]  /*677c0*/  IMAD.MOV.U32 R7, RZ, RZ, R23 ;  /* 0x000000ffff077224 */ /* 0x000fe200078e0017 */
[----:B------:R-:W-:Y:S01]  /*677d0*/  STL [R1+0x17f0], R23 ;  /* 0x0017f01701007387 */ /* 0x000fe20000100800 */
[----:B------:R-:W-:Y:S02]  /*677e0*/  STL [R1+0x182c], R12 ;  /* 0x00182c0c01007387 */ /* 0x000fe40000100800 */
[----:B------:R1:W-:Y:S01]  /*677f0*/  STL [R1+0x1828], R21 ;  /* 0x0018281501007387 */ /* 0x0003e20000100800 */
[----:B------:R1:W-:Y:S01]  /*67800*/  LDGSTS.E [R10+0x19a00], [R6.64], P2 ;  /* 0x19a00000060a7fae */ /* 0x0003e20009121846 */
[-C--:B------:R-:W-:Y:S02]  /*67810*/  IADD3 R16, P3, R16, R14.reuse, RZ ;  /* 0x0000000e10107210 */ /* 0x080fe40007f7e0ff */
[----:B------:R-:W-:Y:S02]  /*67820*/  IADD3 R13, P4, R13, R14, RZ ;  /* 0x0000000e0d0d7210 */ /* 0x000fe40007f9e0ff */
[----:B------:R-:W-:Y:S01]  /*67830*/  IADD3.X R20, R20, R2, RZ, P3, !PT ;  /* 0x0000000214147210 */ /* 0x000fe20001ffe4ff */
[----:B-1----:R-:W-:-:S02]  /*67840*/  IMAD.MOV.U32 R7, RZ, RZ, R21 ;  /* 0x000000ffff077224 */ /* 0x002fc400078e0015 */
[----:B------:R-:W-:Y:S01]  /*67850*/  IMAD.MOV.U32 R6, RZ, RZ, R12 ;  /* 0x000000ffff067224 */ /* 0x000fe200078e000c */
[----:B------:R-:W2:Y:S01]  /*67860*/  LDL.LU R21, [R1+0x18b4] ;  /* 0x0018b40001157983 */ /* 0x000ea20000300800 */
[----:B------:R-:W2:Y:S02]  /*67870*/  LDL.LU R12, [R1+0x18ec] ;  /* 0x0018ec00010c7983 */ /* 0x000ea40000300800 */
[----:B------:R1:W-:Y:S02]  /*67880*/  STL [R1+0x1834], R16 ;  /* 0x0018341001007387 */ /* 0x0003e40000100800 */
[----:B------:R1:W-:Y:S02]  /*67890*/  STL [R1+0x1830], R20 ;  /* 0x0018301401007387 */ /* 0x0003e40000100800 */
[----:B------:R-:W-:Y:S01]  /*678a0*/  IMAD.X R19, R19, 0x1, R2, P4 ;  /* 0x0000000113137824 */ /* 0x000fe200020e0602 */
[----:B------:R1:W-:Y:S01]  /*678b0*/  STL [R1+0x186c], R13 ;  /* 0x00186c0d01007387 */ /* 0x0003e20000100800 */
[----:B------:R-:W2:Y:S03]  /*678c0*/  LDL.LU R22, [R1+0x18b0] ;  /* 0x0018b00001167983 */ /* 0x000ea60000300800 */
[----:B------:R1:W-:Y:S04]  /*678d0*/  LDGSTS.E [R10+0x1a800], [R6.64], P1 ;  /* 0x1a800000060a7fae */ /* 0x0003e80008921846 */
[----:B------:R1:W-:Y:S02]  /*678e0*/  STL [R1+0x1868], R19 ;  /* 0x0018681301007387 */ /* 0x0003e40000100800 */
[----:B-1----:R-:W-:-:S02]  /*678f0*/  IMAD.MOV.U32 R6, RZ, RZ, R16 ;  /* 0x000000ffff067224 */ /* 0x002fc400078e0010 */
[----:B------:R-:W2:Y:S01]  /*67900*/  LDL.LU R16, [R1+0x18e8] ;  /* 0x0018e80001107983 */ /* 0x000ea20000300800 */
[----:B------:R-:W-:-:S04]  /*67910*/  ISETP.GT.AND P2, PT, R4, 0x6e, PT ;  /* 0x0000006e0400780c */ /* 0x000fc80003f44270 */
[----:B------:R-:W-:-:S04]  /*67920*/  SEL R5, RZ, 0x4, !P2 ;  /* 0x00000004ff057807 */ /* 0x000fc80005000000 */
[----:B------:R-:W-:Y:S01]  /*67930*/  SEL R5, R5, RZ, !P0 ;  /* 0x000000ff05057207 */ /* 0x000fe20004000000 */
[----:B------:R-:W-:Y:S02]  /*67940*/  IMAD.MOV.U32 R7, RZ, RZ, R20 ;  /* 0x000000ffff077224 */ /* 0x000fe400078e0014 */
[----:B------:R-:W2:Y:S01]  /*67950*/  LDL.LU R20, [R1+0x18f4] ;  /* 0x0018f40001147983 */ /* 0x000ea20000300800 */
[----:B------:R-:W-:-:S03]  /*67960*/  ISETP.NE.U32.AND P2, PT, R5, RZ, PT ;  /* 0x000000ff0500720c */ /* 0x000fc60003f45070 */
[----:B------:R1:W-:Y:S01]  /*67970*/  LDGSTS.E [R10+0x1aa00], [R6.64], P1 ;  /* 0x1aa00000060a7fae */ /* 0x0003e20008921846 */
[----:B------:R-:W-:Y:S01]  /*67980*/  ISETP.GT.AND P1, PT, R4, 0x72, PT ;  /* 0x000000720400780c */ /* 0x000fe20003f24270 */
[----:B-1----:R-:W-:Y:S01]  /*67990*/  IMAD.MOV.U32 R6, RZ, RZ, R13 ;  /* 0x000000ffff067224 */ /* 0x002fe200078e000d */
[----:B------:R-:W-:Y:S01]  /*679a0*/  MOV R7, R19 ;  /* 0x0000001300077202 */ /* 0x000fe20000000f00 */
[----:B------:R-:W2:Y:S06]  /*679b0*/  LDL.LU R13, [R1+0x192c] ;  /* 0x00192c00010d7983 */ /* 0x000eac0000300800 */
[----:B------:R1:W-:Y:S01]  /*679c0*/  LDGSTS.E [R10+0x1b800], [R6.64], P2 ;  /* 0x1b800000060a7fae */ /* 0x0003e20009121846 */
[----:B------:R-:W-:-:S04]  /*679d0*/  SEL R5, RZ, 0x4, !P1 ;  /* 0x00000004ff057807 */ /* 0x000fc80004800000 */
[----:B------:R-:W-:-:S04]  /*679e0*/  SEL R5, R5, RZ, !P0 ;  /* 0x000000ff05057207 */ /* 0x000fc80004000000 */
[----:B------:R-:W-:Y:S02]  /*679f0*/  ISETP.NE.U32.AND P1, PT, R5, RZ, PT ;  /* 0x000000ff0500720c */ /* 0x000fe40003f25070 */
[----:B----4-:R-:W-:-:S05]  /*67a00*/  IADD3 R17, P3, R17, R14, RZ ;  /* 0x0000000e11117210 */ /* 0x010fca0007f7e0ff */
[--C-:B------:R-:W-:Y:S01]  /*67a10*/  IMAD.X R18, R18, 0x1, R2.reuse, P3 ;  /* 0x0000000112127824 */ /* 0x100fe200018e0602 */
[----:B---3--:R-:W-:Y:S01]  /*67a20*/  IADD3 R11, P4, R11, R14, RZ ;  /* 0x0000000e0b0b7210 */ /* 0x008fe20007f9e0ff */
[----:B------:R-:W-:Y:S03]  /*67a30*/  STL [R1+0x1874], R17 ;  /* 0x0018741101007387 */ /* 0x000fe60000100800 */
[----:B------:R3:W-:Y:S02]  /*67a40*/  STL [R1+0x1870], R18 ;  /* 0x0018701201007387 */ /* 0x0007e40000100800 */
[----:B--2---:R-:W-:Y:S01]  /*67a50*/  IMAD.X R15, R15, 0x1, R2, P4 ;  /* 0x000000010f0f7824 */ /* 0x004fe200020e0602 */
[----:B------:R-:W-:Y:S01]  /*67a60*/  STL [R1+0x18ac], R11 ;  /* 0x0018ac0b01007387 */ /* 0x000fe20000100800 */
[----:B------:R-:W2:Y:S02]  /*67a70*/  LDL.LU R23, [R1+0x18f0] ;  /* 0x0018f00001177983 */ /* 0x000ea40000300800 */
[----:B-1----:R-:W-:-:S02]  /*67a80*/  IMAD.MOV.U32 R6, RZ, RZ, R17 ;  /* 0x000000ffff067224 */ /* 0x002fc400078e0011 */
[----:B------:R-:W-:Y:S01]  /*67a90*/  IMAD.MOV.U32 R7, RZ, RZ, R18 ;  /* 0x000000ffff077224 */ /* 0x000fe200078e0012 */
[----:B------:R1:W-:Y:S01]  /*67aa0*/  STL [R1+0x18a8], R15 ;  /* 0x0018a80f01007387 */ /* 0x0003e20000100800 */
[----:B------:R-:W4:Y:S02]  /*67ab0*/  LDL.LU R19, [R1+0x1928] ;  /* 0x0019280001137983 */ /* 0x000f240000300800 */
[----:B---3--:R-:W3:Y:S02]  /*67ac0*/  LDL.LU R18, [R1+0x1930] ;  /* 0x0019300001127983 */ /* 0x008ee40000300800 */
[----:B------:R-:W3:Y:S01]  /*67ad0*/  LDL.LU R17, [R1+0x1934] ;  /* 0x0019340001117983 */ /* 0x000ee20000300800 */
[----:B------:R1:W-:Y:S02]  /*67ae0*/  LDGSTS.E [R10+0x1ba00], [R6.64], P2 ;  /* 0x1ba00000060a7fae */ /* 0x0003e40009121846 */
[----:B-1----:R-:W-:Y:S01]  /*67af0*/  IMAD.MOV.U32 R7, RZ, RZ, R15 ;  /* 0x000000ffff077224 */ /* 0x002fe200078e000f */
[----:B------:R-:W-:Y:S01]  /*67b00*/  MOV R6, R11 ;  /* 0x0000000b00067202 */ /* 0x000fe20000000f00 */
[----:B------:R-:W3:Y:S01]  /*67b10*/  LDL.LU R15, [R1+0x1968] ;  /* 0x00196800010f7983 */ /* 0x000ee20000300800 */
[----:B------:R-:W3:Y:S03]  /*67b20*/  LDL.LU R11, [R1+0x196c] ;  /* 0x00196c00010b7983 */ /* 0x000ee60000300800 */
[----:B------:R1:W-:Y:S01]  /*67b30*/  LDGSTS.E [R10+0x1c800], [R6.64], P1 ;  /* 0x1c800000060a7fae */ /* 0x0003e20008921846 */
[----:B------:R-:W-:-:S02]  /*67b40*/  IADD3 R21, P3, R21, R14, RZ ;  /* 0x0000000e15157210 */ /* 0x000fc40007f7e0ff */
[----:B------:R-:W-:-:S03]  /*67b50*/  IADD3 R12, P4, R12, R14, RZ ;  /* 0x0000000e0c0c7210 */ /* 0x000fc60007f9e0ff */
[--C-:B------:R-:W-:Y:S02]  /*67b60*/  IMAD.X R22, R22, 0x1, R2.reuse, P3 ;  /* 0x0000000116167824 */ /* 0x100fe400018e0602 */
[----:B-1----:R-:W-:Y:S01]  /*67b70*/  IMAD.MOV.U32 R6, RZ, RZ, R21 ;  /* 0x000000ffff067224 */ /* 0x002fe200078e0015 */
[----:B------:R1:W-:Y:S02]  /*67b80*/  STL [R1+0x18b4], R21 ;  /* 0x0018b41501007387 */ /* 0x0003e40000100800 */
[----:B------:R-:W-:Y:S02]  /*67b90*/  MOV R7, R22 ;  /* 0x0000001600077202 */ /* 0x000fe40000000f00 */
[----:B------:R-:W-:Y:S01]  /*67ba0*/  STL [R1+0x18b0], R22 ;  /* 0x0018b01601007387 */ /* 0x000fe20000100800 */
[----:B------:R-:W-:Y:S03]  /*67bb0*/  STL [R1+0x18ec], R12 ;  /* 0x0018ec0c01007387 */ /* 0x000fe60000100800 */
[----:B------:R1:W-:Y:S01]  /*67bc0*/  LDGSTS.E [R10+0x1ca00], [R6.64], P1 ;  /* 0x1ca00000060a7fae */ /* 0x0003e20008921846 */
[----:B------:R-:W-:-:S05]  /*67bd0*/  IMAD.X R16, R16, 0x1, R2, P4 ;  /* 0x0000000110107824 */ /* 0x000fca00020e0602 */
[----:B------:R1:W-:Y:S02]  /*67be0*/  STL [R1+0x18e8], R16 ;  /* 0x0018e81001007387 */ /* 0x0003e40000100800 */
[----:B-1----:R-:W3:Y:S02]  /*67bf0*/  LDL.LU R21, [R1+0x1970] ;  /* 0x0019700001157983 */ /* 0x002ee40000300800 */
[----:B------:R-:W-:Y:S02]  /*67c00*/  IMAD.MOV.U32 R7, RZ, RZ, R16 ;  /* 0x000000ffff077224 */ /* 0x000fe400078e0010 */
[----:B------:R-:W-:Y:S01]  /*67c10*/  IMAD.MOV.U32 R6, RZ, RZ, R12 ;  /* 0x000000ffff067224 */ /* 0x000fe200078e000c */
[----:B------:R-:W3:Y:S01]  /*67c20*/  LDL.LU R16, [R1+0x1974] ;  /* 0x0019740001107983 */ /* 0x000ee20000300800 */
[----:B------:R-:W3:Y:S02]  /*67c30*/  LDL.LU R22, [R1+0x1a38] ;  /* 0x001a380001167983 */ /* 0x000ee40000300800 */
[----:B------:R-:W3:Y:S01]  /*67c40*/  LDL.LU R12, [R1+0x1a44] ;  /* 0x001a4400010c7983 */ /* 0x000ee20000300800 */
[----:B------:R-:W-:-:S04]  /*67c50*/  ISETP.GT.AND P2, PT, R4, 0x76, PT ;  /* 0x000000760400780c */ /* 0x000fc80003f44270 */
[----:B------:R-:W-:-:S04]  /*67c60*/  SEL R5, RZ, 0x4, !P2 ;  /* 0x00000004ff057807 */ /* 0x000fc80005000000 */
[----:B------:R-:W-:Y:S02]  /*67c70*/  SEL R5, R5, RZ, !P0 ;  /* 0x000000ff05057207 */ /* 0x000fe40004000000 */
[----:B------:R-:W-:Y:S02]  /*67c80*/  ISETP.GT.AND P1, PT, R4, 0x7a, PT ;  /* 0x0000007a0400780c */ /* 0x000fe40003f24270 */
[----:B------:R-:W-:Y:S02]  /*67c90*/  ISETP.NE.U32.AND P2, PT, R5, RZ, PT ;  /* 0x000000ff0500720c */ /* 0x000fe40003f45070 */
[-C--:B------:R-:W-:Y:S01]  /*67ca0*/  IADD3 R20, P3, R20, R14.reuse, RZ ;  /* 0x0000000e14147210 */ /* 0x080fe20007f7e0ff */
[----:B------:R-:W-:Y:S01]  /*67cb0*/  SEL R5, RZ, 0x4, !P1 ;  /* 0x00000004ff057807 */ /* 0x000fe20004800000 */
[----:B------:R-:W-:-:S03]  /*67cc0*/  IADD3 R13, P4, R13, R14, RZ ;  /* 0x0000000e0d0d7210 */ /* 0x000fc60007f9e0ff */
[----:B------:R-:W-:Y:S01]  /*67cd0*/  SEL R5, R5, RZ, !P0 ;  /* 0x000000ff05057207 */ /* 0x000fe20004000000 */
[----:B------:R-:W-:Y:S03]  /*67ce0*/  STL [R1+0x18f4], R20 ;  /* 0x0018f41401007387 */ /* 0x000fe60000100800 */
[----:B------:R-:W-:Y:S02]  /*67cf0*/  ISETP.NE.U32.AND P1, PT, R5, RZ, PT ;  /* 0x000000ff0500720c */ /* 0x000fe40003f25070 */
[----:B------:R1:W-:Y:S02]  /*67d00*/  LDGSTS.E [R10+0x1d800], [R6.64], P2 ;  /* 0x1d800000060a7fae */ /* 0x0003e40009121846 */
[----:B-1----:R-:W-:Y:S01]  /*67d10*/  MOV R6, R20 ;  /* 0x0000001400067202 */ /* 0x002fe20000000f00 */
[----:B--2---:R-:W-:-:S04]  /*67d20*/  IMAD.X R23, R23, 0x1, R2, P3 ;  /* 0x0000000117177824 */ /* 0x004fc800018e0602 */
[----:B------:R-:W-:Y:S02]  /*67d30*/  IMAD.MOV.U32 R7, RZ, RZ, R23 ;  /* 0x000000ffff077224 */ /* 0x000fe400078e0017 */
[--C-:B----4-:R-:W-:Y:S01]  /*67d40*/  IMAD.X R19, R19, 0x1, R2.reuse, P4 ;  /* 0x0000000113137824 */ /* 0x110fe200020e0602 */
[----:B---3--:R-:W-:Y:S01]  /*67d50*/  IADD3 R17, P3, R17, R14, RZ ;  /* 0x0000000e11117210 */ /* 0x008fe20007f7e0ff */
[----:B------:R-:W-:Y:S01]  /*67d60*/  STL [R1+0x18f0], R23 ;  /* 0x0018f01701007387 */ /* 0x000fe20000100800 */
[----:B------:R-:W-:Y:S03]  /*67d70*/  STL [R1+0x192c], R13 ;  /* 0x00192c0d01007387 */ /* 0x000fe60000100800 */
[----:B------:R1:W-:Y:S01]  /*67d80*/  LDGSTS.E [R10+0x1da00], [R6.64], P2 ;  /* 0x1da00000060a7fae */ /* 0x0003e20009121846 */
[----:B------:R2:W-:Y:S02]  /*67d90*/  STL [R1+0x1928], R19 ;  /* 0x0019281301007387 */ /* 0x0005e40000100800 */
[----:B------:R-:W-:-:S02]  /*67da0*/  IMAD.X R18, R18, 0x1, R2, P3 ;  /* 0x0000000112127824 */ /* 0x000fc400018e0602 */
[----:B-1----:R-:W-:Y:S01]  /*67db0*/  IMAD.MOV.U32 R7, RZ, RZ, R19 ;  /* 0x000000ffff077224 */ /* 0x002fe200078e0013 */
[----:B------:R-:W-:Y:S01]  /*67dc0*/  IADD3 R11, P4, R11, R14, RZ ;  /* 0x0000000e0b0b7210 */ /* 0x000fe20007f9e0ff */
[----:B------:R-:W-:Y:S01]  /*67dd0*/  IMAD.MOV.U32 R6, RZ, RZ, R13 ;  /* 0x000000ffff067224 */ /* 0x000fe200078e000d */
[----:B--2---:R-:W2:Y:S01]  /*67de0*/  LDL.LU R19, [R1+0x1a3c] ;  /* 0x001a3c0001137983 */ /* 0x004ea20000300800 */
[----:B------:R-:W3:Y:S02]  /*67df0*/  LDL.LU R13, [R1+0x1a04] ;  /* 0x001a0400010d7983 */ /* 0x000ee40000300800 */
[----:B------:R-:W-:Y:S01]  /*67e00*/  STL [R1+0x1934], R17 ;  /* 0x0019341101007387 */ /* 0x000fe20000100800 */
[----:B------:R-:W-:Y:S01]  /*67e10*/  IADD3.X R15, R15, R2, RZ, P4, !PT ;  /* 0x000000020f0f7210 */ /* 0x000fe200027fe4ff */
[----:B------:R1:W-:Y:S01]  /*67e20*/  STL [R1+0x1930], R18 ;  /* 0x0019301201007387 */ /* 0x0003e20000100800 */
[----:B------:R4:W-:Y:S02]  /*67e30*/  STL [R1+0x196c], R11 ;  /* 0x00196c0b01007387 */ /* 0x0009e40000100800 */
[----:B------:R-:W3:Y:S01]  /*67e40*/  LDL.LU R20, [R1+0x1a30] ;  /* 0x001a300001147983 */ /* 0x000ee20000300800 */
[----:B------:R1:W-:Y:S04]  /*67e50*/  LDGSTS.E [R10+0x1e800], [R6.64], P1 ;  /* 0x1e800000060a7fae */ /* 0x0003e80008921846 */
[----:B------:R-:W-:Y:S01]  /*67e60*/  STL [R1+0x1968], R15 ;  /* 0x0019680f01007387 */ /* 0x000fe20000100800 */
[----:B------:R-:W-:-:S04]  /*67e70*/  ISETP.GT.AND P2, PT, R4, 0x7e, PT ;  /* 0x0000007e0400780c */ /* 0x000fc80003f44270 */
[----:B------:R-:W-:Y:S01]  /*67e80*/  SEL R5, RZ, 0x4, !P2 ;  /* 0x00000004ff057807 */ /* 0x000fe20005000000 */
[----:B-1----:R-:W-:Y:S02]  /*67e90*/  IMAD.MOV.U32 R7, RZ, RZ, R18 ;  /* 0x000000ffff077224 */ /* 0x002fe400078e0012 */
[----:B------:R-:W3:Y:S01]  /*67ea0*/  LDL.LU R18, [R1+0x19f8] ;  /* 0x0019f80001127983 */ /* 0x000ee20000300800 */
[----:B------:R-:W-:Y:S01]  /*67eb0*/  SEL R5, R5, RZ, !P0 ;  /* 0x000000ff05057207 */ /* 0x000fe20004000000 */
[----:B------:R-:W-:Y:S02]  /*67ec0*/  IMAD.MOV.U32 R6, RZ, RZ, R17 ;  /* 0x000000ffff067224 */ /* 0x000fe400078e0011 */
[----:B------:R-:W3:Y:S01]  /*67ed0*/  LDL.LU R17, [R1+0x19fc] ;  /* 0x0019fc0001117983 */ /* 0x000ee20000300800 */
[----:B------:R-:W-:-:S03]  /*67ee0*/  ISETP.NE.U32.AND P2, PT, R5, RZ, PT ;  /* 0x000000ff0500720c */ /* 0x000fc60003f45070 */
[----:B------:R1:W-:Y:S02]  /*67ef0*/  LDGSTS.E [R10+0x1ea00], [R6.64], P1 ;  /* 0x1ea00000060a7fae */ /* 0x0003e40008921846 */
[----:B-1----:R-:W-:Y:S02]  /*67f00*/  IMAD.MOV.U32 R6, RZ, RZ, R11 ;  /* 0x000000ffff067224 */ /* 0x002fe400078e000b */
[----:B------:R-:W-:Y:S01]  /*67f10*/  IMAD.MOV.U32 R7, RZ, RZ, R15 ;  /* 0x000000ffff077224 */ /* 0x000fe200078e000f */
[----:B----4-:R-:W4:Y:S05]  /*67f20*/  LDL.LU R11, [R1+0x19c4] ;  /* 0x0019c400010b7983 */ /* 0x010f2a0000300800 */
[----:B------:R1:W-:Y:S01]  /*67f30*/  LDGSTS.E [R10+0x1f800], [R6.64], P2 ;  /* 0x1f800000060a7fae */ /* 0x0003e20009121846 */
[----:B------:R-:W-:-:S02]  /*67f40*/  IADD3 R16, P4, R16, R14, RZ ;  /* 0x0000000e10107210 */ /* 0x000fc40007f9e0ff */
[----:B------:R-:W-:Y:S02]  /*67f50*/  IADD3 R12, P3, R12, R14, RZ ;  /* 0x0000000e0c0c7210 */ /* 0x000fe40007f7e0ff */
[----:B------:R-:W-:Y:S01]  /*67f60*/  IADD3.X R21, R21, R2, RZ, P4, !PT ;  /* 0x0000000215157210 */ /* 0x000fe200027fe4ff */
[----:B------:R-:W-:Y:S02]  /*67f70*/  STL [R1+0x1974], R16 ;  /* 0x0019741001007387 */ /* 0x000fe40000100800 */
[----:B------:R-:W-:Y:S02]  /*67f80*/  IMAD.X R22, R22, 0x1, R2, P3 ;  /* 0x0000000116167824 */ /* 0x000fe400018e0602 */
[----:B------:R1:W-:Y:S01]  /*67f90*/  STL [R1+0x1970], R21 ;  /* 0x0019701501007387 */ /* 0x0003e20000100800 */
[----:B------:R1:W-:Y:S02]  /*67fa0*/  STL [R1+0x1a44], R12 ;  /* 0x001a440c01007387 */ /* 0x0003e40000100800 */
[----:B-1----:R-:W-:Y:S01]  /*67fb0*/  IMAD.MOV.U32 R7, RZ, RZ, R21 ;  /* 0x000000ffff077224 */ /* 0x002fe200078e0015 */
[----:B------:R-:W-:Y:S01]  /*67fc0*/  STL [R1+0x1a38], R22 ;  /* 0x001a381601007387 */ /* 0x000fe20000100800 */
[----:B------:R-:W-:Y:S01]  /*67fd0*/  IMAD.MOV.U32 R6, RZ, RZ, R16 ;  /* 0x000000ffff067224 */ /* 0x000fe200078e0010 */
[----:B------:R-:W-:-:S02]  /*67fe0*/  ISETP.GT.AND P1, PT, R4, 0x3, PT ;  /* 0x000000030400780c */ /* 0x000fc40003f24270 */
[----:B------:R-:W4:Y:S01]  /*67ff0*/  LDL.LU R21, [R1+0x19f0] ;  /* 0x0019f00001157983 */ /* 0x000f220000300800 */
[----:B------:R-:W4:Y:S01]  /*68000*/  LDL.LU R16, [R1+0x19b8] ;  /* 0x0019b80001107983 */ /* 0x000f220000300800 */
[----:B------:R-:W-:Y:S02]  /*68010*/  SEL R5, RZ, 0x4, !P1 ;  /* 0x00000004ff057807 */ /* 0x000fe40004800000 */
[----:B------:R1:W-:Y:S01]  /*68020*/  LDGSTS.E [R10+0x1fa00], [R6.64], P2 ;  /* 0x1fa00000060a7fae */ /* 0x0003e20009121846 */
[----:B------:R-:W-:Y:S01]  /*68030*/  LOP3.LUT R15, R252, 0x60, RZ, 0x3c, !PT ;  /* 0x00000060fc0f7812 */ /* 0x000fe200078e3cff */
[----:B------:R-:W4:Y:S01]  /*68040*/  LDL.LU R23, [R1+0x19bc] ;  /* 0x0019bc0001177983 */ /* 0x000f220000300800 */
[----:B------:R-:W-:-:S04]  /*68050*/  SEL R5, R5, RZ, !P0 ;  /* 0x000000ff05057207 */ /* 0x000fc80004000000 */
[----:B------:R-:W-:Y:S01]  /*68060*/  ISETP.NE.U32.AND P1, PT, R5, RZ, PT ;  /* 0x000000ff0500720c */ /* 0x000fe20003f25070 */
[----:B-1----:R-:W-:Y:S01]  /*68070*/  IMAD.MOV.U32 R6, RZ, RZ, R12 ;  /* 0x000000ffff067224 */ /* 0x002fe200078e000c */
[----:B------:R-:W-:Y:S01]  /*68080*/  MOV R7, R22 ;  /* 0x0000001600077202 */ /* 0x000fe20000000f00 */
[----:B------:R-:W4:Y:S10]  /*68090*/  LDL.LU R12, [R1+0x127c] ;  /* 0x00127c00010c7983 */ /* 0x000f340000300800 */
[----:B------:R1:W-:Y:S01]  /*680a0*/  LDGSTS.E [R15+0xc00], [R6.64], P1 ;  /* 0x00c00000060f7fae */ /* 0x0003e20008921846 */
[----:B------:R-:W-:-:S04]  /*680b0*/  ISETP.GT.AND P2, PT, R4, 0x7, PT ;  /* 0x000000070400780c */ /* 0x000fc80003f44270 */
[----:B------:R-:W-:-:S04]  /*680c0*/  SEL R5, RZ, 0x4, !P2 ;  /* 0x00000004ff057807 */ /* 0x000fc80005000000 */
[----:B------:R-:W-:-:S04]  /*680d0*/  SEL R5, R5, RZ, !P0 ;  /* 0x000000ff05057207 */ /* 0x000fc80004000000 */
[----:B------:R-:W-:Y:S02]  /*680e0*/  ISETP.NE.U32.AND P2, PT, R5, RZ, PT ;  /* 0x000000ff0500720c */ /* 0x000fe40003f45070 */
[-C--:B--2---:R-:W-:Y:S02]  /*680f0*/  IADD3 R19, P3, R19, R14.reuse, RZ ;  /* 0x0000000e13137210 */ /* 0x084fe40007f7e0ff */
[----:B---3--:R-:W-:-:S03]  /*68100*/  IADD3 R13, P4, R13, R14, RZ ;  /* 0x0000000e0d0d7210 */ /* 0x008fc60007f9e0ff */
[----:B------:R-:W-:Y:S01]  /*68110*/  IMAD.X R20, R20, 0x1, R2, P3 ;  /* 0x0000000114147824 */ /* 0x000fe200018e0602 */
[----:B------:R2:W-:Y:S01]  /*68120*/  STL [R1+0x1a3c], R19 ;  /* 0x001a3c1301007387 */ /* 0x0005e20000100800 */
[----:B-1----:R-:W-:Y:S02]  /*68130*/  IMAD.MOV.U32 R6, RZ, RZ, R19 ;  /* 0x000000ffff067224 */ /* 0x002fe400078e0013 */
[----:B------:R-:W-:Y:S01]  /*68140*/  IMAD.MOV.U32 R7, RZ, RZ, R20 ;  /* 0x000000ffff077224 */ /* 0x000fe200078e0014 */
[----:B------:R1:W-:Y:S01]  /*68150*/  STL [R1+0x1a30], R20 ;  /* 0x001a301401007387 */ /* 0x0003e20000100800 */
[----:B------:R-:W-:Y:S02]  /*68160*/  STL [R1+0x1a04], R13 ;  /* 0x001a040d01007387 */ /* 0x000fe40000100800 */
[----:B------:R-:W3:Y:S01]  /*68170*/  LDL.LU R24, [R1+0x19b0] ;  /* 0x0019b00001187983 */ /* 0x000ee20000300800 */
[----:B------:R1:W-:Y:S01]  /*68180*/  LDGSTS.E [R15+0xe00], [R6.64], P1 ;  /* 0x00e00000060f7fae */ /* 0x0003e20008921846 */
[----:B------:R-:W-:-:S05]  /*68190*/  IMAD.X R18, R18, 0x1, R2, P4 ;  /* 0x0000000112127824 */ /* 0x000fca00020e0602 */
[----:B------:R4:W-:Y:S01]  /*681a0*/  STL [R1+0x19f8], R18 ;  /* 0x0019f81201007387 */ /* 0x0009e20000100800 */
[----:B--2---:R-:W2:Y:S02]  /*681b0*/  LDL.LU R19, [R1+0x1278] ;  /* 0x0012780001137983 */ /* 0x004ea40000300800 */
[----:B-1----:R-:W-:Y:S01]  /*681c0*/  IMAD.MOV.U32 R7, RZ, RZ, R18 ;  /* 0x000000ffff077224 */ /* 0x002fe200078e0012 */
[----:B------:R-:W2:Y:S01]  /*681d0*/  LDL.LU R20, [R1+0x1280] ;  /* 0x0012800001147983 */ /* 0x000ea20000300800 */
[----:B------:R-:W-:Y:S02]  /*681e0*/  MOV R6, R13 ;  /* 0x0000000d00067202 */ /* 0x000fe40000000f00 */
[----:B------:R-:W-:-:S03]  /*681f0*/  IADD3 R17, P3, R17, R14, RZ ;  /* 0x0000000e11117210 */ /* 0x000fc60007f7e0ff */
[----:B------:R1:W-:Y:S04]  /*68200*/  LDGSTS.E [R15+0x1c00], [R6.64], P2 ;  /* 0x01c00000060f7fae */ /* 0x0003e80009121846 */
[----:B----4-:R-:W4:Y:S01]  /*68210*/  LDL.LU R18, [R1+0x1284] ;  /* 0x0012840001127983 */ /* 0x010f220000300800 */
[----:B------:R-:W4:Y:S02]  /*68220*/  LDL.LU R22, [R1+0x12b8] ;  /* 0x0012b80001167983 */ /* 0x000f240000300800 */
[----:B------:R-:W4:Y:S01]  /*68230*/  LDL.LU R13, [R1+0x12bc] ;  /* 0x0012bc00010d7983 */ /* 0x000f220000300800 */
[----:B------:R-:W-:Y:S01]  /*68240*/  IADD3 R11, P4, R11, R14, RZ ;  /* 0x0000000e0b0b7210 */ /* 0x000fe20007f9e0ff */
[----:B------:R-:W-:Y:S01]  /*68250*/  STL [R1+0x19fc], R17 ;  /* 0x0019fc1101007387 */ /* 0x000fe20000100800 */
[----:B-1----:R-:W-:-:S02]  /*68260*/  IMAD.MOV.U32 R6, RZ, RZ, R17 ;  /* 0x000000ffff067224 */ /* 0x002fc400078e0011 */
[--C-:B------:R-:W-:Y:S02]  /*68270*/  IMAD.X R21, R21, 0x1, R2.reuse, P3 ;  /* 0x0000000115157824 */ /* 0x100fe400018e0602 */
        /* <DEDUP_REMOVED lines=24> */
[----:B-1----:R-:W-:Y:S01]  /*68400*/  MOV R6, R23 ;  /* 0x0000001700067202 */ /* 0x002fe20000000f00 */
[----:B---3--:R-:W-:-:S04]  /*68410*/  IMAD.X R24, R24, 0x1, R2, P3 ;  /* 0x0000000118187824 */ /* 0x008fc800018e0602 */
[----:B------:R-:W-:Y:S01]  /*68420*/  IMAD.MOV.U32 R7, RZ, RZ, R24 ;  /* 0x000000ffff077224 */ /* 0x000fe200078e0018 */
[----:B------:R-:W-:Y:S01]  /*68430*/  STL [R1+0x19b0], R24 ;  /* 0x0019b01801007387 */ /* 0x000fe20000100800 */
[----:B------:R-:W-:Y:S03]  /*68440*/  STL [R1+0x127c], R12 ;  /* 0x00127c0c01007387 */ /* 0x000fe60000100800 */
[----:B------:R1:W-:Y:S01]  /*68450*/  LDGSTS.E [R15+0x2e00], [R6.64], P1 ;  /* 0x02e00000060f7fae */ /* 0x0003e20008921846 */
[----:B--2---:R-:W-:Y:S01]  /*68460*/  IMAD.X R19, R19, 0x1, R2, P4 ;  /* 0x0000000113137824 */ /* 0x004fe200020e0602 */
[-C--:B----4-:R-:W-:Y:S01]  /*68470*/  IADD3 R18, P3, R18, R14.reuse, RZ ;  /* 0x0000000e12127210 */ /* 0x090fe20007f7e0ff */
[----:B-1----:R-:W-:Y:S01]  /*68480*/  IMAD.MOV.U32 R6, RZ, RZ, R12 ;  /* 0x000000ffff067224 */ /* 0x002fe200078e000c */
[----:B------:R-:W-:Y:S01]  /*68490*/  IADD3 R13, P4, R13, R14, RZ ;  /* 0x0000000e0d0d7210 */ /* 0x000fe20007f9e0ff */
[----:B------:R-:W-:Y:S01]  /*684a0*/  IMAD.MOV.U32 R7, RZ, RZ, R19 ;  /* 0x000000ffff077224 */ /* 0x000fe200078e0013 */
[----:B------:R1:W-:Y:S01]  /*684b0*/  STL [R1+0x1278], R19 ;  /* 0x0012781301007387 */ /* 0x0003e20000100800 */
[----:B------:R-:W-:Y:S01]  /*684c0*/  IMAD.X R20, R20, 0x1, R2, P3 ;  /* 0x0000000114147824 */ /* 0x000fe200018e0602 */
[----:B------:R-:W-:-:S02]  /*684d0*/  IADD3.X R22, R22, R2, RZ, P4, !PT ;  /* 0x0000000216167210 */ /* 0x000fc400027fe4ff */
[----:B------:R2:W-:Y:S01]  /*684e0*/  LDGSTS.E [R15+0x3c00], [R6.64], P2 ;  /* 0x03c00000060f7fae */ /* 0x0005e20009121846 */
[----:B------:R-:W-:-:S03]  /*684f0*/  ISETP.GT.AND P1, PT, R4, 0x13, PT ;  /* 0x000000130400780c */ /* 0x000fc60003f24270 */
[----:B-1----:R-:W3:Y:S01]  /*68500*/  LDL.LU R19, [R1+0x1304] ;  /* 0x0013040001137983 */ /* 0x002ee20000300800 */
[----:B------:R-:W4:Y:S02]  /*68510*/  LDL.LU R12, [R1+0x133c] ;  /* 0x00133c00010c7983 */ /* 0x000f240000300800 */
[----:B------:R-:W-:Y:S02]  /*68520*/  STL [R1+0x1284], R18 ;  /* 0x0012841201007387 */ /* 0x000fe40000100800 */
[----:B------:R1:W-:Y:S01]  /*68530*/  STL [R1+0x1280], R20 ;  /* 0x0012801401007387 */ /* 0x0003e20000100800 */
[----:B------:R1:W-:Y:S01]  /*68540*/  STL [R1+0x12bc], R13 ;  /* 0x0012bc0d01007387 */ /* 0x0003e20000100800 */
[----:B--2---:R-:W-:Y:S02]  /*68550*/  IMAD.MOV.U32 R7, RZ, RZ, R20 ;  /* 0x000000ffff077224 */ /* 0x004fe400078e0014 */
[----:B------:R-:W-:Y:S01]  /*68560*/  IMAD.MOV.U32 R6, RZ, RZ, R18 ;  /* 0x000000ffff067224 */ /* 0x000fe200078e0012 */
[----:B------:R-:W-:Y:S01]  /*68570*/  SEL R5, RZ, 0x4, !P1 ;  /* 0x00000004ff057807 */ /* 0x000fe20004800000 */
[----:B-1----:R-:W2:Y:S01]  /*68580*/  LDL.LU R20, [R1+0x1300] ;  /* 0x0013000001147983 */ /* 0x002ea20000300800 */
[----:B------:R-:W-:Y:S02]  /*68590*/  STL [R1+0x12b8], R22 ;  /* 0x0012b81601007387 */ /* 0x000fe40000100800 */
[----:B------:R-:W2:Y:S01]  /*685a0*/  LDL.LU R18, [R1+0x1338] ;  /* 0x0013380001127983 */ /* 0x000ea20000300800 */
[----:B------:R-:W-:Y:S01]  /*685b0*/  SEL R5, R5, RZ, !P0 ;  /* 0x000000ff05057207 */ /* 0x000fe20004000000 */
[----:B------:R1:W-:Y:S04]  /*685c0*/  LDGSTS.E [R15+0x3e00], [R6.64], P2 ;  /* 0x03e00000060f7fae */ /* 0x0003e80009121846 */
[----:B------:R-:W2:Y:S01]  /*685d0*/  LDL.LU R23, [R1+0x1344] ;  /* 0x0013440001177983 */ /* 0x000ea20000300800 */
[----:B------:R-:W-:Y:S01]  /*685e0*/  ISETP.NE.U32.AND P1, PT, R5, RZ, PT ;  /* 0x000000ff0500720c */ /* 0x000fe20003f25070 */
[----:B-1----:R-:W-:-:S02]  /*685f0*/  IMAD.MOV.U32 R6, RZ, RZ, R13 ;  /* 0x000000ffff067224 */ /* 0x002fc400078e000d */
[----:B------:R-:W-:Y:S01]  /*68600*/  IMAD.MOV.U32 R7, RZ, RZ, R22 ;  /* 0x000000ffff077224 */ /* 0x000fe200078e0016 */
[----:B------:R-:W2:Y:S09]  /*68610*/  LDL.LU R13, [R1+0x137c] ;  /* 0x00137c00010d7983 */ /* 0x000eb20000300800 */
[----:B------:R1:W-:Y:S01]  /*68620*/  LDGSTS.E [R15+0x4c00], [R6.64], P1 ;  /* 0x04c00000060f7fae */ /* 0x0003e20008921846 */
[----:B------:R-:W-:-:S04]  /*68630*/  IADD3 R17, P3, R17, R14, RZ ;  /* 0x0000000e11117210 */ /* 0x000fc80007f7e0ff */
[----:B------:R-:W-:Y:S01]  /*68640*/  IADD3.X R21, R21, R2, RZ, P3, !PT ;  /* 0x0000000215157210 */ /* 0x000fe20001ffe4ff */
[----:B------:R1:W-:Y:S01]  /*68650*/  STL [R1+0x12c4], R17 ;  /* 0x0012c41101007387 */ /* 0x0003e20000100800 */
[----:B------:R-:W-:-:S03]  /*68660*/  IADD3 R11, P4, R11, R14, RZ ;  /* 0x0000000e0b0b7210 */ /* 0x000fc60007f9e0ff */
[----:B------:R1:W-:Y:S02]  /*68670*/  STL [R1+0x12c0], R21 ;  /* 0x0012c01501007387 */ /* 0x0003e40000100800 */
[----:B-1----:R-:W-:Y:S02]  /*68680*/  IMAD.MOV.U32 R6, RZ, RZ, R17 ;  /* 0x000000ffff067224 */ /* 0x002fe400078e0011 */
[----:B------:R-:W-:Y:S02]  /*68690*/  IMAD.MOV.U32 R7, RZ, RZ, R21 ;  /* 0x000000ffff077224 */ /* 0x000fe400078e0015 */
[----:B------:R-:W-:Y:S01]  /*686a0*/  IMAD.X R16, R16, 0x1, R2, P4 ;  /* 0x0000000110107824 */ /* 0x000fe200020e0602 */
[----:B------:R-:W-:Y:S01]  /*686b0*/  STL [R1+0x12fc], R11 ;  /* 0x0012fc0b01007387 */ /* 0x000fe20000100800 */
[----:B------:R-:W2:Y:S03]  /*686c0*/  LDL.LU R24, [R1+0x1340] ;  /* 0x0013400001187983 */ /* 0x000ea60000300800 */
[----:B------:R1:W-:Y:S04]  /*686d0*/  LDGSTS.E [R15+0x4e00], [R6.64], P1 ;  /* 0x04e00000060f7fae */ /* 0x0003e80008921846 */
[----:B------:R1:W-:Y:S01]  /*686e0*/  STL [R1+0x12f8], R16 ;  /* 0x0012f81001007387 */ /* 0x0003e20000100800 */
[----:B------:R-:W2:Y:S02]  /*686f0*/  LDL.LU R17, [R1+0x1378] ;  /* 0x0013780001117983 */ /* 0x000ea40000300800 */
[----:B------:R-:W2:Y:S01]  /*68700*/  LDL.LU R21, [R1+0x1380] ;  /* 0x0013800001157983 */ /* 0x000ea20000300800 */
[----:B-1----:R-:W-:-:S02]  /*68710*/  MOV R7, R16 ;  /* 0x0000001000077202 */ /* 0x002fc40000000f00 */
[----:B------:R-:W2:Y:S01]  /*68720*/  LDL.LU R16, [R1+0x1384] ;  /* 0x0013840001107983 */ /* 0x000ea20000300800 */
[----:B------:R-:W-:Y:S02]  /*68730*/  IMAD.MOV.U32 R6, RZ, RZ, R11 ;  /* 0x000000ffff067224 */ /* 0x000fe400078e000b */
[----:B------:R-:W2:Y:S02]  /*68740*/  LDL.LU R22, [R1+0x13b8] ;  /* 0x0013b80001167983 */ /* 0x000ea40000300800 */
[----:B------:R-:W2:Y:S01]  /*68750*/  LDL.LU R11, [R1+0x13bc] ;  /* 0x0013bc00010b7983 */ /* 0x000ea20000300800 */
        /* <DEDUP_REMOVED lines=9> */
[-C--:B---3--:R-:W-:Y:S02]  /*687f0*/  IADD3 R19, P3, R19, R14.reuse, RZ ;  /* 0x0000000e13137210 */ /* 0x088fe40007f7e0ff */
[----:B----4-:R-:W-:-:S03]  /*68800*/  IADD3 R12, P4, R12, R14, RZ ;  /* 0x0000000e0c0c7210 */ /* 0x010fc60007f9e0ff */
[----:B------:R-:W-:Y:S01]  /*68810*/  STL [R1+0x1304], R19 ;  /* 0x0013041301007387 */ /* 0x000fe20000100800 */
[----:B-1----:R-:W-:Y:S02]  /*68820*/  IMAD.MOV.U32 R6, RZ, RZ, R19 ;  /* 0x000000ffff067224 */ /* 0x002fe400078e0013 */
[--C-:B--2---:R-:W-:Y:S02]  /*68830*/  IMAD.X R20, R20, 0x1, R2.reuse, P3 ;  /* 0x0000000114147824 */ /* 0x104fe400018e0602 */
        /* <DEDUP_REMOVED lines=8> */
[----:B---3--:R-:W-:Y:S01]  /*688c0*/  IMAD.MOV.U32 R7, RZ, RZ, R18 ;  /* 0x000000ffff077224 */ /* 0x008fe200078e0012 */
[----:B------:R-:W-:Y:S01]  /*688d0*/  MOV R6, R12 ;  /* 0x0000000c00067202 */ /* 0x000fe20000000f00 */
[----:B--2---:R-:W2:Y:S01]  /*688e0*/  LDL.LU R18, [R1+0x13f8] ;  /* 0x0013f80001127983 */ /* 0x004ea20000300800 */
        /* <DEDUP_REMOVED lines=10> */
[--C-:B------:R-:W-:Y:S02]  /*68990*/  IMAD.X R24, R24, 0x1, R2.reuse, P3 ;  /* 0x0000000118187824 */ /* 0x100fe400018e0602 */
[----:B------:R-:W-:-:S03]  /*689a0*/  IMAD.X R17, R17, 0x1, R2, P4 ;  /* 0x0000000111117824 */ /* 0x000fc600020e0602 */
[----:B------:R-:W-:Y:S01]  /*689b0*/  MOV R7, R24 ;  /* 0x0000001800077202 */ /* 0x000fe20000000f00 */
[----:B------:R-:W-:Y:S01]  /*689c0*/  STL [R1+0x1340], R24 ;  /* 0x0013401801007387 */ /* 0x000fe20000100800 */
[----:B------:R-:W-:Y:S02]  /*689d0*/  STL [R1+0x137c], R13 ;  /* 0x00137c0d01007387 */ /* 0x000fe40000100800 */
[----:B------:R1:W-:Y:S01]  /*689e0*/  STL [R1+0x1378], R17 ;  /* 0x0013781101007387 */ /* 0x0003e20000100800 */
[----:B------:R1:W-:Y:S01]  /*689f0*/  LDGSTS.E [R15+0x6e00], [R6.64], P1 ;  /* 0x06e00000060f7fae */ /* 0x0003e20008921846 */
[-C--:B------:R-:W-:Y:S02]  /*68a00*/  IADD3 R16, P3, R16, R14.reuse, RZ ;  /* 0x0000000e10107210 */ /* 0x080fe40007f7e0ff */
[----:B------:R-:W-:-:S03]  /*68a10*/  IADD3 R11, P4, R11, R14, RZ ;  /* 0x0000000e0b0b7210 */ /* 0x000fc60007f9e0ff */
[--C-:B------:R-:W-:Y:S02]  /*68a20*/  IMAD.X R21, R21, 0x1, R2.reuse, P3 ;  /* 0x0000000115157824 */ /* 0x100fe400018e0602 */
[----:B-1----:R-:W-:Y:S02]  /*68a30*/  IMAD.MOV.U32 R6, RZ, RZ, R13 ;  /* 0x000000ffff067224 */ /* 0x002fe400078e000d */
[----:B------:R-:W-:Y:S02]  /*68a40*/  IMAD.MOV.U32 R7, RZ, RZ, R17 ;  /* 0x000000ffff077224 */ /* 0x000fe400078e0011 */
[----:B------:R-:W2:Y:S01]  /*68a50*/  LDL.LU R17, [R1+0x1404] ;  /* 0x0014040001117983 */ /* 0x000ea20000300800 */
[----:B------:R-:W2:Y:S02]  /*68a60*/  LDL.LU R13, [R1+0x143c] ;  /* 0x00143c00010d7983 */ /* 0x000ea40000300800 */
[----:B------:R-:W-:Y:S01]  /*68a70*/  STL [R1+0x1384], R16 ;  /* 0x0013841001007387 */ /* 0x000fe20000100800 */
[----:B------:R1:W-:Y:S01]  /*68a80*/  LDGSTS.E [R15+0x7c00], [R6.64], P2 ;  /* 0x07c00000060f7fae */ /* 0x0003e20009121846 */
[----:B------:R1:W-:Y:S02]  /*68a90*/  STL [R1+0x1380], R21 ;  /* 0x0013801501007387 */ /* 0x0003e40000100800 */
[----:B------:R-:W-:-:S02]  /*68aa0*/  IMAD.X R22, R22, 0x1, R2, P4 ;  /* 0x0000000116167824 */ /* 0x000fc400020e0602 */
[----:B------:R1:W-:Y:S02]  /*68ab0*/  STL [R1+0x13bc], R11 ;  /* 0x0013bc0b01007387 */ /* 0x0003e40000100800 */
[----:B-1----:R-:W-:Y:S02]  /*68ac0*/  IMAD.MOV.U32 R7, RZ, RZ, R21 ;  /* 0x000000ffff077224 */ /* 0x002fe400078e0015 */
[----:B------:R-:W2:Y:S01]  /*68ad0*/  LDL.LU R21, [R1+0x1400] ;  /* 0x0014000001157983 */ /* 0x000ea20000300800 */
[----:B------:R-:W-:Y:S01]  /*68ae0*/  MOV R6, R16 ;  /* 0x0000001000067202 */ /* 0x000fe20000000f00 */
[----:B------:R-:W-:Y:S02]  /*68af0*/  STL [R1+0x13b8], R22 ;  /* 0x0013b81601007387 */ /* 0x000fe40000100800 */
        /* <DEDUP_REMOVED lines=18> */
[----:B------:R3:W-:Y:S03]  /*68c20*/  STL [R1+0x13c4], R19 ;  /* 0x0013c41301007387 */ /* 0x0007e60000100800 */
[----:B------:R4:W-:Y:S02]  /*68c30*/  STL [R1+0x13c0], R20 ;  /* 0x0013c01401007387 */ /* 0x0009e40000100800 */
[----:B-1----:R-:W-:Y:S01]  /*68c40*/  IMAD.MOV.U32 R6, RZ, RZ, R19 ;  /* 0x000000ffff067224 */ /* 0x002fe200078e0013 */
[----:B--2---:R-:W-:Y:S01]  /*68c50*/  IADD3.X R18, R18, R2, RZ, P4, !PT ;  /* 0x0000000212127210 */ /* 0x004fe200027fe4ff */
[----:B------:R-:W-:Y:S01]  /*68c60*/  IMAD.MOV.U32 R7, RZ, RZ, R20 ;  /* 0x000000ffff077224 */ /* 0x000fe200078e0014 */
[----:B------:R-:W-:Y:S01]  /*68c70*/  STL [R1+0x13fc], R12 ;  /* 0x0013fc0c01007387 */ /* 0x000fe20000100800 */
[----:B------:R-:W2:Y:S02]  /*68c80*/  LDL.LU R24, [R1+0x1440] ;  /* 0x0014400001187983 */ /* 0x000ea40000300800 */
[----:B------:R1:W-:Y:S01]  /*68c90*/  STL [R1+0x13f8], R18 ;  /* 0x0013f81201007387 */ /* 0x0003e20000100800 */
[----:B------:R1:W-:Y:S04]  /*68ca0*/  LDGSTS.E [R15+0x8e00], [R6.64], P1 ;  /* 0x08e00000060f7fae */ /* 0x0003e80008921846 */
[----:B---3--:R-:W3:Y:S01]  /*68cb0*/  LDL.LU R19, [R1+0x1478] ;  /* 0x0014780001137983 */ /* 0x008ee20000300800 */
[----:B----4-:R-:W4:Y:S02]  /*68cc0*/  LDL.LU R20, [R1+0x1480] ;  /* 0x0014800001147983 */ /* 0x010f240000300800 */
[----:B-1----:R-:W-:-:S02]  /*68cd0*/  IMAD.MOV.U32 R7, RZ, RZ, R18 ;  /* 0x000000ffff077224 */ /* 0x002fc400078e0012 */
[----:B------:R-:W4:Y:S01]  /*68ce0*/  LDL.LU R18, [R1+0x1484] ;  /* 0x0014840001127983 */ /* 0x000f220000300800 */
        /* <DEDUP_REMOVED lines=16> */
[----:B------:R-:W-:-:S03]  /*68df0*/  MOV R7, R16 ;  /* 0x0000001000077202 */ /* 0x000fc60000000f00 */
[----:B------:R-:W4:Y:S01]  /*68e00*/  LDL.LU R16, [R1+0x14c4] ;  /* 0x0014c40001107983 */ /* 0x000f220000300800 */
[----:B------:R-:W-:Y:S02]  /*68e10*/  IMAD.MOV.U32 R6, RZ, RZ, R13 ;  /* 0x000000ffff067224 */ /* 0x000fe400078e000d */
[----:B------:R-:W4:Y:S02]  /*68e20*/  LDL.LU R17, [R1+0x14f8] ;  /* 0x0014f80001117983 */ /* 0x000f240000300800 */
        /* <DEDUP_REMOVED lines=14> */
[----:B--2---:R-:W-:-:S04]  /*68f10*/  IMAD.X R24, R24, 0x1, R2, P3 ;  /* 0x0000000118187824 */ /* 0x004fc800018e0602 */
[----:B------:R-:W-:Y:S02]  /*68f20*/  IMAD.MOV.U32 R7, RZ, RZ, R24 ;  /* 0x000000ffff077224 */ /* 0x000fe400078e0018 */
[----:B---3--:R-:W-:Y:S01]  /*68f30*/  IMAD.X R19, R19, 0x1, R2, P4 ;  /* 0x0000000113137824 */ /* 0x008fe200020e0602 */
[----:B------:R-:W-:Y:S04]  /*68f40*/  STL [R1+0x1440], R24 ;  /* 0x0014401801007387 */ /* 0x000fe80000100800 */
[----:B------:R1:W-:Y:S01]  /*68f50*/  LDGSTS.E [R15+0xae00], [R6.64], P1 ;  /* 0x0ae00000060f7fae */ /* 0x0003e20008921846 */
[----:B------:R-:W-:Y:S02]  /*68f60*/  STL [R1+0x147c], R11 ;  /* 0x00147c0b01007387 */ /* 0x000fe40000100800 */
[----:B------:R2:W-:Y:S01]  /*68f70*/  STL [R1+0x1478], R19 ;  /* 0x0014781301007387 */ /* 0x0005e20000100800 */
[----:B----4-:R-:W-:-:S02]  /*68f80*/  IADD3 R18, P3, R18, R14, RZ ;  /* 0x0000000e12127210 */ /* 0x010fc40007f7e0ff */
[----:B------:R-:W-:Y:S02]  /*68f90*/  IADD3 R12, P4, R12, R14, RZ ;  /* 0x0000000e0c0c7210 */ /* 0x000fe40007f9e0ff */
[----:B-1----:R-:W-:Y:S01]  /*68fa0*/  MOV R6, R11 ;  /* 0x0000000b00067202 */ /* 0x002fe20000000f00 */
[----:B------:R-:W-:Y:S02]  /*68fb0*/  IMAD.MOV.U32 R7, RZ, RZ, R19 ;  /* 0x000000ffff077224 */ /* 0x000fe400078e0013 */
[--C-:B------:R-:W-:Y:S01]  /*68fc0*/  IMAD.X R20, R20, 0x1, R2.reuse, P3 ;  /* 0x0000000114147824 */ /* 0x100fe200018e0602 */
[----:B--2---:R-:W2:Y:S01]  /*68fd0*/  LDL.LU R19, [R1+0x1504] ;  /* 0x0015040001137983 */ /* 0x004ea20000300800 */
[----:B------:R-:W3:Y:S02]  /*68fe0*/  LDL.LU R11, [R1+0x153c] ;  /* 0x00153c00010b7983 */ /* 0x000ee40000300800 */
[----:B------:R-:W-:Y:S02]  /*68ff0*/  IMAD.X R22, R22, 0x1, R2, P4 ;  /* 0x0000000116167824 */ /* 0x000fe400020e0602 */
[----:B------:R-:W-:Y:S01]  /*69000*/  STL [R1+0x1484], R18 ;  /* 0x0014841201007387 */ /* 0x000fe20000100800 */
[----:B------:R1:W-:Y:S04]  /*69010*/  LDGSTS.E [R15+0xbc00], [R6.64], P2 ;  /* 0x0bc00000060f7fae */ /* 0x0003e80009121846 */
[----:B------:R4:W-:Y:S01]  /*69020*/  STL [R1+0x1480], R20 ;  /* 0x0014801401007387 */ /* 0x0009e20000100800 */
[----:B------:R1:W-:Y:S01]  /*69030*/  STL [R1+0x14bc], R12 ;  /* 0x0014bc0c01007387 */ /* 0x0003e20000100800 */
[----:B------:R-:W-:-:S02]  /*69040*/  ISETP.GT.AND P1, PT, R4, 0x33, PT ;  /* 0x000000330400780c */ /* 0x000fc40003f24270 */
[----:B-1----:R-:W-:Y:S01]  /*69050*/  MOV R7, R20 ;  /* 0x0000001400077202 */ /* 0x002fe20000000f00 */
[----:B------:R-:W-:Y:S01]  /*69060*/  IMAD.MOV.U32 R6, RZ, RZ, R18 ;  /* 0x000000ffff067224 */ /* 0x000fe200078e0012 */
[----:B----4-:R-:W4:Y:S01]  /*69070*/  LDL.LU R20, [R1+0x1500] ;  /* 0x0015000001147983 */ /* 0x010f220000300800 */
[----:B------:R-:W-:Y:S02]  /*69080*/  STL [R1+0x14b8], R22 ;  /* 0x0014b81601007387 */ /* 0x000fe40000100800 */
[----:B------:R-:W4:Y:S01]  /*69090*/  LDL.LU R18, [R1+0x1538] ;  /* 0x0015380001127983 */ /* 0x000f220000300800 */
[----:B------:R-:W-:Y:S01]  /*690a0*/  SEL R5, RZ, 0x4, !P1 ;  /* 0x00000004ff057807 */ /* 0x000fe20004800000 */
[----:B------:R1:W-:Y:S04]  /*690b0*/  LDGSTS.E [R15+0xbe00], [R6.64], P2 ;  /* 0x0be00000060f7fae */ /* 0x0003e80009121846 */
[----:B------:R-:W4:Y:S01]  /*690c0*/  LDL.LU R23, [R1+0x1544] ;  /* 0x0015440001177983 */ /* 0x000f220000300800 */
[----:B------:R-:W-:-:S04]  /*690d0*/  SEL R5, R5, RZ, !P0 ;  /* 0x000000ff05057207 */ /* 0x000fc80004000000 */
[----:B------:R-:W-:Y:S01]  /*690e0*/  ISETP.NE.U32.AND P1, PT, R5, RZ, PT ;  /* 0x000000ff0500720c */ /* 0x000fe20003f25070 */
[----:B-1----:R-:W-:Y:S02]  /*690f0*/  IMAD.MOV.U32 R6, RZ, RZ, R12 ;  /* 0x000000ffff067224 */ /* 0x002fe400078e000c */
[----:B------:R-:W-:Y:S01]  /*69100*/  IMAD.MOV.U32 R7, RZ, RZ, R22 ;  /* 0x000000ffff077224 */ /* 0x000fe200078e0016 */
[----:B------:R-:W4:Y:S09]  /*69110*/  LDL.LU R12, [R1+0x157c] ;  /* 0x00157c00010c7983 */ /* 0x000f320000300800 */
[----:B------:R1:W-:Y:S01]  /*69120*/  LDGSTS.E [R15+0xcc00], [R6.64], P1 ;  /* 0x0cc00000060f7fae */ /* 0x0003e20008921846 */
[----:B------:R-:W-:-:S02]  /*69130*/  IADD3 R16, P3, R16, R14, RZ ;  /* 0x0000000e10107210 */ /* 0x000fc40007f7e0ff */
[----:B------:R-:W-:-:S03]  /*69140*/  IADD3 R13, P4, R13, R14, RZ ;  /* 0x0000000e0d0d7210 */ /* 0x000fc60007f9e0ff */
[--C-:B------:R-:W-:Y:S01]  /*69150*/  IMAD.X R21, R21, 0x1, R2.reuse, P3 ;  /* 0x0000000115157824 */ /* 0x100fe200018e0602 */
[----:B------:R1:W-:Y:S02]  /*69160*/  STL [R1+0x14c4], R16 ;  /* 0x0014c41001007387 */ /* 0x0003e40000100800 */
[----:B-1----:R-:W-:Y:S01]  /*69170*/  MOV R6, R16 ;  /* 0x0000001000067202 */ /* 0x002fe20000000f00 */
[----:B------:R-:W-:Y:S02]  /*69180*/  IMAD.X R17, R17, 0x1, R2, P4 ;  /* 0x0000000111117824 */ /* 0x000fe400020e0602 */
[----:B------:R-:W-:Y:S01]  /*69190*/  IMAD.MOV.U32 R7, RZ, RZ, R21 ;  /* 0x000000ffff077224 */ /* 0x000fe200078e0015 */
[----:B------:R1:W-:Y:S01]  /*691a0*/  STL [R1+0x14c0], R21 ;  /* 0x0014c01501007387 */ /* 0x0003e20000100800 */
[----:B------:R1:W-:Y:S02]  /*691b0*/  STL [R1+0x14fc], R13 ;  /* 0x0014fc0d01007387 */ /* 0x0003e40000100800 */
[----:B------:R-:W4:Y:S02]  /*691c0*/  LDL.LU R24, [R1+0x1540] ;  /* 0x0015400001187983 */ /* 0x000f240000300800 */
[----:B------:R1:W-:Y:S01]  /*691d0*/  STL [R1+0x14f8], R17 ;  /* 0x0014f81101007387 */ /* 0x0003e20000100800 */
[----:B------:R1:W-:Y:S04]  /*691e0*/  LDGSTS.E [R15+0xce00], [R6.64], P1 ;  /* 0x0ce00000060f7fae */ /* 0x0003e80008921846 */
[----:B------:R-:W4:Y:S04]  /*691f0*/  LDL.LU R16, [R1+0x1578] ;  /* 0x0015780001107983 */ /* 0x000f280000300800 */
[----:B-1----:R-:W4:Y:S01]  /*69200*/  LDL.LU R21, [R1+0x1580] ;  /* 0x0015800001157983 */ /* 0x002f220000300800 */
[----:B------:R-:W-:-:S03]  /*69210*/  IMAD.MOV.U32 R6, RZ, RZ, R13 ;  /* 0x000000ffff067224 */ /* 0x000fc600078e000d */
        /* <DEDUP_REMOVED lines=15> */
[----:B------:R-:W-:Y:S01]  /*69310*/  STL [R1+0x1504], R19 ;  /* 0x0015041301007387 */ /* 0x000fe20000100800 */
[----:B-1----:R-:W-:Y:S02]  /*69320*/  IMAD.MOV.U32 R6, RZ, RZ, R19 ;  /* 0x000000ffff067224 */ /* 0x002fe400078e0013 */
[----:B----4-:R-:W-:Y:S01]  /*69330*/  IMAD.X R20, R20, 0x1, R2, P3 ;  /* 0x0000000114147824 */ /* 0x010fe200018e0602 */
[----:B------:R-:W-:-:S03]  /*69340*/  IADD3.X R18, R18, R2, RZ, P4, !PT ;  /* 0x0000000212127210 */ /* 0x000fc600027fe4ff */
        /* <DEDUP_REMOVED lines=31> */
[----:B------:R-:W-:Y:S02]  /*69540*/  MOV R7, R16 ;  /* 0x0000001000077202 */ /* 0x000fe40000000f00 */
[----:B------:R-:W2:Y:S01]  /*69550*/  LDL.LU R16, [R1+0x1604] ;  /* 0x0016040001107983 */ /* 0x000ea20000300800 */
[----:B------:R-:W2:Y:S02]  /*69560*/  LDL.LU R12, [R1+0x163c] ;  /* 0x00163c00010c7983 */ /* 0x000ea40000300800 */
[----:B------:R-:W-:Y:S01]  /*69570*/  STL [R1+0x1584], R13 ;  /* 0x0015840d01007387 */ /* 0x000fe20000100800 */
[----:B------:R1:W-:Y:S01]  /*69580*/  LDGSTS.E [R15+0xfc00], [R6.64], P2 ;  /* 0x0fc00000060f7fae */ /* 0x0003e20009121846 */
[----:B------:R-:W-:-:S02]  /*69590*/  IMAD.X R22, R22, 0x1, R2, P4 ;  /* 0x0000000116167824 */ /* 0x000fc400020e0602 */
[----:B------:R1:W-:Y:S02]  /*695a0*/  STL [R1+0x1580], R21 ;  /* 0x0015801501007387 */ /* 0x0003e40000100800 */
[----:B------:R1:W-:Y:S02]  /*695b0*/  STL [R1+0x15bc], R17 ;  /* 0x0015bc1101007387 */ /* 0x0003e40000100800 */
[----:B-1----:R-:W-:Y:S02]  /*695c0*/  IMAD.MOV.U32 R7, RZ, RZ, R21 ;  /* 0x000000ffff077224 */ /* 0x002fe400078e0015 */
[----:B------:R-:W2:Y:S01]  /*695d0*/  LDL.LU R21, [R1+0x1600] ;  /* 0x0016000001157983 */ /* 0x000ea20000300800 */
[----:B------:R-:W-:Y:S02]  /*695e0*/  IMAD.MOV.U32 R6, RZ, RZ, R13 ;  /* 0x000000ffff067224 */ /* 0x000fe400078e000d */
[----:B------:R-:W-:Y:S02]  /*695f0*/  STL [R1+0x15b8], R22 ;  /* 0x0015b81601007387 */ /* 0x000fe40000100800 */
[----:B------:R-:W2:Y:S01]  /*69600*/  LDL.LU R13, [R1+0x1638] ;  /* 0x00163800010d7983 */ /* 0x000ea20000300800 */
[----:B------:R-:W-:Y:S01]  /*69610*/  ISETP.GT.AND P1, PT, R4, 0x43, PT ;  /* 0x000000430400780c */ /* 0x000fe20003f24270 */
[----:B------:R-:W2:Y:S04]  /*69620*/  LDL.LU R23, [R1+0x1644] ;  /* 0x0016440001177983 */ /* 0x000ea80000300800 */
[----:B------:R1:W-:Y:S01]  /*69630*/  LDGSTS.E [R15+0xfe00], [R6.64], P2 ;  /* 0x0fe00000060f7fae */ /* 0x0003e20009121846 */
        /* <DEDUP_REMOVED lines=73> */
[----:B-1----:R-:W2:Y:S01]  /*69ad0*/  LDL.LU R19, [R1+0x1704] ;  /* 0x0017040001137983 */ /* 0x002ea20000300800 */
[----:B------:R-:W3:Y:S02]  /*69ae0*/  LDL.LU R17, [R1+0x173c] ;  /* 0x00173c0001117983 */ /* 0x000ee40000300800 */
[----:B------:R-:W-:Y:S01]  /*69af0*/  STL [R1+0x1684], R18 ;  /* 0x0016841201007387 */ /* 0x000fe20000100800 */
[----:B------:R1:W-:Y:S01]  /*69b00*/  LDGSTS.E [R15+0x13c00], [R6.64], P2 ;  /* 0x13c00000060f7fae */ /* 0x0003e20009121846 */
[----:B------:R-:W-:Y:S02]  /*69b10*/  IMAD.X R22, R22, 0x1, R2, P4 ;  /* 0x0000000116167824 */ /* 0x000fe400020e0602 */
[----:B------:R4:W-:Y:S02]  /*69b20*/  STL [R1+0x1680], R20 ;  /* 0x0016801401007387 */ /* 0x0009e40000100800 */
[----:B------:R4:W-:Y:S01]  /*69b30*/  STL [R1+0x16bc], R11 ;  /* 0x0016bc0b01007387 */ /* 0x0009e20000100800 */
[----:B------:R-:W-:Y:S01]  /*69b40*/  ISETP.GT.AND P1, PT, R4, 0x53, PT ;  /* 0x000000530400780c */ /* 0x000fe20003f24270 */
[----:B-1----:R-:W-:-:S02]  /*69b50*/  IMAD.MOV.U32 R7, RZ, RZ, R20 ;  /* 0x000000ffff077224 */ /* 0x002fc400078e0014 */
[----:B----4-:R-:W4:Y:S01]  /*69b60*/  LDL.LU R20, [R1+0x1700] ;  /* 0x0017000001147983 */ /* 0x010f220000300800 */
[----:B------:R-:W-:Y:S02]  /*69b70*/  IMAD.MOV.U32 R6, RZ, RZ, R18 ;  /* 0x000000ffff067224 */ /* 0x000fe400078e0012 */
[----:B------:R-:W-:Y:S02]  /*69b80*/  STL [R1+0x16b8], R22 ;  /* 0x0016b81601007387 */ /* 0x000fe40000100800 */
[----:B------:R-:W4:Y:S01]  /*69b90*/  LDL.LU R18, [R1+0x1738] ;  /* 0x0017380001127983 */ /* 0x000f220000300800 */
[----:B------:R-:W-:Y:S01]  /*69ba0*/  SEL R5, RZ, 0x4, !P1 ;  /* 0x00000004ff057807 */ /* 0x000fe20004800000 */
[----:B------:R-:W4:Y:S04]  /*69bb0*/  LDL.LU R23, [R1+0x1744] ;  /* 0x0017440001177983 */ /* 0x000f280000300800 */
[----:B------:R1:W-:Y:S01]  /*69bc0*/  LDGSTS.E [R15+0x13e00], [R6.64], P2 ;  /* 0x13e00000060f7fae */ /* 0x0003e20009121846 */
[----:B------:R-:W-:-:S04]  /*69bd0*/  SEL R5, R5, RZ, !P0 ;  /* 0x000000ff05057207 */ /* 0x000fc80004000000 */
[----:B------:R-:W-:Y:S01]  /*69be0*/  ISETP.NE.U32.AND P1, PT, R5, RZ, PT ;  /* 0x000000ff0500720c */ /* 0x000fe20003f25070 */
[----:B-1----:R-:W-:Y:S01]  /*69bf0*/  IMAD.MOV.U32 R6, RZ, RZ, R11 ;  /* 0x000000ffff067224 */ /* 0x002fe200078e000b */
[----:B------:R-:W-:Y:S01]  /*69c00*/  MOV R7, R22 ;  /* 0x0000001600077202 */ /* 0x000fe20000000f00 */
[----:B------:R-:W4:Y:S10]  /*69c10*/  LDL.LU R11, [R1+0x177c] ;  /* 0x00177c00010b7983 */ /* 0x000f340000300800 */
[----:B------:R1:W-:Y:S01]  /*69c20*/  LDGSTS.E [R15+0x14c00], [R6.64], P1 ;  /* 0x14c00000060f7fae */ /* 0x0003e20008921846 */
[----:B------:R-:W-:-:S02]  /*69c30*/  IADD3 R13, P3, R13, R14, RZ ;  /* 0x0000000e0d0d7210 */ /* 0x000fc40007f7e0ff */
[----:B------:R-:W-:-:S03]  /*69c40*/  IADD3 R12, P4, R12, R14, RZ ;  /* 0x0000000e0c0c7210 */ /* 0x000fc60007f9e0ff */
[--C-:B------:R-:W-:Y:S01]  /*69c50*/  IMAD.X R21, R21, 0x1, R2.reuse, P3 ;  /* 0x0000000115157824 */ /* 0x100fe200018e0602 */
[----:B------:R1:W-:Y:S02]  /*69c60*/  STL [R1+0x16c4], R13 ;  /* 0x0016c40d01007387 */ /* 0x0003e40000100800 */
[----:B-1----:R-:W-:Y:S02]  /*69c70*/  IMAD.MOV.U32 R6, RZ, RZ, R13 ;  /* 0x000000ffff067224 */ /* 0x002fe400078e000d */
[----:B------:R-:W-:Y:S02]  /*69c80*/  IMAD.X R16, R16, 0x1, R2, P4 ;  /* 0x0000000110107824 */ /* 0x000fe400020e0602 */
[----:B------:R-:W-:Y:S01]  /*69c90*/  IMAD.MOV.U32 R7, RZ, RZ, R21 ;  /* 0x000000ffff077224 */ /* 0x000fe200078e0015 */
[----:B------:R-:W-:Y:S01]  /*69ca0*/  STL [R1+0x16c0], R21 ;  /* 0x0016c01501007387 */ /* 0x000fe20000100800 */
[----:B------:R-:W-:Y:S02]  /*69cb0*/  STL [R1+0x16fc], R12 ;  /* 0x0016fc0c01007387 */ /* 0x000fe40000100800 */
[----:B------:R-:W4:Y:S02]  /*69cc0*/  LDL.LU R24, [R1+0x1740] ;  /* 0x0017400001187983 */ /* 0x000f240000300800 */
[----:B------:R1:W-:Y:S01]  /*69cd0*/  STL [R1+0x16f8], R16 ;  /* 0x0016f81001007387 */ /* 0x0003e20000100800 */
[----:B------:R1:W-:Y:S04]  /*69ce0*/  LDGSTS.E [R15+0x14e00], [R6.64], P1 ;  /* 0x14e00000060f7fae */ /* 0x0003e80008921846 */
[----:B------:R-:W4:Y:S01]  /*69cf0*/  LDL.LU R13, [R1+0x1778] ;  /* 0x00177800010d7983 */ /* 0x000f220000300800 */
[----:B-1----:R-:W-:Y:S01]  /*69d00*/  IMAD.MOV.U32 R7, RZ, RZ, R16 ;  /* 0x000000ffff077224 */ /* 0x002fe200078e0010 */
[----:B------:R-:W-:-:S02]  /*69d10*/  MOV R6, R12 ;  /* 0x0000000c00067202 */ /* 0x000fc40000000f00 */
[----:B------:R-:W4:Y:S01]  /*69d20*/  LDL.LU R16, [R1+0x1780] ;  /* 0x0017800001107983 */ /* 0x000f220000300800 */
[----:B------:R-:W4:Y:S02]  /*69d30*/  LDL.LU R12, [R1+0x1784] ;  /* 0x00178400010c7983 */ /* 0x000f240000300800 */
        /* <DEDUP_REMOVED lines=15> */
[--C-:B----4-:R-:W-:Y:S02]  /*69e30*/  IMAD.X R20, R20, 0x1, R2.reuse, P3 ;  /* 0x0000000114147824 */ /* 0x110fe400018e0602 */
[----:B------:R-:W-:-:S03]  /*69e40*/  IMAD.X R18, R18, 0x1, R2, P4 ;  /* 0x0000000112127824 */ /* 0x000fc600020e0602 */
[----:B------:R-:W-:Y:S01]  /*69e50*/  MOV R7, R20 ;  /* 0x0000001400077202 */ /* 0x000fe20000000f00 */
        /* <DEDUP_REMOVED lines=41> */
[----:B------:R1:W-:Y:S02]  /*6a0f0*/  STL [R1+0x17b8], R22 ;  /* 0x0017b81601007387 */ /* 0x0003e40000100800 */
        /* <DEDUP_REMOVED lines=16> */
[----:B------:R-:W-:Y:S02]  /*6a200*/  IADD3.X R20, R20, R2, RZ, P3, !PT ;  /* 0x0000000214147210 */ /* 0x000fe40001ffe4ff */
[----:B---3--:R-:W-:Y:S01]  /*6a210*/  IADD3 R17, P4, R17, R14, RZ ;  /* 0x0000000e11117210 */ /* 0x008fe20007f9e0ff */
[----:B------:R-:W-:Y:S02]  /*6a220*/  STL [R1+0x17c4], R19 ;  /* 0x0017c41301007387 */ /* 0x000fe40000100800 */
[----:B------:R3:W-:Y:S02]  /*6a230*/  STL [R1+0x17c0], R20 ;  /* 0x0017c01401007387 */ /* 0x0007e40000100800 */
[----:B--2---:R-:W-:Y:S01]  /*6a240*/  IMAD.X R18, R18, 0x1, R2, P4 ;  /* 0x0000000112127824 */ /* 0x004fe200020e0602 */
[----:B------:R-:W-:Y:S01]  /*6a250*/  STL [R1+0x17fc], R17 ;  /* 0x0017fc1101007387 */ /* 0x000fe20000100800 */
[----:B-1----:R-:W-:Y:S02]  /*6a260*/  IMAD.MOV.U32 R6, RZ, RZ, R19 ;  /* 0x000000ffff067224 */ /* 0x002fe400078e0013 */
[----:B------:R-:W-:-:S02]  /*6a270*/  IMAD.MOV.U32 R7, RZ, RZ, R20 ;  /* 0x000000ffff077224 */ /* 0x000fc400078e0014 */
[----:B------:R-:W2:Y:S01]  /*6a280*/  LDL.LU R24, [R1+0x1840] ;  /* 0x0018400001187983 */ /* 0x000ea20000300800 */
[----:B------:R1:W-:Y:S01]  /*6a290*/  STL [R1+0x17f8], R18 ;  /* 0x0017f81201007387 */ /* 0x0003e20000100800 */
[----:B------:R-:W4:Y:S02]  /*6a2a0*/  LDL.LU R22, [R1+0x1878] ;  /* 0x0018780001167983 */ /* 0x000f240000300800 */
[----:B---3--:R-:W3:Y:S02]  /*6a2b0*/  LDL.LU R20, [R1+0x1880] ;  /* 0x0018800001147983 */ /* 0x008ee40000300800 */
[----:B------:R-:W3:Y:S01]  /*6a2c0*/  LDL.LU R19, [R1+0x1884] ;  /* 0x0018840001137983 */ /* 0x000ee20000300800 */
[----:B------:R1:W-:Y:S02]  /*6a2d0*/  LDGSTS.E [R15+0x18e00], [R6.64], P1 ;  /* 0x18e00000060f7fae */ /* 0x0003e40008921846 */
[----:B-1----:R-:W-:Y:S01]  /*6a2e0*/  MOV R7, R18 ;  /* 0x0000001200077202 */ /* 0x002fe20000000f00 */
[----:B------:R-:W-:Y:S01]  /*6a2f0*/  IMAD.MOV.U32 R6, RZ, RZ, R17 ;  /* 0x000000ffff067224 */ /* 0x000fe200078e0011 */
[----:B------:R-:W4:Y:S01]  /*6a300*/  LDL.LU R18, [R1+0x18b8] ;  /* 0x0018b80001127983 */ /* 0x000f220000300800 */
[----:B------:R-:W4:Y:S03]  /*6a310*/  LDL.LU R17, [R1+0x18bc] ;  /* 0x0018bc0001117983 */ /* 0x000f260000300800 */
[----:B------:R1:W-:Y:S01]  /*6a320*/  LDGSTS.E [R15+0x19c00], [R6.64], P2 ;  /* 0x19c00000060f7fae */ /* 0x0003e20009121846 */
[----:B------:R-:W-:-:S02]  /*6a330*/  IADD3 R13, P3, R13, R14, RZ ;  /* 0x0000000e0d0d7210 */ /* 0x000fc40007f7e0ff */
        /* <DEDUP_REMOVED lines=12> */
[----:B------:R-:W-:Y:S01]  /*6a400*/  IMAD.MOV.U32 R7, RZ, RZ, R12 ;  /* 0x000000ffff077224 */ /* 0x000fe200078e000c */
[----:B------:R-:W-:Y:S01]  /*6a410*/  MOV R6, R11 ;  /* 0x0000000b00067202 */ /* 0x000fe20000000f00 */
[----:B------:R-:W4:Y:S01]  /*6a420*/  LDL.LU R12, [R1+0x18f8] ;  /* 0x0018f800010c7983 */ /* 0x000f220000300800 */
[----:B------:R-:W4:Y:S01]  /*6a430*/  LDL.LU R11, [R1+0x18fc] ;  /* 0x0018fc00010b7983 */ /* 0x000f220000300800 */
[----:B------:R-:W-:-:S04]  /*6a440*/  ISETP.GT.AND P1, PT, R4, 0x6b, PT ;  /* 0x0000006b0400780c */ /* 0x000fc80003f24270 */
[----:B------:R-:W-:-:S04]  /*6a450*/  SEL R5, RZ, 0x4, !P1 ;  /* 0x00000004ff057807 */ /* 0x000fc80004800000 */
[----:B------:R-:W-:Y:S02]  /*6a460*/  SEL R5, R5, RZ, !P0 ;  /* 0x000000ff05057207 */ /* 0x000fe40004000000 */
[-C--:B------:R-:W-:Y:S02]  /*6a470*/  IADD3 R23, P3, R23, R14.reuse, RZ ;  /* 0x0000000e17177210 */ /* 0x080fe40007f7e0ff */
[----:B------:R-:W-:Y:S02]  /*6a480*/  ISETP.NE.U32.AND P1, PT, R5, RZ, PT ;  /* 0x000000ff0500720c */ /* 0x000fe40003f25070 */
[----:B------:R-:W-:Y:S01]  /*6a490*/  IADD3 R21, P4, R21, R14, RZ ;  /* 0x0000000e15157210 */ /* 0x000fe20007f9e0ff */
[----:B------:R-:W-:Y:S01]  /*6a4a0*/  STL [R1+0x1844], R23 ;  /* 0x0018441701007387 */ /* 0x000fe20000100800 */
[----:B------:R-:W-:-:S04]  /*6a4b0*/  ISETP.GT.AND P2, PT, R4, 0x6f, PT ;  /* 0x0000006f0400780c */ /* 0x000fc80003f44270 */
[----:B------:R-:W-:-:S05]  /*6a4c0*/  SEL R5, RZ, 0x4, !P2 ;  /* 0x00000004ff057807 */ /* 0x000fca0005000000 */
[----:B------:R1:W-:Y:S01]  /*6a4d0*/  LDGSTS.E [R15+0x1ac00], [R6.64], P1 ;  /* 0x1ac00000060f7fae */ /* 0x0003e20008921846 */
[----:B------:R-:W-:Y:S01]  /*6a4e0*/  SEL R5, R5, RZ, !P0 ;  /* 0x000000ff05057207 */ /* 0x000fe20004000000 */
[----:B-1----:R-:W-:-:S03]  /*6a4f0*/  IMAD.MOV.U32 R6, RZ, RZ, R23 ;  /* 0x000000ffff067224 */ /* 0x002fc600078e0017 */
[----:B------:R-:W-:Y:S01]  /*6a500*/  ISETP.NE.U32.AND P2, PT, R5, RZ, PT ;  /* 0x000000ff0500720c */ /* 0x000fe20003f45070 */
[--C-:B--2---:R-:W-:Y:S01]  /*6a510*/  IMAD.X R24, R24, 0x1, R2.reuse, P3 ;  /* 0x0000000118187824 */ /* 0x104fe200018e0602 */
[----:B---3--:R-:W-:Y:S01]  /*6a520*/  IADD3 R19, P3, R19, R14, RZ ;  /* 0x0000000e13137210 */ /* 0x008fe20007f7e0ff */
[----:B----4-:R-:W-:-:S03]  /*6a530*/  IMAD.X R22, R22, 0x1, R2, P4 ;  /* 0x0000000116167824 */ /* 0x010fc600020e0602 */
[----:B------:R-:W-:Y:S01]  /*6a540*/  STL [R1+0x1840], R24 ;  /* 0x0018401801007387 */ /* 0x000fe20000100800 */
[----:B------:R1:W-:Y:S02]  /*6a550*/  STL [R1+0x187c], R21 ;  /* 0x00187c1501007387 */ /* 0x0003e40000100800 */
[----:B------:R-:W-:Y:S01]  /*6a560*/  IMAD.X R20, R20, 0x1, R2, P3 ;  /* 0x0000000114147824 */ /* 0x000fe200018e0602 */
[----:B------:R-:W-:Y:S01]  /*6a570*/  MOV R7, R24 ;  /* 0x0000001800077202 */ /* 0x000fe20000000f00 */
[----:B------:R2:W-:Y:S01]  /*6a580*/  STL [R1+0x1878], R22 ;  /* 0x0018781601007387 */ /* 0x0005e20000100800 */
[----:B------:R-:W-:Y:S02]  /*6a590*/  STL [R1+0x1884], R19 ;  /* 0x0018841301007387 */ /* 0x000fe40000100800 */
[----:B------:R3:W-:Y:S01]  /*6a5a0*/  STL [R1+0x1880], R20 ;  /* 0x0018801401007387 */ /* 0x0007e20000100800 */
[----:B------:R3:W-:Y:S01]  /*6a5b0*/  LDGSTS.E [R15+0x1ae00], [R6.64], P1 ;  /* 0x1ae00000060f7fae */ /* 0x0007e20008921846 */
[----:B------:R-:W-:-:S05]  /*6a5c0*/  IADD3 R17, P4, R17, R14, RZ ;  /* 0x0000000e11117210 */ /* 0x000fca0007f9e0ff */
[----:B------:R-:W-:Y:S01]  /*6a5d0*/  IMAD.X R18, R18, 0x1, R2, P4 ;  /* 0x0000000112127824 */ /* 0x000fe200020e0602 */
[----:B------:R2:W-:Y:S01]  /*6a5e0*/  STL [R1+0x18bc], R17 ;  /* 0x0018bc1101007387 */ /* 0x0005e20000100800 */
[----:B------:R-:W4:Y:S02]  /*6a5f0*/  LDL.LU R25, [R1+0x1904] ;  /* 0x0019040001197983 */ /* 0x000f240000300800 */
[----:B---3--:R-:W-:Y:S01]  /*6a600*/  IMAD.MOV.U32 R6, RZ, RZ, R21 ;  /* 0x000000ffff067224 */ /* 0x008fe200078e0015 */
[----:B------:R-:W-:Y:S01]  /*6a610*/  STL [R1+0x18b8], R18 ;  /* 0x0018b81201007387 */ /* 0x000fe20000100800 */
[----:B-1----:R-:W3:Y:S02]  /*6a620*/  LDL.LU R21, [R1+0x193c] ;  /* 0x00193c0001157983 */ /* 0x002ee40000300800 */
[----:B------:R-:W3:Y:S01]  /*6a630*/  LDL.LU R26, [R1+0x1900] ;  /* 0x00190000011a7983 */ /* 0x000ee20000300800 */
[----:B------:R-:W-:Y:S01]  /*6a640*/  ISETP.GT.AND P1, PT, R4, 0x73, PT ;  /* 0x000000730400780c */ /* 0x000fe20003f24270 */
[----:B------:R-:W-:Y:S01]  /*6a650*/  IMAD.MOV.U32 R7, RZ, RZ, R22 ;  /* 0x000000ffff077224 */ /* 0x000fe200078e0016 */
[----:B------:R-:W3:Y:S01]  /*6a660*/  LDL.LU R23, [R1+0x1938] ;  /* 0x0019380001177983 */ /* 0x000ee20000300800 */
[----:B--2---:R-:W2:Y:S01]  /*6a670*/  LDL.LU R22, [R1+0x1940] ;  /* 0x0019400001167983 */ /* 0x004ea20000300800 */
[----:B------:R-:W-:-:S02]  /*6a680*/  SEL R5, RZ, 0x4, !P1 ;  /* 0x00000004ff057807 */ /* 0x000fc40004800000 */
[----:B------:R1:W-:Y:S02]  /*6a690*/  LDGSTS.E [R15+0x1bc00], [R6.64], P2 ;  /* 0x1bc00000060f7fae */ /* 0x0003e40009121846 */
[----:B------:R-:W-:-:S04]  /*6a6a0*/  SEL R5, R5, RZ, !P0 ;  /* 0x000000ff05057207 */ /* 0x000fc80004000000 */
[----:B------:R-:W-:Y:S01]  /*6a6b0*/  ISETP.NE.U32.AND P1, PT, R5, RZ, PT ;  /* 0x000000ff0500720c */ /* 0x000fe20003f25070 */
[----:B-1----:R-:W-:Y:S02]  /*6a6c0*/  IMAD.MOV.U32 R7, RZ, RZ, R20 ;  /* 0x000000ffff077224 */ /* 0x002fe400078e0014 */
[----:B------:R-:W2:Y:S01]  /*6a6d0*/  LDL.LU R20, [R1+0x1944] ;  /* 0x0019440001147983 */ /* 0x000ea20000300800 */
[----:B------:R-:W-:-:S05]  /*6a6e0*/  MOV R6, R19 ;  /* 0x0000001300067202 */ /* 0x000fca0000000f00 */
[----:B------:R1:W-:Y:S02]  /*6a6f0*/  LDGSTS.E [R15+0x1be00], [R6.64], P2 ;  /* 0x1be00000060f7fae */ /* 0x0003e40009121846 */
[----:B-1----:R-:W-:Y:S02]  /*6a700*/  IMAD.MOV.U32 R6, RZ, RZ, R17 ;  /* 0x000000ffff067224 */ /* 0x002fe400078e0011 */
[----:B------:R-:W-:-:S05]  /*6a710*/  IMAD.MOV.U32 R7, RZ, RZ, R18 ;  /* 0x000000ffff077224 */ /* 0x000fca00078e0012 */
[----:B------:R1:W-:Y:S01]  /*6a720*/  LDGSTS.E [R15+0x1cc00], [R6.64], P1 ;  /* 0x1cc00000060f7fae */ /* 0x0003e20008921846 */
[----:B------:R-:W-:-:S05]  /*6a730*/  IADD3 R13, P3, R13, R14, RZ ;  /* 0x0000000e0d0d7210 */ /* 0x000fca0007f7e0ff */
[----:B------:R-:W-:Y:S01]  /*6a740*/  IMAD.X R16, R16, 0x1, R2, P3 ;  /* 0x0000000110107824 */ /* 0x000fe200018e0602 */
[----:B------:R-:W-:Y:S01]  /*6a750*/  IADD3 R11, P4, R11, R14, RZ ;  /* 0x0000000e0b0b7210 */ /* 0x000fe20007f9e0ff */
[----:B------:R-:W-:Y:S03]  /*6a760*/  STL [R1+0x18c4], R13 ;  /* 0x0018c40d01007387 */ /* 0x000fe60000100800 */
[----:B------:R1:W-:Y:S01]  /*6a770*/  STL [R1+0x18c0], R16 ;  /* 0x0018c01001007387 */ /* 0x0003e20000100800 */
[----:B------:R-:W-:Y:S01]  /*6a780*/  IADD3.X R12, R12, R2, RZ, P4, !PT ;  /* 0x000000020c0c7210 */ /* 0x000fe200027fe4ff */
[----:B------:R-:W-:Y:S01]  /*6a790*/  STL [R1+0x18fc], R11 ;  /* 0x0018fc0b01007387 */ /* 0x000fe20000100800 */
[----:B------:R-:W2:Y:S02]  /*6a7a0*/  LDL.LU R17, [R1+0x1978] ;  /* 0x0019780001117983 */ /* 0x000ea40000300800 */
[----:B-1----:R-:W-:Y:S01]  /*6a7b0*/  IMAD.MOV.U32 R7, RZ, RZ, R16 ;  /* 0x000000ffff077224 */ /* 0x002fe200078e0010 */
[----:B------:R1:W-:Y:S01]  /*6a7c0*/  STL [R1+0x18f8], R12 ;  /* 0x0018f80c01007387 */ /* 0x0003e20000100800 */
[----:B------:R-:W2:Y:S02]  /*6a7d0*/  LDL.LU R16, [R1+0x197c] ;  /* 0x00197c0001107983 */ /* 0x000ea40000300800 */
[----:B------:R-:W-:-:S05]  /*6a7e0*/  IMAD.MOV.U32 R6, RZ, RZ, R13 ;  /* 0x000000ffff067224 */ /* 0x000fca00078e000d */
[----:B------:R1:W-:Y:S02]  /*6a7f0*/  LDGSTS.E [R15+0x1ce00], [R6.64], P1 ;  /* 0x1ce00000060f7fae */ /* 0x0003e40008921846 */
[----:B-1----:R-:W-:Y:S02]  /*6a800*/  IMAD.MOV.U32 R7, RZ, RZ, R12 ;  /* 0x000000ffff077224 */ /* 0x002fe400078e000c */
[----:B------:R-:W-:Y:S01]  /*6a810*/  IMAD.MOV.U32 R6, RZ, RZ, R11 ;  /* 0x000000ffff067224 */ /* 0x000fe200078e000b */
[----:B------:R-:W2:Y:S01]  /*6a820*/  LDL.LU R12, [R1+0x1980] ;  /* 0x00198000010c7983 */ /* 0x000ea20000300800 */
[----:B------:R-:W2:Y:S02]  /*6a830*/  LDL.LU R11, [R1+0x1984] ;  /* 0x00198400010b7983 */ /* 0x000ea40000300800 */
[----:B------:R-:W2:Y:S02]  /*6a840*/  LDL.LU R19, [R1+0x1258] ;  /* 0x0012580001137983 */ /* 0x000ea40000300800 */
[----:B------:R-:W2:Y:S01]  /*6a850*/  LDL.LU R13, [R1+0x1264] ;  /* 0x00126400010d7983 */ /* 0x000ea20000300800 */
[----:B------:R-:W2:Y:S01]  /*6a860*/  LDL.LU R24, [R1+0x1218] ;  /* 0x0012180001187983 */ /* 0x000ea20000300800 */
[----:B------:R-:W2:Y:S01]  /*6a870*/  LDL.LU R18, [R1+0x1224] ;  /* 0x0012240001127983 */ /* 0x000ea20000300800 */
[----:B------:R-:W-:-:S04]  /*6a880*/  ISETP.GT.AND P2, PT, R4, 0x77, PT ;  /* 0x000000770400780c */ /* 0x000fc80003f44270 */
[----:B------:R-:W-:-:S04]  /*6a890*/  SEL R5, RZ, 0x4, !P2 ;  /* 0x00000004ff057807 */ /* 0x000fc80005000000 */
[----:B------:R-:W-:-:S04]  /*6a8a0*/  SEL R5, R5, RZ, !P0 ;  /* 0x000000ff05057207 */ /* 0x000fc80004000000 */
[----:B------:R-:W-:Y:S02]  /*6a8b0*/  ISETP.NE.U32.AND P2, PT, R5, RZ, PT ;  /* 0x000000ff0500720c */ /* 0x000fe40003f45070 */
[----:B------:R-:W-:-:S04]  /*6a8c0*/  ISETP.GT.AND P1, PT, R4, 0x7b, PT ;  /* 0x0000007b0400780c */ /* 0x000fc80003f24270 */
[----:B------:R-:W-:-:S04]  /*6a8d0*/  SEL R5, RZ, 0x4, !P1 ;  /* 0x00000004ff057807 */ /* 0x000fc80004800000 */
[----:B------:R-:W-:-:S03]  /*6a8e0*/  SEL R5, R5, RZ, !P0 ;  /* 0x000000ff05057207 */ /* 0x000fc60004000000 */
[----:B------:R1:W-:Y:S01]  /*6a8f0*/  LDGSTS.E [R15+0x1dc00], [R6.64], P2 ;  /* 0x1dc00000060f7fae */ /* 0x0003e20009121846 */
[----:B------:R-:W-:Y:S01]  /*6a900*/  ISETP.NE.U32.AND P1, PT, R5, RZ, PT ;  /* 0x000000ff0500720c */ /* 0x000fe20003f25070 */
[----:B------:R-:W-:Y:S01]  /*6a910*/  IMAD.MOV.U32 R232, RZ, RZ, R49 ;  /* 0x000000ffffe87224 */ /* 0x000fe200078e0031 */
[----:B------:R-:W-:Y:S01]  /*6a920*/  MOV R233, R48 ;  /* 0x0000003000e97202 */ /* 0x000fe20000000f00 */
[----:B------:R-:W-:Y:S02]  /*6a930*/  IMAD.MOV.U32 R234, RZ, RZ, R45 ;  /* 0x000000ffffea7224 */ /* 0x000fe400078e002d */
[----:B------:R-:W-:Y:S01]  /*6a940*/  IMAD.MOV.U32 R235, RZ, RZ, R44 ;  /* 0x000000ffffeb7224 */ /* 0x000fe200078e002c */
[C---:B------:R-:W-:Y:S08]  /*6a950*/  HMMA.1688.F32.TF32 R220, R224.reuse, R58, R240 ;  /* 0x0000003ae0dc723c */ /* 0x040ff000000810f0 */
[C---:B------:R-:W-:Y:S08]  /*6a960*/  HMMA.1688.F32.TF32 R216, R224.reuse, R54, R232 ;  /* 0x00000036e0d8723c */ /* 0x040ff000000810e8 */
[----:B------:R-:W-:Y:S01]  /*6a970*/  HMMA.1688.F32.TF32 R232, R224, R66, R212 ;  /* 0x00000042e0e8723c */ /* 0x000fe200000810d4 */
[----:B----4-:R-:W-:-:S04]  /*6a980*/  IADD3 R25, P3, R25, R14, RZ ;  /* 0x0000000e19197210 */ /* 0x010fc80007f7e0ff */
[----:B---3--:R-:W-:Y:S01]  /*6a990*/  IADD3.X R26, R26, R2, RZ, P3, !PT ;  /* 0x000000021a1a7210 */ /* 0x008fe20001ffe4ff */
[----:B-1----:R-:W-:Y:S01]  /*6a9a0*/  IMAD.MOV.U32 R6, RZ, RZ, R25 ;  /* 0x000000ffff067224 */ /* 0x002fe200078e0019 */
[----:B------:R-:W-:-:S03]  /*6a9b0*/  IADD3 R21, P4, R21, R14, RZ ;  /* 0x0000000e15157210 */ /* 0x000fc60007f9e0ff */
[----:B------:R-:W-:Y:S01]  /*6a9c0*/  IMAD.MOV.U32 R7, RZ, RZ, R26 ;  /* 0x000000ffff077224 */ /* 0x000fe200078e001a */
[----:B------:R-:W-:Y:S01]  /*6a9d0*/  STL [R1+0x1904], R25 ;  /* 0x0019041901007387 */ /* 0x000fe20000100800 */
[----:B------:R-:W-:Y:S02]  /*6a9e0*/  STL [R1+0x1900], R26 ;  /* 0x0019001a01007387 */ /* 0x000fe40000100800 */
[----:B------:R1:W-:Y:S01]  /*6a9f0*/  STL [R1+0x193c], R21 ;  /* 0x00193c1501007387 */ /* 0x0003e20000100800 */
[----:B------:R3:W-:Y:S01]  /*6aa00*/  LDGSTS.E [R15+0x1de00], [R6.64], P2 ;  /* 0x1de00000060f7fae */ /* 0x0007e20009121846 */
[----:B------:R-:W-:Y:S01]  /*6aa10*/  IMAD.X R23, R23, 0x1, R2, P4 ;  /* 0x0000000117177824 */ /* 0x000fe200020e0602 */
[----:B------:R-:W-:Y:S01]  /*6aa20*/  ISETP.GT.AND P2, PT, R4, 0x7f, PT ;  /* 0x0000007f0400780c */ /* 0x000fe20003f44270 */
[----:B---3--:R-:W-:Y:S02]  /*6aa30*/  IMAD.MOV.U32 R6, RZ, RZ, R21 ;  /* 0x000000ffff067224 */ /* 0x008fe400078e0015 */
[----:B-1----:R-:W1:Y:S01]  /*6aa40*/  S2R R21, SR_TID.X ;  /* 0x0000000000157919 */ /* 0x002e620000002100 */
[----:B--2---:R-:W-:-:S02]  /*6aa50*/  IADD3 R20, P3, R20, R14, RZ ;  /* 0x0000000e14147210 */ /* 0x004fc40007f7e0ff */
[----:B------:R-:W-:Y:S02]  /*6aa60*/  MOV R7, R23 ;  /* 0x0000001700077202 */ /* 0x000fe40000000f00 */
[----:B------:R-:W-:Y:S01]  /*6aa70*/  SEL R5, RZ, 0x4, !P2 ;  /* 0x00000004ff057807 */ /* 0x000fe20005000000 */
[----:B------:R-:W-:Y:S02]  /*6aa80*/  IMAD.X R22, R22, 0x1, R2, P3 ;  /* 0x0000000116167824 */ /* 0x000fe400018e0602 */
[----:B------:R2:W-:Y:S01]  /*6aa90*/  LDGSTS.E [R15+0x1ec00], [R6.64], P1 ;  /* 0x1ec00000060f7fae */ /* 0x0005e20008921846 */
[----:B------:R-:W-:-:S03]  /*6aaa0*/  SEL R5, R5, RZ, !P0 ;  /* 0x000000ff05057207 */ /* 0x000fc60004000000 */
[----:B------:R-:W-:Y:S01]  /*6aab0*/  STL [R1+0x1938], R23 ;  /* 0x0019381701007387 */ /* 0x000fe20000100800 */
[----:B------:R1:W-:Y:S01]  /*6aac0*/  STL [R1+0x1944], R20 ;  /* 0x0019441401007387 */ /* 0x0003e20000100800 */
[----:B------:R-:W-:Y:S01]  /*6aad0*/  ISETP.NE.U32.AND P2, PT, R5, RZ, PT ;  /* 0x000000ff0500720c */ /* 0x000fe20003f45070 */
[----:B--2---:R-:W-:Y:S02]  /*6aae0*/  IMAD.MOV.U32 R6, RZ, RZ, R20 ;  /* 0x000000ffff067224 */ /* 0x004fe400078e0014 */
[----:B------:R-:W-:-:S05]  /*6aaf0*/  IMAD.MOV.U32 R7, RZ, RZ, R22 ;  /* 0x000000ffff077224 */ /* 0x000fca00078e0016 */
[----:B------:R2:W-:Y:S01]  /*6ab00*/  LDGSTS.E [R15+0x1ee00], [R6.64], P1 ;  /* 0x1ee00000060f7fae */ /* 0x0005e20008921846 */
[----:B-1----:R-:W-:-:S03]  /*6ab10*/  LOP3.LUT R20, R21, 0x7f, RZ, 0xc0, !PT ;  /* 0x0000007f15147812 */ /* 0x002fc600078ec0ff */
[----:B------:R2:W-:Y:S01]  /*6ab20*/  STL [R1+0x1940], R22 ;  /* 0x0019401601007387 */ /* 0x0005e20000100800 */
[----:B------:R-:W-:-:S05]  /*6ab30*/  IADD3 R16, P1, R16, R14, RZ ;  /* 0x0000000e10107210 */ /* 0x000fca0007f3e0ff */
[----:B------:R-:W-:Y:S01]  /*6ab40*/  IMAD.X R17, R17, 0x1, R2, P1 ;  /* 0x0000000111117824 */ /* 0x000fe200008e0602 */
[----:B------:R-:W-:Y:S01]  /*6ab50*/  ISETP.GE.AND P1, PT, R20, R4, PT ;  /* 0x000000041400720c */ /* 0x000fe20003f26270 */
[----:B------:R-:W-:Y:S02]  /*6ab60*/  MOV R4, R16 ;  /* 0x0000001000047202 */ /* 0x000fe40000000f00 */
[----:B------:R-:W-:-:S05]  /*6ab70*/  IMAD.MOV.U32 R5, RZ, RZ, R17 ;  /* 0x000000ffff057224 */ /* 0x000fca00078e0011 */
[----:B------:R1:W-:Y:S01]  /*6ab80*/  LDGSTS.E [R15+0x1fc00], [R4.64], P2 ;  /* 0x1fc00000040f7fae */ /* 0x0003e20009121846 */
[----:B------:R-:W-:Y:S02]  /*6ab90*/  IADD3 R11, P3, R11, R14, RZ ;  /* 0x0000000e0b0b7210 */ /* 0x000fe40007f7e0ff */
[----:B-1----:R-:W-:-:S03]  /*6aba0*/  SEL R4, RZ, 0x4, P1 ;  /* 0x00000004ff047807 */ /* 0x002fc60000800000 */
[----:B------:R-:W-:Y:S01]  /*6abb0*/  IMAD.X R12, R12, 0x1, R2, P3 ;  /* 0x000000010c0c7824 */ /* 0x000fe200018e0602 */
[----:B------:R-:W-:-:S03]  /*6abc0*/  SEL R4, R4, RZ, !P0 ;  /* 0x000000ff04047207 */ /* 0x000fc60004000000 */
[----:B------:R-:W-:Y:S01]  /*6abd0*/  IMAD.MOV.U32 R5, RZ, RZ, R12 ;  /* 0x000000ffff057224 */ /* 0x000fe200078e000c */
[----:B------:R-:W-:Y:S01]  /*6abe0*/  ISETP.NE.U32.AND P0, PT, R4, RZ, PT ;  /* 0x000000ff0400720c */ /* 0x000fe20003f05070 */
[----:B------:R-:W-:Y:S01]  /*6abf0*/  IMAD.MOV.U32 R4, RZ, RZ, R11 ;  /* 0x000000ffff047224 */ /* 0x000fe200078e000b */
[----:B------:R-:W-:Y:S01]  /*6ac00*/  IADD3 R13, P1, R13, UR8, RZ ;  /* 0x000000080d0d7c10 */ /* 0x000fe2000ff3e0ff */
[----:B------:R2:W-:Y:S04]  /*6ac10*/  STL [R1+0x197c], R16 ;  /* 0x00197c1001007387 */ /* 0x0005e80000100800 */
[----:B------:R2:W-:Y:S01]  /*6ac20*/  LDGSTS.E [R15+0x1fe00], [R4.64], P2 ;  /* 0x1fe00000040f7fae */ /* 0x0005e20009121846 */
[----:B------:R-:W-:Y:S01]  /*6ac30*/  IADD3 R18, P2, R18, UR8, RZ ;  /* 0x0000000812127c10 */ /* 0x000fe2000ff5e0ff */
[----:B------:R2:W-:Y:S01]  /*6ac40*/  STL [R1+0x1978], R17 ;  /* 0x0019781101007387 */ /* 0x0005e20000100800 */
[----:B------:R-:W-:Y:S01]  /*6ac50*/  IADD3.X R19, R19, UR5, RZ, P1, !PT ;  /* 0x0000000513137c10 */ /* 0x000fe20008ffe4ff */
[----:B------:R2:W-:Y:S01]  /*6ac60*/  STL [R1+0x1984], R11 ;  /* 0x0019840b01007387 */ /* 0x0005e20000100800 */
[----:B------:R-:W-:Y:S01]  /*6ac70*/  IADD3.X R24, R24, UR5, RZ, P2, !PT ;  /* 0x0000000518187c10 */ /* 0x000fe200097fe4ff */
[----:B------:R2:W-:Y:S02]  /*6ac80*/  STL [R1+0x1980], R12 ;  /* 0x0019800c01007387 */ /* 0x0005e40000100800 */
[----:B------:R2:W-:Y:S01]  /*6ac90*/  STL [R1+0x1264], R13 ;  /* 0x0012640d01007387 */ /* 0x0005e20000100800 */
[----:B------:R2:W-:Y:S01]  /*6aca0*/  STL [R1+0x1224], R18 ;  /* 0x0012241201007387 */ /* 0x0005e20000100800 */
[----:B------:R2:W-:Y:S02]  /*6acb0*/  STL [R1+0x1258], R19 ;  /* 0x0012581301007387 */ /* 0x0005e40000100800 */
[----:B------:R2:W-:Y:S02]  /*6acc0*/  STL [R1+0x1218], R24 ;  /* 0x0012181801007387 */ /* 0x0005e40000100800 */
[----:B------:R-:W3:Y:S04]  /*6acd0*/  LDL.LU R21, [R1+0x11d8] ;  /* 0x0011d80001157983 */ /* 0x000ee80000300800 */
[----:B--2---:R-:W2:Y:S04]  /*6ace0*/  LDL.LU R11, [R1+0x11e4] ;  /* 0x0011e400010b7983 */ /* 0x004ea80000300800 */
[----:B------:R-:W4:Y:S04]  /*6acf0*/  LDL.LU R23, [R1+0x1198] ;  /* 0x0011980001177983 */ /* 0x000f280000300800 */
[----:B------:R-:W4:Y:S04]  /*6ad00*/  LDL.LU R22, [R1+0x11a4] ;  /* 0x0011a40001167983 */ /* 0x000f280000300800 */
[----:B------:R-:W4:Y:S04]  /*6ad10*/  LDL.LU R17, [R1+0x1158] ;  /* 0x0011580001117983 */ /* 0x000f280000300800 */
[----:B------:R-:W4:Y:S04]  /*6ad20*/  LDL.LU R7, [R1+0x1164] ;  /* 0x0011640001077983 */ /* 0x000f280000300800 */
[----:B------:R-:W4:Y:S04]  /*6ad30*/  LDL.LU R20, [R1+0x1118] ;  /* 0x0011180001147983 */ /* 0x000f280000300800 */
[----:B------:R-:W4:Y:S01]  /*6ad40*/  LDL.LU R16, [R1+0x1124] ;  /* 0x0011240001107983 */ /* 0x000f220000300800 */
[----:B------:R-:W-:-:S03]  /*6ad50*/  MOV R4, R13 ;  /* 0x0000000d00047202 */ /* 0x000fc60000000f00 */
[----:B------:R-:W4:Y:S04]  /*6ad60*/  LDL.LU R12, [R1+0x10e4] ;  /* 0x0010e400010c7983 */ /* 0x000f280000300800 */
[----:B------:R-:W4:Y:S01]  /*6ad70*/  LDL.LU R14, [R1+0x10a4] ;  /* 0x0010a400010e7983 */ /* 0x000f220000300800 */
[----:B------:R-:W-:-:S03]  /*6ad80*/  IMAD.MOV.U32 R5, RZ, RZ, R19 ;  /* 0x000000ffff057224 */ /* 0x000fc600078e0013 */
[----:B------:R-:W4:Y:S04]  /*6ad90*/  LDL.LU R13, [R1+0x10d8] ;  /* 0x0010d800010d7983 */ /* 0x000f280000300800 */
[----:B------:R-:W4:Y:S04]  /*6ada0*/  LDL.LU R19, [R1+0x1098] ;  /* 0x0010980001137983 */ /* 0x000f280000300800 */
[----:B------:R-:W0:Y:S04]  /*6adb0*/  LDGDEPBAR ;  /* 0x00000000000079af */ /* 0x000e280000000000 */
[----:B------:R1:W-:Y:S02]  /*6adc0*/  LDGSTS.E [R252+0x20000], [R4.64], P0 ;  /* 0x2000000004fc7fae */ /* 0x0003e40008121846 */
[----:B-1----:R-:W-:-:S02]  /*6add0*/  IMAD.MOV.U32 R4, RZ, RZ, R18 ;  /* 0x000000ffff047224 */ /* 0x002fc400078e0012 */
[----:B------:R-:W-:Y:S01]  /*6ade0*/  IMAD.MOV.U32 R5, RZ, RZ, R24 ;  /* 0x000000ffff057224 */ /* 0x000fe200078e0018 */
[----:B------:R-:W4:Y:S04]  /*6adf0*/  LDL.LU R18, [R1+0x1064] ;  /* 0x0010640001127983 */ /* 0x000f280000300800 */
[----:B------:R-:W4:Y:S04]  /*6ae00*/  LDL.LU R6, [R1+0x1024] ;  /* 0x0010240001067983 */ /* 0x000f280000300800 */
[----:B------:R1:W-:Y:S01]  /*6ae10*/  LDGSTS.E [R252+0x21000], [R4.64], P0 ;  /* 0x2100000004fc7fae */ /* 0x0003e20008121846 */
[----:B--2---:R-:W-:-:S04]  /*6ae20*/  IADD3 R11, P1, R11, UR8, RZ ;  /* 0x000000080b0b7c10 */ /* 0x004fc8000ff3e0ff */
[----:B---3--:R-:W-:Y:S01]  /*6ae30*/  IADD3.X R21, R21, UR5, RZ, P1, !PT ;  /* 0x0000000515157c10 */ /* 0x008fe20008ffe4ff */
[----:B------:R-:W-:Y:S01]  /*6ae40*/  STL [R1+0x11e4], R11 ;  /* 0x0011e40b01007387 */ /* 0x000fe20000100800 */
[----:B----4-:R-:W-:-:S03]  /*6ae50*/  IADD3 R22, P2, R22, UR8, RZ ;  /* 0x0000000816167c10 */ /* 0x010fc6000ff5e0ff */
[----:B------:R2:W-:Y:S01]  /*6ae60*/  STL [R1+0x11d8], R21 ;  /* 0x0011d81501007387 */ /* 0x0005e20000100800 */
[----:B-1----:R-:W-:Y:S01]  /*6ae70*/  IMAD.MOV.U32 R4, RZ, RZ, R11 ;  /* 0x000000ffff047224 */ /* 0x002fe200078e000b */
[----:B------:R-:W-:Y:S02]  /*6ae80*/  MOV R5, R21 ;  /* 0x0000001500057202 */ /* 0x000fe40000000f00 */
[----:B------:R-:W-:Y:S01]  /*6ae90*/  IADD3.X R23, R23, UR5, RZ, P2, !PT ;  /* 0x0000000517177c10 */ /* 0x000fe200097fe4ff */
[----:B------:R-:W-:Y:S01]  /*6aea0*/  STL [R1+0x11a4], R22 ;  /* 0x0011a41601007387 */ /* 0x000fe20000100800 */
[----:B------:R-:W-:-:S03]  /*6aeb0*/  IADD3 R7, P1, R7, UR8, RZ ;  /* 0x0000000807077c10 */ /* 0x000fc6000ff3e0ff */
[----:B------:R1:W-:Y:S04]  /*6aec0*/  LDGSTS.E [R252+0x22000], [R4.64], P0 ;  /* 0x2200000004fc7fae */ /* 0x0003e80008121846 */
[----:B--2---:R-:W2:Y:S01]  /*6aed0*/  LDL.LU R21, [R1+0x1058] ;  /* 0x0010580001157983 */ /* 0x004ea20000300800 */
[----:B------:R-:W-:-:S03]  /*6aee0*/  IADD3.X R17, R17, UR5, RZ, P1, !PT ;  /* 0x0000000511117c10 */ /* 0x000fc60008ffe4ff */
[----:B------:R-:W-:Y:S01]  /*6aef0*/  STL [R1+0x1198], R23 ;  /* 0x0011981701007387 */ /* 0x000fe20000100800 */
[----:B------:R-:W-:-:S03]  /*6af00*/  IADD3 R16, P2, R16, UR8, RZ ;  /* 0x0000000810107c10 */ /* 0x000fc6000ff5e0ff */
[----:B------:R-:W3:Y:S01]  /*6af10*/  LDL.LU R11, [R1+0x1018] ;  /* 0x00101800010b7983 */ /* 0x000ee20000300800 */
[----:B-1----:R-:W-:Y:S02]  /*6af20*/  IMAD.MOV.U32 R4, RZ, RZ, R22 ;  /* 0x000000ffff047224 */ /* 0x002fe400078e0016 */
[----:B------:R-:W-:Y:S01]  /*6af30*/  IMAD.MOV.U32 R5, RZ, RZ, R23 ;  /* 0x000000ffff057224 */ /* 0x000fe200078e0017 */
[----:B------:R-:W-:Y:S01]  /*6af40*/  IADD3.X R20, R20, UR5, RZ, P2, !PT ;  /* 0x0000000514147c10 */ /* 0x000fe200097fe4ff */
[----:B------:R-:W-:Y:S04]  /*6af50*/  STL [R1+0x1164], R7 ;  /* 0x0011640701007387 */ /* 0x000fe80000100800 */
[----:B------:R1:W-:Y:S04]  /*6af60*/  LDGSTS.E [R252+0x23000], [R4.64], P0 ;  /* 0x2300000004fc7fae */ /* 0x0003e80008121846 */
[----:B------:R4:W-:Y:S04]  /*6af70*/  STL [R1+0x1158], R17 ;  /* 0x0011581101007387 */ /* 0x0009e80000100800 */
[----:B------:R-:W-:Y:S01]  /*6af80*/  STL [R1+0x1124], R16 ;  /* 0x0011241001007387 */ /* 0x000fe20000100800 */
[----:B-1----:R-:W-:-:S02]  /*6af90*/  IMAD.MOV.U32 R4, RZ, RZ, R7 ;  /* 0x000000ffff047224 */ /* 0x002fc400078e0007 */
[----:B------:R-:W-:Y:S02]  /*6afa0*/  IMAD.MOV.U32 R5, RZ, RZ, R17 ;  /* 0x000000ffff057224 */ /* 0x000fe400078e0011 */
[----:B----4-:R-:W4:Y:S04]  /*6afb0*/  LDL.LU R17, [R1+0xfe4] ;  /* 0x000fe40001117983 */ /* 0x010f280000300800 */
[----:B------:R1:W-:Y:S04]  /*6afc0*/  STL [R1+0x1118], R20 ;  /* 0x0011181401007387 */ /* 0x0003e80000100800 */
[----:B------:R1:W-:Y:S04]  /*6afd0*/  LDGSTS.E [R252+0x24000], [R4.64], P0 ;  /* 0x2400000004fc7fae */ /* 0x0003e80008121846 */
[----:B------:R-:W4:Y:S01]  /*6afe0*/  LDL.LU R7, [R1+0xfa4] ;  /* 0x000fa40001077983 */ /* 0x000f220000300800 */
[----:B-1----:R-:W-:-:S03]  /*6aff0*/  IMAD.MOV.U32 R5, RZ, RZ, R20 ;  /* 0x000000ffff057224 */ /* 0x002fc600078e0014 */
[----:B------:R-:W4:Y:S01]  /*6b000*/  LDL.LU R20, [R1+0xfd8] ;  /* 0x000fd80001147983 */ /* 0x000f220000300800 */
[----:B------:R-:W-:-:S03]  /*6b010*/  MOV R4, R16 ;  /* 0x0000001000047202 */ /* 0x000fc60000000f00 */
[----:B------:R-:W4:Y:S01]  /*6b020*/  LDL.LU R16, [R1+0xf98] ;  /* 0x000f980001107983 */ /* 0x000f220000300800 */
[----:B------:R-:W-:Y:S02]  /*6b030*/  IADD3 R12, P1, R12, UR8, RZ ;  /* 0x000000080c0c7c10 */ /* 0x000fe4000ff3e0ff */
[----:B------:R-:W-:Y:S01]  /*6b040*/  IADD3 R14, P2, R14, UR8, RZ ;  /* 0x000000080e0e7c10 */ /* 0x000fe2000ff5e0ff */
[----:B------:R1:W-:Y:S01]  /*6b050*/  LDGSTS.E [R252+0x25000], [R4.64], P0 ;  /* 0x2500000004fc7fae */ /* 0x0003e20008121846 */
[----:B------:R-:W-:Y:S02]  /*6b060*/  IADD3.X R13, R13, UR5, RZ, P1, !PT ;  /* 0x000000050d0d7c10 */ /* 0x000fe40008ffe4ff */
[----:B------:R-:W-:Y:S01]  /*6b070*/  IADD3.X R19, R19, UR5, RZ, P2, !PT ;  /* 0x0000000513137c10 */ /* 0x000fe200097fe4ff */
[----:B------:R1:W-:Y:S04]  /*6b080*/  STL [R1+0x10e4], R12 ;  /* 0x0010e40c01007387 */ /* 0x0003e80000100800 */
[----:B------:R1:W-:Y:S02]  /*6b090*/  STL [R1+0x10d8], R13 ;  /* 0x0010d80d01007387 */ /* 0x0003e40000100800 */
[----:B-1----:R-:W-:-:S02]  /*6b0a0*/  IMAD.MOV.U32 R4, RZ, RZ, R12 ;  /* 0x000000ffff047224 */ /* 0x002fc400078e000c */
[----:B------:R-:W-:Y:S01]  /*6b0b0*/  IMAD.MOV.U32 R5, RZ, RZ, R13 ;  /* 0x000000ffff057224 */ /* 0x000fe200078e000d */
[----:B------:R-:W-:Y:S04]  /*6b0c0*/  STL [R1+0x10a4], R14 ;  /* 0x0010a40e01007387 */ /* 0x000fe80000100800 */
[----:B------:R-:W4:Y:S04]  /*6b0d0*/  LDL.LU R12, [R1+0xf64] ;  /* 0x000f6400010c7983 */ /* 0x000f280000300800 */
[----:B------:R1:W-:Y:S04]  /*6b0e0*/  STL [R1+0x1098], R19 ;  /* 0x0010981301007387 */ /* 0x0003e80000100800 */
[----:B------:R1:W-:Y:S04]  /*6b0f0*/  LDGSTS.E [R252+0x26000], [R4.64], P0 ;  /* 0x2600000004fc7fae */ /* 0x0003e80008121846 */
[----:B------:R-:W4:Y:S01]  /*6b100*/  LDL.LU R13, [R1+0xf24] ;  /* 0x000f2400010d7983 */ /* 0x000f220000300800 */
[----:B-1----:R-:W-:-:S03]  /*6b110*/  MOV R5, R19 ;  /* 0x0000001300057202 */ /* 0x002fc60000000f00 */
[----:B------:R-:W4:Y:S01]  /*6b120*/  LDL.LU R19, [R1+0xf58] ;  /* 0x000f580001137983 */ /* 0x000f220000300800 */
[----:B------:R-:W-:-:S03]  /*6b130*/  IMAD.MOV.U32 R4, RZ, RZ, R14 ;  /* 0x000000ffff047224 */ /* 0x000fc600078e000e */
[----:B------:R-:W4:Y:S01]  /*6b140*/  LDL.LU R14, [R1+0xf18] ;  /* 0x000f1800010e7983 */ /* 0x000f220000300800 */
[----:B------:R-:W-:Y:S02]  /*6b150*/  IADD3 R18, P1, R18, UR8, RZ ;  /* 0x0000000812127c10 */ /* 0x000fe4000ff3e0ff */
[----:B------:R-:W-:Y:S01]  /*6b160*/  IADD3 R6, P2, R6, UR8, RZ ;  /* 0x0000000806067c10 */ /* 0x000fe2000ff5e0ff */
[----:B------:R1:W-:Y:S04]  /*6b170*/  LDGSTS.E [R252+0x27000], [R4.64], P0 ;  /* 0x2700000004fc7fae */ /* 0x0003e80008121846 */
[----:B------:R2:W-:Y:S01]  /*6b180*/  STL [R1+0x1064], R18 ;  /* 0x0010641201007387 */ /* 0x0005e20000100800 */
[----:B-1----:R-:W-:Y:S01]  /*6b190*/  IMAD.MOV.U32 R4, RZ, RZ, R18 ;  /* 0x000000ffff047224 */ /* 0x002fe200078e0012 */
[----:B--2---:R-:W-:-:S05]  /*6b1a0*/  IADD3.X R21, R21, UR5, RZ, P1, !PT ;  /* 0x0000000515157c10 */ /* 0x004fca0008ffe4ff */
[----:B------:R1:W-:Y:S01]  /*6b1b0*/  STL [R1+0x1058], R21 ;  /* 0x0010581501007387 */ /* 0x0003e20000100800 */
[----:B---3--:R-:W-:-:S03]  /*6b1c0*/  IADD3.X R11, R11, UR5, RZ, P2, !PT ;  /* 0x000000050b0b7c10 */ /* 0x008fc600097fe4ff */
[----:B------:R2:W-:Y:S01]  /*6b1d0*/  STL [R1+0x1024], R6 ;  /* 0x0010240601007387 */ /* 0x0005e20000100800 */
[----:B------:R-:W-:-:S03]  /*6b1e0*/  IMAD.MOV.U32 R5, RZ, RZ, R21 ;  /* 0x000000ffff057224 */ /* 0x000fc600078e0015 */
[----:B------:R-:W3:Y:S04]  /*6b1f0*/  LDL.LU R18, [R1+0xee4] ;  /* 0x000ee40001127983 */ /* 0x000ee80000300800 */
[----:B------:R2:W-:Y:S04]  /*6b200*/  STL [R1+0x1018], R11 ;  /* 0x0010180b01007387 */ /* 0x0005e80000100800 */
[----:B------:R-:W3:Y:S04]  /*6b210*/  LDL.LU R22, [R1+0xe98] ;  /* 0x000e980001167983 */ /* 0x000ee80000300800 */
[----:B-1----:R-:W3:Y:S04]  /*6b220*/  LDL.LU R21, [R1+0xed8] ;  /* 0x000ed80001157983 */ /* 0x002ee80000300800 */
[----:B------:R1:W-:Y:S01]  /*6b230*/  LDGSTS.E [R252+0x28000], [R4.64], P0 ;  /* 0x2800000004fc7fae */ /* 0x0003e20008121846 */
[----:B----4-:R-:W-:-:S03]  /*6b240*/  IADD3 R17, P1, R17, UR8, RZ ;  /* 0x0000000811117c10 */ /* 0x010fc6000ff3e0ff */
[----:B------:R-:W4:Y:S01]  /*6b250*/  LDL.LU R23, [R1+0xe94] ;  /* 0x000e940001177983 */ /* 0x000f220000300800 */
[----:B-1----:R-:W-:Y:S02]  /*6b260*/  IMAD.MOV.U32 R4, RZ, RZ, R6 ;  /* 0x000000ffff047224 */ /* 0x002fe400078e0006 */
[----:B------:R-:W-:Y:S01]  /*6b270*/  IMAD.MOV.U32 R5, RZ, RZ, R11 ;  /* 0x000000ffff057224 */ /* 0x000fe200078e000b */
[----:B--2---:R-:W2:Y:S01]  /*6b280*/  LDL.LU R6, [R1+0xa7c] ;  /* 0x000a7c0001067983 */ /* 0x004ea20000300800 */
[----:B------:R-:W-:-:S03]  /*6b290*/  IADD3 R7, P2, R7, UR8, RZ ;  /* 0x0000000807077c10 */ /* 0x000fc6000ff5e0ff */
[----:B------:R-:W2:Y:S01]  /*6b2a0*/  LDL.LU R11, [R1+0xabc] ;  /* 0x000abc00010b7983 */ /* 0x000ea20000300800 */
[----:B------:R-:W-:-:S03]  /*6b2b0*/  IADD3.X R20, R20, UR5, RZ, P1, !PT ;  /* 0x0000000514147c10 */ /* 0x000fc60008ffe4ff */
[----:B------:R1:W-:Y:S01]  /*6b2c0*/  STL [R1+0xfe4], R17 ;  /* 0x000fe41101007387 */ /* 0x0003e20000100800 */
[----:B------:R-:W-:-:S03]  /*6b2d0*/  IADD3.X R16, R16, UR5, RZ, P2, !PT ;  /* 0x0000000510107c10 */ /* 0x000fc600097fe4ff */
[----:B------:R1:W-:Y:S04]  /*6b2e0*/  LDGSTS.E [R252+0x29000], [R4.64], P0 ;  /* 0x2900000004fc7fae */ /* 0x0003e80008121846 */
[----:B------:R1:W-:Y:S04]  /*6b2f0*/  STL [R1+0xfd8], R20 ;  /* 0x000fd81401007387 */ /* 0x0003e80000100800 */
[----:B------:R1:W-:Y:S02]  /*6b300*/  STL [R1+0xfa4], R7 ;  /* 0x000fa40701007387 */ /* 0x0003e40000100800 */
[----:B-1----:R-:W-:-:S02]  /*6b310*/  MOV R4, R17 ;  /* 0x0000001100047202 */ /* 0x002fc40000000f00 */
[----:B------:R-:W2:Y:S01]  /*6b320*/  LDL.LU R17, [R1+0xa78] ;  /* 0x000a780001117983 */ /* 0x000ea20000300800 */
[----:B------:R-:W-:-:S03]  /*6b330*/  IMAD.MOV.U32 R5, RZ, RZ, R20 ;  /* 0x000000ffff057224 */ /* 0x000fc600078e0014 */
[----:B------:R1:W-:Y:S04]  /*6b340*/  STL [R1+0xf98], R16 ;  /* 0x000f981001007387 */ /* 0x0003e80000100800 */
[----:B------:R-:W2:Y:S01]  /*6b350*/  LDL.LU R20, [R1+0xab8] ;  /* 0x000ab80001147983 */ /* 0x000ea20000300800 */
[----:B------:R-:W-:-:S03]  /*6b360*/  IADD3 R12, P1, R12, UR8, RZ ;  /* 0x000000080c0c7c10 */ /* 0x000fc6000ff3e0ff */
[----:B------:R1:W-:Y:S01]  /*6b370*/  LDGSTS.E [R252+0x2a000], [R4.64], P0 ;  /* 0x2a00000004fc7fae */ /* 0x0003e20008121846 */
[----:B------:R-:W-:Y:S01]  /*6b380*/  IADD3 R13, P2, R13, UR8, RZ ;  /* 0x000000080d0d7c10 */ /* 0x000fe2000ff5e0ff */
[----:B-1----:R-:W-:Y:S02]  /*6b390*/  IMAD.MOV.U32 R4, RZ, RZ, R7 ;  /* 0x000000ffff047224 */ /* 0x002fe400078e0007 */
[----:B------:R-:W-:Y:S01]  /*6b3a0*/  IMAD.MOV.U32 R5, RZ, RZ, R16 ;  /* 0x000000ffff057224 */ /* 0x000fe200078e0010 */
[----:B------:R-:W2:Y:S01]  /*6b3b0*/  LDL.LU R7, [R1+0xafc] ;  /* 0x000afc0001077983 */ /* 0x000ea20000300800 */
[----:B------:R-:W-:-:S03]  /*6b3c0*/  IADD3.X R19, R19, UR5, RZ, P1, !PT ;  /* 0x0000000513137c10 */ /* 0x000fc60008ffe4ff */
[----:B------:R-:W2:Y:S04]  /*6b3d0*/  LDL.LU R16, [R1+0xb3c] ;  /* 0x000b3c0001107983 */ /* 0x000ea80000300800 */
[----:B------:R1:W-:Y:S01]  /*6b3e0*/  STL [R1+0xf64], R12 ;  /* 0x000f640c01007387 */ /* 0x0003e20000100800 */
[----:B------:R-:W-:-:S03]  /*6b3f0*/  IADD3.X R14, R14, UR5, RZ, P2, !PT ;  /* 0x000000050e0e7c10 */ /* 0x000fc600097fe4ff */
[----:B------:R1:W-:Y:S04]  /*6b400*/  LDGSTS.E [R252+0x2b000], [R4.64], P0 ;  /* 0x2b00000004fc7fae */ /* 0x0003e80008121846 */
[----:B------:R1:W-:Y:S04]  /*6b410*/  STL [R1+0xf58], R19 ;  /* 0x000f581301007387 */ /* 0x0003e80000100800 */
[----:B------:R-:W-:Y:S01]  /*6b420*/  STL [R1+0xf24], R13 ;  /* 0x000f240d01007387 */ /* 0x000fe20000100800 */
[----:B-1----:R-:W-:-:S03]  /*6b430*/  IMAD.MOV.U32 R4, RZ, RZ, R12 ;  /* 0x000000ffff047224 */ /* 0x002fc600078e000c */
[----:B------:R-:W2:Y:S01]  /*6b440*/  LDL.LU R12, [R1+0xaf8] ;  /* 0x000af800010c7983 */ /* 0x000ea20000300800 */
[----:B------:R-:W-:-:S03]  /*6b450*/  MOV R5, R19 ;  /* 0x0000001300057202 */ /* 0x000fc60000000f00 */
[----:B------:R1:W-:Y:S04]  /*6b460*/  STL [R1+0xf18], R14 ;  /* 0x000f180e01007387 */ /* 0x0003e80000100800 */
[----:B------:R-:W2:Y:S04]  /*6b470*/  LDL.LU R19, [R1+0xb38] ;  /* 0x000b380001137983 */ /* 0x000ea80000300800 */
[----:B------:R1:W-:Y:S02]  /*6b480*/  LDGSTS.E [R252+0x2c000], [R4.64], P0 ;  /* 0x2c00000004fc7fae */ /* 0x0003e40008121846 */
[----:B-1----:R-:W-:-:S02]  /*6b490*/  IMAD.MOV.U32 R4, RZ, RZ, R13 ;  /* 0x000000ffff047224 */ /* 0x002fc400078e000d */
[----:B------:R-:W-:Y:S02]  /*6b4a0*/  IMAD.MOV.U32 R5, RZ, RZ, R14 ;  /* 0x000000ffff057224 */ /* 0x000fe400078e000e */
[----:B------:R-:W2:Y:S04]  /*6b4b0*/  LDL.LU R14, [R1+0xb7c] ;  /* 0x000b7c00010e7983 */ /* 0x000ea80000300800 */
[----:B------:R-:W2:Y:S04]  /*6b4c0*/  LDL.LU R13, [R1+0xbbc] ;  /* 0x000bbc00010d7983 */ /* 0x000ea80000300800 */
[----:B------:R1:W-:Y:S01]  /*6b4d0*/  LDGSTS.E [R252+0x2d000], [R4.64], P0 ;  /* 0x2d00000004fc7fae */ /* 0x0003e20008121846 */
[----:B---3--:R-:W-:-:S05]  /*6b4e0*/  IADD3 R18, P1, R18, UR8, RZ ;  /* 0x0000000812127c10 */ /* 0x008fca000ff3e0ff */
[----:B------:R-:W-:Y:S01]  /*6b4f0*/  STL [R1+0xee4], R18 ;  /* 0x000ee41201007387 */ /* 0x000fe20000100800 */
[----:B------:R-:W-:Y:S02]  /*6b500*/  IADD3 R22, P2, R22, UR8, RZ ;  /* 0x0000000816167c10 */ /* 0x000fe4000ff5e0ff */
[----:B------:R-:W-:Y:S01]  /*6b510*/  IADD3.X R21, R21, UR5, RZ, P1, !PT ;  /* 0x0000000515157c10 */ /* 0x000fe20008ffe4ff */
[----:B-1----:R-:W-:-:S04]  /*6b520*/  IMAD.MOV.U32 R4, RZ, RZ, R18 ;  /* 0x000000ffff047224 */ /* 0x002fc800078e0012 */
[----:B------:R1:W-:Y:S01]  /*6b530*/  STL [R1+0xed8], R21 ;  /* 0x000ed81501007387 */ /* 0x0003e20000100800 */
[----:B------:R-:W-:Y:S01]  /*6b540*/  IMAD.MOV.U32 R5, RZ, RZ, R21 ;  /* 0x000000ffff057224 */ /* 0x000fe200078e0015 */
[----:B----4-:R-:W-:Y:S02]  /*6b550*/  IADD3.X R23, R23, UR5, RZ, P2, !PT ;  /* 0x0000000517177c10 */ /* 0x010fe400097fe4ff */
[----:B------:R-:W-:Y:S04]  /*6b560*/  STL [R1+0xe98], R22 ;  /* 0x000e981601007387 */ /* 0x000fe80000100800 */
[----:B------:R3:W-:Y:S04]  /*6b570*/  LDGSTS.E [R252+0x2e000], [R4.64], P0 ;  /* 0x2e00000004fc7fae */ /* 0x0007e80008121846 */
[----:B-1----:R-:W4:Y:S01]  /*6b580*/  LDL.LU R21, [R1+0xb78] ;  /* 0x000b780001157983 */ /* 0x002f220000300800 */
[----:B--2---:R-:W-:-:S03]  /*6b590*/  IADD3 R6, P1, R6, UR8, RZ ;  /* 0x0000000806067c10 */ /* 0x004fc6000ff3e0ff */
[----:B------:R-:W-:Y:S01]  /*6b5a0*/  STL [R1+0xe94], R23 ;  /* 0x000e941701007387 */ /* 0x000fe20000100800 */
[----:B------:R-:W-:-:S03]  /*6b5b0*/  IADD3 R11, P2, R11, UR8, RZ ;  /* 0x000000080b0b7c10 */ /* 0x000fc6000ff5e0ff */
[----:B------:R-:W2:Y:S01]  /*6b5c0*/  LDL.LU R18, [R1+0xbb8] ;  /* 0x000bb80001127983 */ /* 0x000ea20000300800 */
[----:B---3--:R-:W-:Y:S01]  /*6b5d0*/  MOV R4, R22 ;  /* 0x0000001600047202 */ /* 0x008fe20000000f00 */
[----:B------:R-:W-:Y:S02]  /*6b5e0*/  IMAD.MOV.U32 R5, RZ, RZ, R23 ;  /* 0x000000ffff057224 */ /* 0x000fe400078e0017 */
[----:B------:R-:W-:Y:S04]  /*6b5f0*/  STL [R1+0xa7c], R6 ;  /* 0x000a7c0601007387 */ /* 0x000fe80000100800 */
[----:B------:R1:W-:Y:S01]  /*6b600*/  LDGSTS.E [R252+0x2f000], [R4.64], P0 ;  /* 0x2f00000004fc7fae */ /* 0x0003e20008121846 */
[----:B------:R-:W-:Y:S01]  /*6b610*/  IADD3.X R17, R17, UR5, RZ, P1, !PT ;  /* 0x0000000511117c10 */ /* 0x000fe20008ffe4ff */
[----:B-1----:R-:W-:-:S04]  /*6b620*/  IMAD.MOV.U32 R4, RZ, RZ, R6 ;  /* 0x000000ffff047224 */ /* 0x002fc800078e0006 */
[----:B------:R-:W-:Y:S01]  /*6b630*/  IMAD.MOV.U32 R5, RZ, RZ, R17 ;  /* 0x000000ffff057224 */ /* 0x000fe200078e0011 */
[----:B------:R1:W-:Y:S01]  /*6b640*/  STL [R1+0xa78], R17 ;  /* 0x000a781101007387 */ /* 0x0003e20000100800 */
[----:B------:R-:W-:-:S03]  /*6b650*/  IADD3.X R20, R20, UR5, RZ, P2, !PT ;  /* 0x0000000514147c10 */ /* 0x000fc600097fe4ff */
[----:B------:R-:W-:Y:S04]  /*6b660*/  STL [R1+0xabc], R11 ;  /* 0x000abc0b01007387 */ /* 0x000fe80000100800 */
[----:B------:R3:W-:Y:S04]  /*6b670*/  LDGSTS.E [R252+0x30000], [R4.64], P0 ;  /* 0x3000000004fc7fae */ /* 0x0007e80008121846 */
[----:B-1----:R-:W2:Y:S04]  /*6b680*/  LDL.LU R17, [R1+0xbfc] ;  /* 0x000bfc0001117983 */ /* 0x002ea80000300800 */
[----:B------:R1:W-:Y:S04]  /*6b690*/  STL [R1+0xab8], R20 ;  /* 0x000ab81401007387 */ /* 0x0003e80000100800 */
[----:B------:R-:W2:Y:S01]  /*6b6a0*/  LDL.LU R6, [R1+0xc3c] ;  /* 0x000c3c0001067983 */ /* 0x000ea20000300800 */
[----:B---3--:R-:W-:-:S03]  /*6b6b0*/  MOV R5, R20 ;  /* 0x0000001400057202 */ /* 0x008fc60000000f00 */
[----:B-1----:R-:W3:Y:S01]  /*6b6c0*/  LDL.LU R20, [R1+0xbf8] ;  /* 0x000bf80001147983 */ /* 0x002ee20000300800 */
[----:B------:R-:W-:-:S03]  /*6b6d0*/  IMAD.MOV.U32 R4, RZ, RZ, R11 ;  /* 0x000000ffff047224 */ /* 0x000fc600078e000b */
[----:B------:R-:W3:Y:S01]  /*6b6e0*/  LDL.LU R11, [R1+0xc38] ;  /* 0x000c3800010b7983 */ /* 0x000ee20000300800 */
[----:B------:R-:W-:Y:S02]  /*6b6f0*/  IADD3 R7, P1, R7, UR8, RZ ;  /* 0x0000000807077c10 */ /* 0x000fe4000ff3e0ff */
[----:B------:R-:W-:Y:S01]  /*6b700*/  IADD3 R16, P2, R16, UR8, RZ ;  /* 0x0000000810107c10 */ /* 0x000fe2000ff5e0ff */
[----:B------:R1:W-:Y:S04]  /*6b710*/  LDGSTS.E [R252+0x31000], [R4.64], P0 ;  /* 0x3100000004fc7fae */ /* 0x0003e80008121846 */
[----:B------:R-:W-:Y:S01]  /*6b720*/  STL [R1+0xafc], R7 ;  /* 0x000afc0701007387 */ /* 0x000fe20000100800 */
[----:B------:R-:W-:Y:S01]  /*6b730*/  IADD3.X R12, R12, UR5, RZ, P1, !PT ;  /* 0x000000050c0c7c10 */ /* 0x000fe20008ffe4ff */
[----:B-1----:R-:W-:-:S04]  /*6b740*/  IMAD.MOV.U32 R4, RZ, RZ, R7 ;  /* 0x000000ffff047224 */ /* 0x002fc800078e0007 */
[----:B------:R-:W-:Y:S01]  /*6b750*/  IMAD.MOV.U32 R5, RZ, RZ, R12 ;  /* 0x000000ffff057224 */ /* 0x000fe200078e000c */
[----:B------:R1:W-:Y:S01]  /*6b760*/  STL [R1+0xaf8], R12 ;  /* 0x000af80c01007387 */ /* 0x0003e20000100800 */
[----:B------:R-:W-:-:S03]  /*6b770*/  IADD3.X R19, R19, UR5, RZ, P2, !PT ;  /* 0x0000000513137c10 */ /* 0x000fc600097fe4ff */
[----:B------:R-:W-:Y:S04]  /*6b780*/  STL [R1+0xb3c], R16 ;  /* 0x000b3c1001007387 */ /* 0x000fe80000100800 */
[----:B------:R1:W-:Y:S04]  /*6b790*/  LDGSTS.E [R252+0x32000], [R4.64], P0 ;  /* 0x3200000004fc7fae */ /* 0x0003e80008121846 */
[----:B-1----:R-:W3:Y:S04]  /*6b7a0*/  LDL.LU R12, [R1+0xc7c] ;  /* 0x000c7c00010c7983 */ /* 0x002ee80000300800 */
[----:B------:R1:W-:Y:S04]  /*6b7b0*/  STL [R1+0xb38], R19 ;  /* 0x000b381301007387 */ /* 0x0003e80000100800 */
[----:B------:R-:W3:Y:S01]  /*6b7c0*/  LDL.LU R7, [R1+0xcbc] ;  /* 0x000cbc0001077983 */ /* 0x000ee20000300800 */
[----:B------:R-:W-:-:S03]  /*6b7d0*/  IMAD.MOV.U32 R5, RZ, RZ, R19 ;  /* 0x000000ffff057224 */ /* 0x000fc600078e0013 */
[----:B-1----:R-:W3:Y:S01]  /*6b7e0*/  LDL.LU R19, [R1+0xc78] ;  /* 0x000c780001137983 */ /* 0x002ee20000300800 */
[----:B------:R-:W-:-:S03]  /*6b7f0*/  IMAD.MOV.U32 R4, RZ, RZ, R16 ;  /* 0x000000ffff047224 */ /* 0x000fc600078e0010 */
[----:B------:R-:W3:Y:S01]  /*6b800*/  LDL.LU R16, [R1+0xcb8] ;  /* 0x000cb80001107983 */ /* 0x000ee20000300800 */
[----:B------:R-:W-:Y:S02]  /*6b810*/  IADD3 R14, P1, R14, UR8, RZ ;  /* 0x000000080e0e7c10 */ /* 0x000fe4000ff3e0ff */
[----:B------:R-:W-:Y:S01]  /*6b820*/  IADD3 R13, P2, R13, UR8, RZ ;  /* 0x000000080d0d7c10 */ /* 0x000fe2000ff5e0ff */
[----:B------:R1:W-:Y:S04]  /*6b830*/  LDGSTS.E [R252+0x33000], [R4.64], P0 ;  /* 0x3300000004fc7fae */ /* 0x0003e80008121846 */
[----:B------:R2:W-:Y:S01]  /*6b840*/  STL [R1+0xb7c], R14 ;  /* 0x000b7c0e01007387 */ /* 0x0005e20000100800 */
[----:B-1----:R-:W-:Y:S02]  /*6b850*/  MOV R4, R14 ;  /* 0x0000000e00047202 */ /* 0x002fe40000000f00 */
[----:B----4-:R-:W-:-:S05]  /*6b860*/  IADD3.X R21, R21, UR5, RZ, P1, !PT ;  /* 0x0000000515157c10 */ /* 0x010fca0008ffe4ff */
[----:B------:R1:W-:Y:S01]  /*6b870*/  STL [R1+0xb78], R21 ;  /* 0x000b781501007387 */ /* 0x0003e20000100800 */
[----:B--2---:R-:W-:-:S03]  /*6b880*/  IADD3.X R18, R18, UR5, RZ, P2, !PT ;  /* 0x0000000512127c10 */ /* 0x004fc600097fe4ff */
[----:B------:R2:W-:Y:S04]  /*6b890*/  STL [R1+0xbbc], R13 ;  /* 0x000bbc0d01007387 */ /* 0x0005e80000100800 */
[----:B------:R-:W4:Y:S01]  /*6b8a0*/  LDL.LU R22, [R1+0xcfc] ;  /* 0x000cfc0001167983 */ /* 0x000f220000300800 */
[----:B------:R-:W-:-:S03]  /*6b8b0*/  IMAD.MOV.U32 R5, RZ, RZ, R21 ;  /* 0x000000ffff057224 */ /* 0x000fc600078e0015 */
[----:B------:R1:W-:Y:S04]  /*6b8c0*/  STL [R1+0xbb8], R18 ;  /* 0x000bb81201007387 */ /* 0x0003e80000100800 */
[----:B------:R-:W4:Y:S04]  /*6b8d0*/  LDL.LU R14, [R1+0xd3c] ;  /* 0x000d3c00010e7983 */ /* 0x000f280000300800 */
[----:B------:R-:W4:Y:S04]  /*6b8e0*/  LDL.LU R23, [R1+0xcf8] ;  /* 0x000cf80001177983 */ /* 0x000f280000300800 */
[----:B------:R2:W-:Y:S04]  /*6b8f0*/  LDGSTS.E [R252+0x34000], [R4.64], P0 ;  /* 0x3400000004fc7fae */ /* 0x0005e80008121846 */
[----:B-1----:R-:W4:Y:S01]  /*6b900*/  LDL.LU R21, [R1+0xd38] ;  /* 0x000d380001157983 */ /* 0x002f220000300800 */
[----:B--2---:R-:W-:-:S02]  /*6b910*/  IMAD.MOV.U32 R4, RZ, RZ, R13 ;  /* 0x000000ffff047224 */ /* 0x004fc400078e000d */
[----:B------:R-:W-:Y:S01]  /*6b920*/  IMAD.MOV.U32 R5, RZ, RZ, R18 ;  /* 0x000000ffff057224 */ /* 0x000fe200078e0012 */
[----:B------:R-:W2:Y:S04]  /*6b930*/  LDL.LU R13, [R1+0xd7c] ;  /* 0x000d7c00010d7983 */ /* 0x000ea80000300800 */
[----:B------:R-:W2:Y:S01]  /*6b940*/  LDL.LU R18, [R1+0xdbc] ;  /* 0x000dbc0001127983 */ /* 0x000ea20000300800 */
[----:B------:R-:W-:-:S03]  /*6b950*/  IADD3 R17, P1, R17, UR8, RZ ;  /* 0x0000000811117c10 */ /* 0x000fc6000ff3e0ff */
[----:B------:R1:W-:Y:S01]  /*6b960*/  LDGSTS.E [R252+0x35000], [R4.64], P0 ;  /* 0x3500000004fc7fae */ /* 0x0003e20008121846 */
[----:B------:R-:W-:-:S03]  /*6b970*/  IADD3 R6, P2, R6, UR8, RZ ;  /* 0x0000000806067c10 */ /* 0x000fc6000ff5e0ff */
[----:B------:R3:W-:Y:S02]  /*6b980*/  STL [R1+0xbfc], R17 ;  /* 0x000bfc1101007387 */ /* 0x0007e40000100800 */
[----:B---3--:R-:W-:Y:S01]  /*6b990*/  IADD3.X R20, R20, UR5, RZ, P1, !PT ;  /* 0x0000000514147c10 */ /* 0x008fe20008ffe4ff */
[----:B-1----:R-:W-:Y:S01]  /*6b9a0*/  IMAD.MOV.U32 R4, RZ, RZ, R17 ;  /* 0x000000ffff047224 */ /* 0x002fe200078e0011 */
[----:B------:R-:W-:-:S03]  /*6b9b0*/  IADD3.X R11, R11, UR5, RZ, P2, !PT ;  /* 0x000000050b0b7c10 */ /* 0x000fc600097fe4ff */
[----:B------:R1:W-:Y:S04]  /*6b9c0*/  STL [R1+0xbf8], R20 ;  /* 0x000bf81401007387 */ /* 0x0003e80000100800 */
[----:B------:R3:W-:Y:S04]  /*6b9d0*/  STL [R1+0xc3c], R6 ;  /* 0x000c3c0601007387 */ /* 0x0007e80000100800 */
[----:B------:R-:W2:Y:S01]  /*6b9e0*/  LDL.LU R17, [R1+0xd78] ;  /* 0x000d780001117983 */ /* 0x000ea20000300800 */
[----:B------:R-:W-:-:S03]  /*6b9f0*/  MOV R5, R20 ;  /* 0x0000001400057202 */ /* 0x000fc60000000f00 */
[----:B------:R3:W-:Y:S04]  /*6ba00*/  STL [R1+0xc38], R11 ;  /* 0x000c380b01007387 */ /* 0x0007e80000100800 */
[----:B-1----:R-:W2:Y:S04]  /*6ba10*/  LDL.LU R20, [R1+0xdb8] ;  /* 0x000db80001147983 */ /* 0x002ea80000300800 */
[----:B------:R1:W-:Y:S01]  /*6ba20*/  LDGSTS.E [R252+0x36000], [R4.64], P0 ;  /* 0x3600000004fc7fae */ /* 0x0003e20008121846 */
[----:B------:R-:W-:Y:S01]  /*6ba30*/  IADD3 R12, P1, R12, UR8, RZ ;  /* 0x000000080c0c7c10 */ /* 0x000fe2000ff3e0ff */
[----:B-1----:R-:W-:-:S02]  /*6ba40*/  IMAD.MOV.U32 R4, RZ, RZ, R6 ;  /* 0x000000ffff047224 */ /* 0x002fc400078e0006 */
[----:B------:R-:W-:Y:S01]  /*6ba50*/  IMAD.MOV.U32 R5, RZ, RZ, R11 ;  /* 0x000000ffff057224 */ /* 0x000fe200078e000b */
[----:B---3--:R-:W3:Y:S01]  /*6ba60*/  LDL.LU R6, [R1+0xdfc] ;  /* 0x000dfc0001067983 */ /* 0x008ee20000300800 */
[----:B------:R-:W-:-:S03]  /*6ba70*/  IADD3 R7, P2, R7, UR8, RZ ;  /* 0x0000000807077c10 */ /* 0x000fc6000ff5e0ff */
[----:B------:R-:W3:Y:S01]  /*6ba80*/  LDL.LU R11, [R1+0xe3c] ;  /* 0x000e3c00010b7983 */ /* 0x000ee20000300800 */
[----:B------:R-:W-:-:S03]  /*6ba90*/  IADD3.X R19, R19, UR5, RZ, P1, !PT ;  /* 0x0000000513137c10 */ /* 0x000fc60008ffe4ff */
[----:B------:R-:W-:Y:S01]  /*6baa0*/  STL [R1+0xc7c], R12 ;  /* 0x000c7c0c01007387 */ /* 0x000fe20000100800 */
[----:B------:R-:W-:-:S03]  /*6bab0*/  IADD3.X R16, R16, UR5, RZ, P2, !PT ;  /* 0x0000000510107c10 */ /* 0x000fc600097fe4ff */
[----:B------:R1:W-:Y:S04]  /*6bac0*/  LDGSTS.E [R252+0x37000], [R4.64], P0 ;  /* 0x3700000004fc7fae */ /* 0x0003e80008121846 */
[----:B------:R1:W-:Y:S04]  /*6bad0*/  STL [R1+0xc78], R19 ;  /* 0x000c781301007387 */ /* 0x0003e80000100800 */
[----:B------:R1:W-:Y:S02]  /*6bae0*/  STL [R1+0xcbc], R7 ;  /* 0x000cbc0701007387 */ /* 0x0003e40000100800 */
[----:B-1----:R-:W-:-:S02]  /*6baf0*/  IMAD.MOV.U32 R5, RZ, RZ, R19 ;  /* 0x000000ffff057224 */ /* 0x002fc400078e0013 */
[----:B------:R-:W3:Y:S01]  /*6bb00*/  LDL.LU R19, [R1+0xdf8] ;  /* 0x000df80001137983 */ /* 0x000ee20000300800 */
[----:B------:R-:W-:-:S03]  /*6bb10*/  IMAD.MOV.U32 R4, RZ, RZ, R12 ;  /* 0x000000ffff047224 */ /* 0x000fc600078e000c */
[----:B------:R1:W-:Y:S04]  /*6bb20*/  STL [R1+0xcb8], R16 ;  /* 0x000cb81001007387 */ /* 0x0003e80000100800 */
[----:B------:R-:W3:Y:S04]  /*6bb30*/  LDL.LU R12, [R1+0xe38] ;  /* 0x000e3800010c7983 */ /* 0x000ee80000300800 */
[----:B------:R1:W-:Y:S02]  /*6bb40*/  LDGSTS.E [R252+0x38000], [R4.64], P0 ;  /* 0x3800000004fc7fae */ /* 0x0003e40008121846 */
[----:B-1----:R-:W-:Y:S01]  /*6bb50*/  MOV R4, R7 ;  /* 0x0000000700047202 */ /* 0x002fe20000000f00 */
[----:B------:R-:W-:Y:S01]  /*6bb60*/  IMAD.MOV.U32 R5, RZ, RZ, R16 ;  /* 0x000000ffff057224 */ /* 0x000fe200078e0010 */
[----:B------:R-:W3:Y:S04]  /*6bb70*/  LDL.LU R7, [R1+0x125c] ;  /* 0x00125c0001077983 */ /* 0x000ee80000300800 */
[----:B------:R1:W-:Y:S04]  /*6bb80*/  LDGSTS.E [R252+0x39000], [R4.64], P0 ;  /* 0x3900000004fc7fae */ /* 0x0003e80008121846 */
[----:B------:R-:W3:Y:S01]  /*6bb90*/  LDL.LU R16, [R1+0x121c] ;  /* 0x00121c0001107983 */ /* 0x000ee20000300800 */
[----:B----4-:R-:W-:-:S05]  /*6bba0*/  IADD3 R22, P1, R22, UR8, RZ ;  /* 0x0000000816167c10 */ /* 0x010fca000ff3e0ff */
[----:B-1----:R-:W-:Y:S01]  /*6bbb0*/  IMAD.MOV.U32 R4, RZ, RZ, R22 ;  /* 0x000000ffff047224 */ /* 0x002fe200078e0016 */
[----:B------:R-:W-:Y:S02]  /*6bbc0*/  IADD3 R14, P2, R14, UR8, RZ ;  /* 0x000000080e0e7c10 */ /* 0x000fe4000ff5e0ff */
[----:B------:R-:W-:Y:S01]  /*6bbd0*/  IADD3.X R23, R23, UR5, RZ, P1, !PT ;  /* 0x0000000517177c10 */ /* 0x000fe20008ffe4ff */
[----:B------:R-:W-:Y:S04]  /*6bbe0*/  STL [R1+0xcfc], R22 ;  /* 0x000cfc1601007387 */ /* 0x000fe80000100800 */
[----:B------:R-:W-:Y:S01]  /*6bbf0*/  IMAD.MOV.U32 R5, RZ, RZ, R23 ;  /* 0x000000ffff057224 */ /* 0x000fe200078e0017 */
[----:B------:R-:W-:Y:S01]  /*6bc00*/  IADD3.X R21, R21, UR5, RZ, P2, !PT ;  /* 0x0000000515157c10 */ /* 0x000fe200097fe4ff */
[----:B------:R-:W-:Y:S04]  /*6bc10*/  STL [R1+0xcf8], R23 ;  /* 0x000cf81701007387 */ /* 0x000fe80000100800 */
[----:B------:R1:W-:Y:S04]  /*6bc20*/  STL [R1+0xd3c], R14 ;  /* 0x000d3c0e01007387 */ /* 0x0003e80000100800 */
[----:B------:R4:W-:Y:S01]  /*6bc30*/  LDGSTS.E [R252+0x3a000], [R4.64], P0 ;  /* 0x3a00000004fc7fae */ /* 0x0009e20008121846 */
[----:B--2---:R-:W-:-:S03]  /*6bc40*/  IADD3 R13, P1, R13, UR8, RZ ;  /* 0x000000080d0d7c10 */ /* 0x004fc6000ff3e0ff */
[----:B------:R-:W-:Y:S01]  /*6bc50*/  STL [R1+0xd38], R21 ;  /* 0x000d381501007387 */ /* 0x000fe20000100800 */
[----:B------:R-:W-:Y:S01]  /*6bc60*/  IADD3 R18, P2, R18, UR8, RZ ;  /* 0x0000000812127c10 */ /* 0x000fe2000ff5e0ff */
[----:B----4-:R-:W-:Y:S01]  /*6bc70*/  IMAD.MOV.U32 R4, RZ, RZ, R14 ;  /* 0x000000ffff047224 */ /* 0x010fe200078e000e */
[----:B------:R-:W-:Y:S01]  /*6bc80*/  MOV R5, R21 ;  /* 0x0000001500057202 */ /* 0x000fe20000000f00 */
[----:B-1----:R-:W2:Y:S04]  /*6bc90*/  LDL.LU R14, [R1+0x1250] ;  /* 0x00125000010e7983 */ /* 0x002ea80000300800 */
[----:B------:R-:W4:Y:S04]  /*6bca0*/  LDL.LU R22, [R1+0x1210] ;  /* 0x0012100001167983 */ /* 0x000f280000300800 */
[----:B------:R1:W-:Y:S04]  /*6bcb0*/  LDGSTS.E [R252+0x3b000], [R4.64], P0 ;  /* 0x3b00000004fc7fae */ /* 0x0003e80008121846 */
[----:B------:R1:W-:Y:S01]  /*6bcc0*/  STL [R1+0xd7c], R13 ;  /* 0x000d7c0d01007387 */ /* 0x0003e20000100800 */
[----:B------:R-:W-:Y:S01]  /*6bcd0*/  IADD3.X R17, R17, UR5, RZ, P1, !PT ;  /* 0x0000000511117c10 */ /* 0x000fe20008ffe4ff */
[----:B-1----:R-:W-:-:S04]  /*6bce0*/  IMAD.MOV.U32 R4, RZ, RZ, R13 ;  /* 0x000000ffff047224 */ /* 0x002fc800078e000d */
[----:B------:R-:W-:Y:S01]  /*6bcf0*/  IMAD.MOV.U32 R5, RZ, RZ, R17 ;  /* 0x000000ffff057224 */ /* 0x000fe200078e0011 */
[----:B------:R1:W-:Y:S01]  /*6bd00*/  STL [R1+0xd78], R17 ;  /* 0x000d781101007387 */ /* 0x0003e20000100800 */
[----:B------:R-:W-:-:S03]  /*6bd10*/  IADD3.X R20, R20, UR5, RZ, P2, !PT ;  /* 0x0000000514147c10 */ /* 0x000fc600097fe4ff */
[----:B------:R1:W-:Y:S04]  /*6bd20*/  STL [R1+0xdbc], R18 ;  /* 0x000dbc1201007387 */ /* 0x0003e80000100800 */
[----:B------:R-:W4:Y:S04]  /*6bd30*/  LDL.LU R13, [R1+0x11dc] ;  /* 0x0011dc00010d7983 */ /* 0x000f280000300800 */
[----:B------:R3:W-:Y:S04]  /*6bd40*/  STL [R1+0xdb8], R20 ;  /* 0x000db81401007387 */ /* 0x0007e80000100800 */
[----:B------:R3:W-:Y:S04]  /*6bd50*/  LDGSTS.E [R252+0x3c000], [R4.64], P0 ;  /* 0x3c00000004fc7fae */ /* 0x0007e80008121846 */
[----:B-1----:R-:W4:Y:S01]  /*6bd60*/  LDL.LU R17, [R1+0x119c] ;  /* 0x00119c0001117983 */ /* 0x002f220000300800 */
[----:B---3--:R-:W-:-:S03]  /*6bd70*/  IMAD.MOV.U32 R4, RZ, RZ, R18 ;  /* 0x000000ffff047224 */ /* 0x008fc600078e0012 */
[----:B------:R-:W3:Y:S01]  /*6bd80*/  LDL.LU R18, [R1+0x11d0] ;  /* 0x0011d00001127983 */ /* 0x000ee20000300800 */
[----:B------:R-:W-:-:S03]  /*6bd90*/  IMAD.MOV.U32 R5, RZ, RZ, R20 ;  /* 0x000000ffff057224 */ /* 0x000fc600078e0014 */
[----:B------:R-:W3:Y:S01]  /*6bda0*/  LDL.LU R20, [R1+0x1190] ;  /* 0x0011900001147983 */ /* 0x000ee20000300800 */
[----:B------:R-:W-:Y:S02]  /*6bdb0*/  IADD3 R6, P1, R6, UR8, RZ ;  /* 0x0000000806067c10 */ /* 0x000fe4000ff3e0ff */
[----:B------:R-:W-:Y:S01]  /*6bdc0*/  IADD3 R11, P2, R11, UR8, RZ ;  /* 0x000000080b0b7c10 */ /* 0x000fe2000ff5e0ff */
[----:B------:R1:W-:Y:S04]  /*6bdd0*/  LDGSTS.E [R252+0x3d000], [R4.64], P0 ;  /* 0x3d00000004fc7fae */ /* 0x0003e80008121846 */
[----:B------:R-:W-:Y:S01]  /*6bde0*/  STL [R1+0xdfc], R6 ;  /* 0x000dfc0601007387 */ /* 0x000fe20000100800 */
[----:B------:R-:W-:Y:S02]  /*6bdf0*/  IADD3.X R19, R19, UR5, RZ, P1, !PT ;  /* 0x0000000513137c10 */ /* 0x000fe40008ffe4ff */
[----:B-1----:R-:W-:-:S03]  /*6be00*/  MOV R4, R6 ;  /* 0x0000000600047202 */ /* 0x002fc60000000f00 */
[----:B------:R1:W-:Y:S01]  /*6be10*/  STL [R1+0xdf8], R19 ;  /* 0x000df81301007387 */ /* 0x0003e20000100800 */
[----:B------:R-:W-:Y:S01]  /*6be20*/  IMAD.MOV.U32 R5, RZ, RZ, R19 ;  /* 0x000000ffff057224 */ /* 0x000fe200078e0013 */
[----:B------:R-:W-:Y:S02]  /*6be30*/  IADD3.X R12, R12, UR5, RZ, P2, !PT ;  /* 0x000000050c0c7c10 */ /* 0x000fe400097fe4ff */
[----:B------:R-:W-:Y:S04]  /*6be40*/  STL [R1+0xe3c], R11 ;  /* 0x000e3c0b01007387 */ /* 0x000fe80000100800 */
[----:B------:R1:W-:Y:S04]  /*6be50*/  LDGSTS.E [R252+0x3e000], [R4.64], P0 ;  /* 0x3e00000004fc7fae */ /* 0x0003e80008121846 */
[----:B-1----:R-:W3:Y:S04]  /*6be60*/  LDL.LU R19, [R1+0x115c] ;  /* 0x00115c0001137983 */ /* 0x002ee80000300800 */
[----:B------:R1:W-:Y:S04]  /*6be70*/  STL [R1+0xe38], R12 ;  /* 0x000e380c01007387 */ /* 0x0003e80000100800 */
[----:B------:R-:W3:Y:S01]  /*6be80*/  LDL.LU R6, [R1+0x111c] ;  /* 0x00111c0001067983 */ /* 0x000ee20000300800 */
[----:B------:R-:W-:-:S03]  /*6be90*/  IMAD.MOV.U32 R5, RZ, RZ, R12 ;  /* 0x000000ffff057224 */ /* 0x000fc600078e000c */
[----:B------:R-:W3:Y:S04]  /*6bea0*/  LDL.LU R21, [R1+0x1150] ;  /* 0x0011500001157983 */ /* 0x000ee80000300800 */
[----:B-1----:R-:W3:Y:S01]  /*6beb0*/  LDL.LU R12, [R1+0x1110] ;  /* 0x00111000010c7983 */ /* 0x002ee20000300800 */
[----:B------:R-:W-:Y:S01]  /*6bec0*/  IADD3 R7, P1, R7, UR8, RZ ;  /* 0x0000000807077c10 */ /* 0x000fe2000ff3e0ff */
[----:B------:R-:W-:Y:S01]  /*6bed0*/  IMAD.MOV.U32 R4, RZ, RZ, R11 ;  /* 0x000000ffff047224 */ /* 0x000fe200078e000b */
[----:B------:R-:W-:Y:S02]  /*6bee0*/  IADD3 R16, P2, R16, UR8, RZ ;  /* 0x0000000810107c10 */ /* 0x000fe4000ff5e0ff */
[----:B------:R-:W-:Y:S01]  /*6bef0*/  LOP3.LUT R11, R252, 0x10, RZ, 0x3c, !PT ;  /* 0x00000010fc0b7812 */ /* 0x000fe200078e3cff */
[----:B------:R-:W-:Y:S04]  /*6bf00*/  STL [R1+0x125c], R7 ;  /* 0x00125c0701007387 */ /* 0x000fe80000100800 */
[----:B------:R1:W-:Y:S04]  /*6bf10*/  LDGSTS.E [R252+0x3f000], [R4.64], P0 ;  /* 0x3f00000004fc7fae */ /* 0x0003e80008121846 */
[----:B------:R-:W-:Y:S01]  /*6bf20*/  STL [R1+0x121c], R16 ;  /* 0x00121c1001007387 */ /* 0x000fe20000100800 */
[----:B-1----:R-:W-:Y:S01]  /*6bf30*/  IMAD.MOV.U32 R4, RZ, RZ, R7 ;  /* 0x000000ffff047224 */ /* 0x002fe200078e0007 */
[----:B--2---:R-:W-:-:S02]  /*6bf40*/  IADD3.X R14, R14, UR5, RZ, P1, !PT ;  /* 0x000000050e0e7c10 */ /* 0x004fc40008ffe4ff */
[----:B----4-:R-:W-:Y:S02]  /*6bf50*/  IADD3.X R22, R22, UR5, RZ, P2, !PT ;  /* 0x0000000516167c10 */ /* 0x010fe400097fe4ff */
[----:B------:R-:W-:Y:S01]  /*6bf60*/  MOV R5, R14 ;  /* 0x0000000e00057202 */ /* 0x000fe20000000f00 */
[----:B------:R1:W-:Y:S04]  /*6bf70*/  STL [R1+0x1250], R14 ;  /* 0x0012500e01007387 */ /* 0x0003e80000100800 */
[----:B------:R2:W-:Y:S04]  /*6bf80*/  LDGSTS.E [R11+0x20200], [R4.64], P0 ;  /* 0x20200000040b7fae */ /* 0x0005e80008121846 */
[----:B-1----:R-:W4:Y:S04]  /*6bf90*/  LDL.LU R14, [R1+0x10dc] ;  /* 0x0010dc00010e7983 */ /* 0x002f280000300800 */
[----:B------:R1:W-:Y:S01]  /*6bfa0*/  STL [R1+0x1210], R22 ;  /* 0x0012101601007387 */ /* 0x0003e20000100800 */
[----:B--2---:R-:W-:-:S03]  /*6bfb0*/  IMAD.MOV.U32 R5, RZ, RZ, R22 ;  /* 0x000000ffff057224 */ /* 0x004fc600078e0016 */
[----:B------:R-:W2:Y:S01]  /*6bfc0*/  LDL.LU R7, [R1+0x109c] ;  /* 0x00109c0001077983 */ /* 0x000ea20000300800 */
[----:B------:R-:W-:-:S03]  /*6bfd0*/  IMAD.MOV.U32 R4, RZ, RZ, R16 ;  /* 0x000000ffff047224 */ /* 0x000fc600078e0010 */
[----:B-1----:R-:W2:Y:S01]  /*6bfe0*/  LDL.LU R22, [R1+0x10d0] ;  /* 0x0010d00001167983 */ /* 0x002ea20000300800 */
[----:B------:R-:W-:-:S03]  /*6bff0*/  IADD3 R13, P1, R13, UR8, RZ ;  /* 0x000000080d0d7c10 */ /* 0x000fc6000ff3e0ff */
[----:B------:R-:W2:Y:S04]  /*6c000*/  LDL.LU R16, [R1+0x1090] ;  /* 0x0010900001107983 */ /* 0x000ea80000300800 */
[----:B------:R1:W-:Y:S01]  /*6c010*/  LDGSTS.E [R11+0x21200], [R4.64], P0 ;  /* 0x21200000040b7fae */ /* 0x0003e20008121846 */
[----:B------:R-:W-:-:S03]  /*6c020*/  IADD3 R17, P2, R17, UR8, RZ ;  /* 0x0000000811117c10 */ /* 0x000fc6000ff5e0ff */
[----:B------:R-:W-:Y:S01]  /*6c030*/  STL [R1+0x11dc], R13 ;  /* 0x0011dc0d01007387 */ /* 0x000fe20000100800 */
[----:B-1----:R-:W-:Y:S01]  /*6c040*/  IMAD.MOV.U32 R4, RZ, RZ, R13 ;  /* 0x000000ffff047224 */ /* 0x002fe200078e000d */
[----:B---3--:R-:W-:Y:S02]  /*6c050*/  IADD3.X R18, R18, UR5, RZ, P1, !PT ;  /* 0x0000000512127c10 */ /* 0x008fe40008ffe4ff */
[----:B------:R-:W-:-:S03]  /*6c060*/  IADD3.X R20, R20, UR5, RZ, P2, !PT ;  /* 0x0000000514147c10 */ /* 0x000fc600097fe4ff */
[----:B------:R-:W-:Y:S01]  /*6c070*/  IMAD.MOV.U32 R5, RZ, RZ, R18 ;  /* 0x000000ffff057224 */ /* 0x000fe200078e0012 */
[----:B------:R1:W-:Y:S04]  /*6c080*/  STL [R1+0x11d0], R18 ;  /* 0x0011d01201007387 */ /* 0x0003e80000100800 */
[----:B------:R-:W-:Y:S04]  /*6c090*/  STL [R1+0x119c], R17 ;  /* 0x00119c1101007387 */ /* 0x000fe80000100800 */
[----:B------:R3:W-:Y:S04]  /*6c0a0*/  LDGSTS.E [R11+0x22200], [R4.64], P0 ;  /* 0x22200000040b7fae */ /* 0x0007e80008121846 */
[----:B-1----:R-:W2:Y:S04]  /*6c0b0*/  LDL.LU R18, [R1+0x105c] ;  /* 0x00105c0001127983 */ /* 0x002ea80000300800 */
[----:B------:R1:W-:Y:S04]  /*6c0c0*/  STL [R1+0x1190], R20 ;  /* 0x0011901401007387 */ /* 0x0003e80000100800 */
[----:B------:R-:W2:Y:S01]  /*6c0d0*/  LDL.LU R13, [R1+0x101c] ;  /* 0x00101c00010d7983 */ /* 0x000ea20000300800 */
[----:B---3--:R-:W-:-:S03]  /*6c0e0*/  IMAD.MOV.U32 R5, RZ, RZ, R20 ;  /* 0x000000ffff057224 */ /* 0x008fc600078e0014 */
[----:B-1----:R-:W3:Y:S01]  /*6c0f0*/  LDL.LU R20, [R1+0x1050] ;  /* 0x0010500001147983 */ /* 0x002ee20000300800 */
[----:B------:R-:W-:-:S03]  /*6c100*/  MOV R4, R17 ;  /* 0x0000001100047202 */ /* 0x000fc60000000f00 */
[----:B------:R-:W3:Y:S01]  /*6c110*/  LDL.LU R17, [R1+0x1010] ;  /* 0x0010100001117983 */ /* 0x000ee20000300800 */
[----:B------:R-:W-:-:S03]  /*6c120*/  IADD3 R19, P1, R19, UR8, RZ ;  /* 0x0000000813137c10 */ /* 0x000fc6000ff3e0ff */
[----:B------:R1:W-:Y:S01]  /*6c130*/  LDGSTS.E [R11+0x23200], [R4.64], P0 ;  /* 0x23200000040b7fae */ /* 0x0003e20008121846 */
[----:B------:R-:W-:Y:S02]  /*6c140*/  IADD3 R6, P2, R6, UR8, RZ ;  /* 0x0000000806067c10 */ /* 0x000fe4000ff5e0ff */
[----:B------:R-:W-:Y:S01]  /*6c150*/  IADD3.X R21, R21, UR5, RZ, P1, !PT ;  /* 0x0000000515157c10 */ /* 0x000fe20008ffe4ff */
[----:B------:R1:W-:Y:S02]  /*6c160*/  STL [R1+0x115c], R19 ;  /* 0x00115c1301007387 */ /* 0x0003e40000100800 */
[----:B-1----:R-:W-:Y:S01]  /*6c170*/  IMAD.MOV.U32 R4, RZ, RZ, R19 ;  /* 0x000000ffff047224 */ /* 0x002fe200078e0013 */
[----:B------:R-:W-:Y:S01]  /*6c180*/  IADD3.X R12, R12, UR5, RZ, P2, !PT ;  /* 0x000000050c0c7c10 */ /* 0x000fe200097fe4ff */
[----:B------:R1:W-:Y:S04]  /*6c190*/  STL [R1+0x1150], R21 ;  /* 0x0011501501007387 */ /* 0x0003e80000100800 */
[----:B------:R1:W-:Y:S01]  /*6c1a0*/  STL [R1+0x111c], R6 ;  /* 0x00111c0601007387 */ /* 0x0003e20000100800 */
[----:B------:R-:W-:-:S03]  /*6c1b0*/  IMAD.MOV.U32 R5, RZ, RZ, R21 ;  /* 0x000000ffff057224 */ /* 0x000fc600078e0015 */
[----:B------:R-:W3:Y:S04]  /*6c1c0*/  LDL.LU R19, [R1+0xfdc] ;  /* 0x000fdc0001137983 */ /* 0x000ee80000300800 */
[----:B------:R1:W-:Y:S04]  /*6c1d0*/  STL [R1+0x1110], R12 ;  /* 0x0011100c01007387 */ /* 0x0003e80000100800 */
[----:B------:R-:W3:Y:S04]  /*6c1e0*/  LDL.LU R23, [R1+0xf9c] ;  /* 0x000f9c0001177983 */ /* 0x000ee80000300800 */
[----:B-1----:R-:W3:Y:S04]  /*6c1f0*/  LDL.LU R21, [R1+0xfd0] ;  /* 0x000fd00001157983 */ /* 0x002ee80000300800 */
[----:B------:R-:W3:Y:S04]  /*6c200*/  LDL.LU R24, [R1+0xf90] ;  /* 0x000f900001187983 */ /* 0x000ee80000300800 */
[----:B------:R1:W-:Y:S02]  /*6c210*/  LDGSTS.E [R11+0x24200], [R4.64], P0 ;  /* 0x24200000040b7fae */ /* 0x0003e40008121846 */
[----:B-1----:R-:W-:Y:S01]  /*6c220*/  IMAD.MOV.U32 R4, RZ, RZ, R6 ;  /* 0x000000ffff047224 */ /* 0x002fe200078e0006 */
[----:B------:R-:W-:Y:S01]  /*6c230*/  MOV R5, R12 ;  /* 0x0000000c00057202 */ /* 0x000fe20000000f00 */
[----:B------:R-:W3:Y:S04]  /*6c240*/  LDL.LU R6, [R1+0xf5c] ;  /* 0x000f5c0001067983 */ /* 0x000ee80000300800 */
[----:B------:R-:W3:Y:S04]  /*6c250*/  LDL.LU R12, [R1+0xf1c] ;  /* 0x000f1c00010c7983 */ /* 0x000ee80000300800 */
[----:B------:R1:W-:Y:S01]  /*6c260*/  LDGSTS.E [R11+0x25200], [R4.64], P0 ;  /* 0x25200000040b7fae */ /* 0x0003e20008121846 */
[----:B----4-:R-:W-:-:S05]  /*6c270*/  IADD3 R14, P1, R14, UR8, RZ ;  /* 0x000000080e0e7c10 */ /* 0x010fca000ff3e0ff */
[----:B------:R4:W-:Y:S01]  /*6c280*/  STL [R1+0x10dc], R14 ;  /* 0x0010dc0e01007387 */ /* 0x0009e20000100800 */
[----:B--2---:R-:W-:Y:S02]  /*6c290*/  IADD3 R7, P2, R7, UR8, RZ ;  /* 0x0000000807077c10 */ /* 0x004fe4000ff5e0ff */
[----:B------:R-:W-:Y:S01]  /*6c2a0*/  IADD3.X R22, R22, UR5, RZ, P1, !PT ;  /* 0x0000000516167c10 */ /* 0x000fe20008ffe4ff */
[----:B-1----:R-:W-:Y:S01]  /*6c2b0*/  IMAD.MOV.U32 R4, RZ, RZ, R14 ;  /* 0x000000ffff047224 */ /* 0x002fe200078e000e */
[----:B------:R-:W-:-:S03]  /*6c2c0*/  IADD3.X R16, R16, UR5, RZ, P2, !PT ;  /* 0x0000000510107c10 */ /* 0x000fc600097fe4ff */
[----:B------:R1:W-:Y:S01]  /*6c2d0*/  STL [R1+0x10d0], R22 ;  /* 0x0010d01601007387 */ /* 0x0003e20000100800 */
[----:B------:R-:W-:-:S03]  /*6c2e0*/  IMAD.MOV.U32 R5, RZ, RZ, R22 ;  /* 0x000000ffff057224 */ /* 0x000fc600078e0016 */
[----:B------:R2:W-:Y:S04]  /*6c2f0*/  STL [R1+0x109c], R7 ;  /* 0x00109c0701007387 */ /* 0x0005e80000100800 */
[----:B----4-:R-:W4:Y:S04]  /*6c300*/  LDL.LU R14, [R1+0xf50] ;  /* 0x000f5000010e7983 */ /* 0x010f280000300800 */
[----:B------:R2:W-:Y:S04]  /*6c310*/  STL [R1+0x1090], R16 ;  /* 0x0010901001007387 */ /* 0x0005e80000100800 */
[----:B-1----:R-:W4:Y:S04]  /*6c320*/  LDL.LU R22, [R1+0xf10] ;  /* 0x000f100001167983 */ /* 0x002f280000300800 */
[----:B------:R1:W-:Y:S02]  /*6c330*/  LDGSTS.E [R11+0x26200], [R4.64], P0 ;  /* 0x26200000040b7fae */ /* 0x0003e40008121846 */
[----:B-1----:R-:W-:-:S02]  /*6c340*/  IMAD.MOV.U32 R4, RZ, RZ, R7 ;  /* 0x000000ffff047224 */ /* 0x002fc400078e0007 */
[----:B------:R-:W-:Y:S01]  /*6c350*/  IMAD.MOV.U32 R5, RZ, RZ, R16 ;  /* 0x000000ffff057224 */ /* 0x000fe200078e0010 */
[----:B--2---:R-:W2:Y:S01]  /*6c360*/  LDL.LU R7, [R1+0xedc] ;  /* 0x000edc0001077983 */ /* 0x004ea20000300800 */
[----:B------:R-:W-:-:S03]  /*6c370*/  IADD3 R18, P1, R18, UR8, RZ ;  /* 0x0000000812127c10 */ /* 0x000fc6000ff3e0ff */
[----:B------:R-:W2:Y:S04]  /*6c380*/  LDL.LU R16, [R1+0xea0] ;  /* 0x000ea00001107983 */ /* 0x000ea80000300800 */
[----:B------:R1:W-:Y:S01]  /*6c390*/  STL [R1+0x105c], R18 ;  /* 0x00105c1201007387 */ /* 0x0003e20000100800 */
[----:B------:R-:W-:-:S03]  /*6c3a0*/  IADD3 R13, P2, R13, UR8, RZ ;  /* 0x000000080d0d7c10 */ /* 0x000fc6000ff5e0ff */
[----:B------:R1:W-:Y:S01]  /*6c3b0*/  LDGSTS.E [R11+0x27200], [R4.64], P0 ;  /* 0x27200000040b7fae */ /* 0x0003e20008121846 */
[----:B---3--:R-:W-:Y:S02]  /*6c3c0*/  IADD3.X R20, R20, UR5, RZ, P1, !PT ;  /* 0x0000000514147c10 */ /* 0x008fe40008ffe4ff */
[----:B------:R-:W-:-:S03]  /*6c3d0*/  IADD3.X R17, R17, UR5, RZ, P2, !PT ;  /* 0x0000000511117c10 */ /* 0x000fc600097fe4ff */
[----:B------:R3:W-:Y:S01]  /*6c3e0*/  STL [R1+0x1050], R20 ;  /* 0x0010501401007387 */ /* 0x0007e20000100800 */
[----:B-1----:R-:W-:-:S03]  /*6c3f0*/  MOV R4, R18 ;  /* 0x0000001200047202 */ /* 0x002fc60000000f00 */
[----:B------:R-:W-:Y:S04]  /*6c400*/  STL [R1+0x101c], R13 ;  /* 0x00101c0d01007387 */ /* 0x000fe80000100800 */
[----:B------:R-:W2:Y:S01]  /*6c410*/  LDL.LU R18, [R1+0xed0] ;  /* 0x000ed00001127983 */ /* 0x000ea20000300800 */
[----:B------:R-:W-:-:S03]  /*6c420*/  IMAD.MOV.U32 R5, RZ, RZ, R20 ;  /* 0x000000ffff057224 */ /* 0x000fc600078e0014 */
[----:B------:R1:W-:Y:S04]  /*6c430*/  STL [R1+0x1010], R17 ;  /* 0x0010101101007387 */ /* 0x0003e80000100800 */
[----:B---3--:R-:W2:Y:S04]  /*6c440*/  LDL.LU R20, [R1+0xe9c] ;  /* 0x000e9c0001147983 */ /* 0x008ea80000300800 */
[----:B------:R1:W-:Y:S01]  /*6c450*/  LDGSTS.E [R11+0x28200], [R4.64], P0 ;  /* 0x28200000040b7fae */ /* 0x0003e20008121846 */
[----:B------:R-:W-:Y:S01]  /*6c460*/  IADD3 R19, P1, R19, UR8, RZ ;  /* 0x0000000813137c10 */ /* 0x000fe2000ff3e0ff */
[----:B-1----:R-:W-:-:S02]  /*6c470*/  IMAD.MOV.U32 R4, RZ, RZ, R13 ;  /* 0x000000ffff047224 */ /* 0x002fc400078e000d */
[----:B------:R-:W-:Y:S01]  /*6c480*/  IMAD.MOV.U32 R5, RZ, RZ, R17 ;  /* 0x000000ffff057224 */ /* 0x000fe200078e0011 */
[----:B------:R-:W-:Y:S01]  /*6c490*/  IADD3 R23, P2, R23, UR8, RZ ;  /* 0x0000000817177c10 */ /* 0x000fe2000ff5e0ff */
[----:B------:R-:W2:Y:S01]  /*6c4a0*/  LDL.LU R17, [R1+0xa84] ;  /* 0x000a840001117983 */ /* 0x000ea20000300800 */
[----:B------:R-:W-:-:S03]  /*6c4b0*/  IADD3.X R21, R21, UR5, RZ, P1, !PT ;  /* 0x0000000515157c10 */ /* 0x000fc60008ffe4ff */
[----:B------:R-:W2:Y:S01]  /*6c4c0*/  LDL.LU R13, [R1+0xac4] ;  /* 0x000ac400010d7983 */ /* 0x000ea20000300800 */
[----:B------:R-:W-:-:S03]  /*6c4d0*/  IADD3.X R24, R24, UR5, RZ, P2, !PT ;  /* 0x0000000518187c10 */ /* 0x000fc600097fe4ff */
[----:B------:R-:W-:Y:S04]  /*6c4e0*/  STL [R1+0xfdc], R19 ;  /* 0x000fdc1301007387 */ /* 0x000fe80000100800 */
[----:B------:R1:W-:Y:S04]  /*6c4f0*/  LDGSTS.E [R11+0x29200], [R4.64], P0 ;  /* 0x29200000040b7fae */ /* 0x0003e80008121846 */
[----:B------:R1:W-:Y:S04]  /*6c500*/  STL [R1+0xfd0], R21 ;  /* 0x000fd01501007387 */ /* 0x0003e80000100800 */
[----:B------:R-:W-:Y:S01]  /*6c510*/  STL [R1+0xf9c], R23 ;  /* 0x000f9c1701007387 */ /* 0x000fe20000100800 */
[----:B-1----:R-:W-:-:S03]  /*6c520*/  MOV R5, R21 ;  /* 0x0000001500057202 */ /* 0x002fc60000000f00 */
[----:B------:R-:W2:Y:S01]  /*6c530*/  LDL.LU R21, [R1+0xa80] ;  /* 0x000a800001157983 */ /* 0x000ea20000300800 */
[----:B------:R-:W-:-:S03]  /*6c540*/  IMAD.MOV.U32 R4, RZ, RZ, R19 ;  /* 0x000000ffff047224 */ /* 0x000fc600078e0013 */
[----:B------:R-:W-:Y:S04]  /*6c550*/  STL [R1+0xf90], R24 ;  /* 0x000f901801007387 */ /* 0x000fe80000100800 */
[----:B------:R-:W2:Y:S01]  /*6c560*/  LDL.LU R19, [R1+0xac0] ;  /* 0x000ac00001137983 */ /* 0x000ea20000300800 */
[----:B------:R-:W-:-:S03]  /*6c570*/  IADD3 R6, P1, R6, UR8, RZ ;  /* 0x0000000806067c10 */ /* 0x000fc6000ff3e0ff */
[----:B------:R1:W-:Y:S01]  /*6c580*/  LDGSTS.E [R11+0x2a200], [R4.64], P0 ;  /* 0x2a200000040b7fae */ /* 0x0003e20008121846 */
[----:B------:R-:W-:-:S03]  /*6c590*/  IADD3 R12, P2, R12, UR8, RZ ;  /* 0x000000080c0c7c10 */ /* 0x000fc6000ff5e0ff */
[----:B------:R-:W-:Y:S01]  /*6c5a0*/  STL [R1+0xf5c], R6 ;  /* 0x000f5c0601007387 */ /* 0x000fe20000100800 */
[----:B-1----:R-:W-:Y:S02]  /*6c5b0*/  IMAD.MOV.U32 R4, RZ, RZ, R23 ;  /* 0x000000ffff047224 */ /* 0x002fe400078e0017 */
[----:B------:R-:W-:-:S05]  /*6c5c0*/  IMAD.MOV.U32 R5, RZ, RZ, R24 ;  /* 0x000000ffff057224 */ /* 0x000fca00078e0018 */
[----:B------:R1:W-:Y:S02]  /*6c5d0*/  LDGSTS.E [R11+0x2b200], [R4.64], P0 ;  /* 0x2b200000040b7fae */ /* 0x0003e40008121846 */
[----:B-1----:R-:W-:Y:S01]  /*6c5e0*/  IMAD.MOV.U32 R4, RZ, RZ, R6 ;  /* 0x000000ffff047224 */ /* 0x002fe200078e0006 */
[----:B----4-:R-:W-:-:S05]  /*6c5f0*/  IADD3.X R14, R14, UR5, RZ, P1, !PT ;  /* 0x000000050e0e7c10 */ /* 0x010fca0008ffe4ff */
        /* <DEDUP_REMOVED lines=8> */
[----:B----4-:R-:W-:Y:S01]  /*6c680*/  IMAD.MOV.U32 R5, RZ, RZ, R22 ;  /* 0x000000ffff057224 */ /* 0x010fe200078e0016 */
[----:B--2---:R-:W-:-:S02]  /*6c690*/  IADD3 R7, P1, R7, UR8, RZ ;  /* 0x0000000807077c10 */ /* 0x004fc4000ff3e0ff */
[----:B------:R-:W-:Y:S01]  /*6c6a0*/  MOV R4, R12 ;  /* 0x0000000c00047202 */ /* 0x000fe20000000f00 */
[----:B-1----:R-:W2:Y:S01]  /*6c6b0*/  LDL.LU R22, [R1+0xb00] ;  /* 0x000b000001167983 */ /* 0x002ea20000300800 */
[----:B------:R-:W-:-:S03]  /*6c6c0*/  IADD3 R16, P2, R16, UR8, RZ ;  /* 0x0000000810107c10 */ /* 0x000fc6000ff5e0ff */
[----:B------:R-:W4:Y:S04]  /*6c6d0*/  LDL.LU R12, [R1+0xb40] ;  /* 0x000b4000010c7983 */ /* 0x000f280000300800 */
[----:B------:R1:W-:Y:S04]  /*6c6e0*/  LDGSTS.E [R11+0x2d200], [R4.64], P0 ;  /* 0x2d200000040b7fae */ /* 0x0003e80008121846 */
[----:B------:R-:W-:Y:S01]  /*6c6f0*/  STL [R1+0xedc], R7 ;  /* 0x000edc0701007387 */ /* 0x000fe20000100800 */
[----:B-1----:R-:W-:Y:S01]  /*6c700*/  IMAD.MOV.U32 R4, RZ, RZ, R7 ;  /* 0x000000ffff047224 */ /* 0x002fe200078e0007 */
[----:B------:R-:W-:-:S05]  /*6c710*/  IADD3.X R18, R18, UR5, RZ, P1, !PT ;  /* 0x0000000512127c10 */ /* 0x000fca0008ffe4ff */
[----:B------:R-:W-:Y:S01]  /*6c720*/  IMAD.MOV.U32 R5, RZ, RZ, R18 ;  /* 0x000000ffff057224 */ /* 0x000fe200078e0012 */
[----:B------:R1:W-:Y:S01]  /*6c730*/  STL [R1+0xed0], R18 ;  /* 0x000ed01201007387 */ /* 0x0003e20000100800 */
[----:B------:R-:W-:-:S03]  /*6c740*/  IADD3.X R20, R20, UR5, RZ, P2, !PT ;  /* 0x0000000514147c10 */ /* 0x000fc600097fe4ff */
[----:B------:R-:W-:Y:S04]  /*6c750*/  STL [R1+0xea0], R16 ;  /* 0x000ea01001007387 */ /* 0x000fe80000100800 */
[----:B------:R1:W-:Y:S04]  /*6c760*/  LDGSTS.E [R11+0x2e200], [R4.64], P0 ;  /* 0x2e200000040b7fae */ /* 0x0003e80008121846 */
[----:B-1----:R-:W4:Y:S04]  /*6c770*/  LDL.LU R18, [R1+0xb84] ;  /* 0x000b840001127983 */ /* 0x002f280000300800 */
[----:B------:R1:W-:Y:S04]  /*6c780*/  STL [R1+0xe9c], R20 ;  /* 0x000e9c1401007387 */ /* 0x0003e80000100800 */
[----:B------:R-:W4:Y:S01]  /*6c790*/  LDL.LU R7, [R1+0xbc4] ;  /* 0x000bc40001077983 */ /* 0x000f220000300800 */
[----:B------:R-:W-:-:S03]  /*6c7a0*/  MOV R5, R20 ;  /* 0x0000001400057202 */ /* 0x000fc60000000f00 */
[----:B-1----:R-:W4:Y:S01]  /*6c7b0*/  LDL.LU R20, [R1+0xb80] ;  /* 0x000b800001147983 */ /* 0x002f220000300800 */
[----:B------:R-:W-:-:S03]  /*6c7c0*/  IMAD.MOV.U32 R4, RZ, RZ, R16 ;  /* 0x000000ffff047224 */ /* 0x000fc600078e0010 */
[----:B------:R-:W4:Y:S01]  /*6c7d0*/  LDL.LU R16, [R1+0xbc0] ;  /* 0x000bc00001107983 */ /* 0x000f220000300800 */
[----:B------:R-:W-:Y:S02]  /*6c7e0*/  IADD3 R17, P1, R17, UR8, RZ ;  /* 0x0000000811117c10 */ /* 0x000fe4000ff3e0ff */
[----:B------:R-:W-:Y:S01]  /*6c7f0*/  IADD3 R13, P2, R13, UR8, RZ ;  /* 0x000000080d0d7c10 */ /* 0x000fe2000ff5e0ff */
[----:B------:R1:W-:Y:S04]  /*6c800*/  LDGSTS.E [R11+0x2f200], [R4.64], P0 ;  /* 0x2f200000040b7fae */ /* 0x0003e80008121846 */
[----:B------:R1:W-:Y:S01]  /*6c810*/  STL [R1+0xa84], R17 ;  /* 0x000a841101007387 */ /* 0x0003e20000100800 */
[----:B------:R-:W-:Y:S01]  /*6c820*/  IADD3.X R21, R21, UR5, RZ, P1, !PT ;  /* 0x0000000515157c10 */ /* 0x000fe20008ffe4ff */
[----:B-1----:R-:W-:-:S04]  /*6c830*/  IMAD.MOV.U32 R4, RZ, RZ, R17 ;  /* 0x000000ffff047224 */ /* 0x002fc800078e0011 */
[----:B------:R1:W-:Y:S01]  /*6c840*/  STL [R1+0xa80], R21 ;  /* 0x000a801501007387 */ /* 0x0003e20000100800 */
[----:B------:R-:W-:-:S03]  /*6c850*/  IADD3.X R19, R19, UR5, RZ, P2, !PT ;  /* 0x0000000513137c10 */ /* 0x000fc600097fe4ff */
[----:B------:R1:W-:Y:S01]  /*6c860*/  STL [R1+0xac4], R13 ;  /* 0x000ac40d01007387 */ /* 0x0003e20000100800 */
[----:B------:R-:W-:-:S03]  /*6c870*/  IMAD.MOV.U32 R5, RZ, RZ, R21 ;  /* 0x000000ffff057224 */ /* 0x000fc600078e0015 */
[----:B------:R-:W4:Y:S04]  /*6c880*/  LDL.LU R17, [R1+0xc04] ;  /* 0x000c040001117983 */ /* 0x000f280000300800 */
[----:B------:R1:W-:Y:S04]  /*6c890*/  STL [R1+0xac0], R19 ;  /* 0x000ac01301007387 */ /* 0x0003e80000100800 */
[----:B------:R-:W4:Y:S04]  /*6c8a0*/  LDL.LU R23, [R1+0xc44] ;  /* 0x000c440001177983 */ /* 0x000f280000300800 */
[----:B-1----:R-:W4:Y:S04]  /*6c8b0*/  LDL.LU R21, [R1+0xc00] ;  /* 0x000c000001157983 */ /* 0x002f280000300800 */
[----:B------:R-:W4:Y:S04]  /*6c8c0*/  LDL.LU R24, [R1+0xc40] ;  /* 0x000c400001187983 */ /* 0x000f280000300800 */
[----:B------:R1:W-:Y:S02]  /*6c8d0*/  LDGSTS.E [R11+0x30200], [R4.64], P0 ;  /* 0x30200000040b7fae */ /* 0x0003e40008121846 */
[----:B-1----:R-:W-:-:S02]  /*6c8e0*/  IMAD.MOV.U32 R4, RZ, RZ, R13 ;  /* 0x000000ffff047224 */ /* 0x002fc400078e000d */
[----:B------:R-:W-:Y:S01]  /*6c8f0*/  IMAD.MOV.U32 R5, RZ, RZ, R19 ;  /* 0x000000ffff057224 */ /* 0x000fe200078e0013 */
[----:B------:R-:W4:Y:S04]  /*6c900*/  LDL.LU R13, [R1+0xc84] ;  /* 0x000c8400010d7983 */ /* 0x000f280000300800 */
[----:B------:R-:W4:Y:S04]  /*6c910*/  LDL.LU R19, [R1+0xcc4] ;  /* 0x000cc40001137983 */ /* 0x000f280000300800 */
[----:B------:R1:W-:Y:S01]  /*6c920*/  LDGSTS.E [R11+0x31200], [R4.64], P0 ;  /* 0x31200000040b7fae */ /* 0x0003e20008121846 */
[----:B---3--:R-:W-:-:S05]  /*6c930*/  IADD3 R14, P1, R14, UR8, RZ ;  /* 0x000000080e0e7c10 */ /* 0x008fca000ff3e0ff */
[----:B------:R3:W-:Y:S01]  /*6c940*/  STL [R1+0xb04], R14 ;  /* 0x000b040e01007387 */ /* 0x0007e20000100800 */
[----:B------:R-:W-:Y:S02]  /*6c950*/  IADD3 R6, P2, R6, UR8, RZ ;  /* 0x0000000806067c10 */ /* 0x000fe4000ff5e0ff */
[----:B--2---:R-:W-:Y:S02]  /*6c960*/  IADD3.X R22, R22, UR5, RZ, P1, !PT ;  /* 0x0000000516167c10 */ /* 0x004fe40008ffe4ff */
[----:B-1----:R-:W-:Y:S02]  /*6c970*/  MOV R4, R14 ;  /* 0x0000000e00047202 */ /* 0x002fe40000000f00 */
[----:B----4-:R-:W-:Y:S01]  /*6c980*/  IADD3.X R12, R12, UR5, RZ, P2, !PT ;  /* 0x000000050c0c7c10 */ /* 0x010fe200097fe4ff */
[----:B------:R1:W-:Y:S01]  /*6c990*/  STL [R1+0xb00], R22 ;  /* 0x000b001601007387 */ /* 0x0003e20000100800 */
[----:B------:R-:W-:-:S03]  /*6c9a0*/  IMAD.MOV.U32 R5, RZ, RZ, R22 ;  /* 0x000000ffff057224 */ /* 0x000fc600078e0016 */
[----:B------:R2:W-:Y:S04]  /*6c9b0*/  STL [R1+0xb44], R6 ;  /* 0x000b440601007387 */ /* 0x0005e80000100800 */
[----:B---3--:R-:W3:Y:S04]  /*6c9c0*/  LDL.LU R14, [R1+0xc80] ;  /* 0x000c8000010e7983 */ /* 0x008ee80000300800 */
[----:B------:R4:W-:Y:S04]  /*6c9d0*/  STL [R1+0xb40], R12 ;  /* 0x000b400c01007387 */ /* 0x0009e80000100800 */
[----:B-1----:R-:W3:Y:S04]  /*6c9e0*/  LDL.LU R22, [R1+0xcc0] ;  /* 0x000cc00001167983 */ /* 0x002ee80000300800 */
[----:B------:R1:W-:Y:S02]  /*6c9f0*/  LDGSTS.E [R11+0x32200], [R4.64], P0 ;  /* 0x32200000040b7fae */ /* 0x0003e40008121846 */
[----:B-1----:R-:W-:-:S02]  /*6ca00*/  IMAD.MOV.U32 R4, RZ, RZ, R6 ;  /* 0x000000ffff047224 */ /* 0x002fc400078e0006 */
[----:B------:R-:W-:Y:S01]  /*6ca10*/  IMAD.MOV.U32 R5, RZ, RZ, R12 ;  /* 0x000000ffff057224 */ /* 0x000fe200078e000c */
[----:B--2---:R-:W2:Y:S01]  /*6ca20*/  LDL.LU R6, [R1+0xd04] ;  /* 0x000d040001067983 */ /* 0x004ea20000300800 */
[----:B------:R-:W-:-:S03]  /*6ca30*/  IADD3 R18, P1, R18, UR8, RZ ;  /* 0x0000000812127c10 */ /* 0x000fc6000ff3e0ff */
[----:B----4-:R-:W3:Y:S04]  /*6ca40*/  LDL.LU R12, [R1+0xd44] ;  /* 0x000d4400010c7983 */ /* 0x010ee80000300800 */
[----:B------:R1:W-:Y:S01]  /*6ca50*/  STL [R1+0xb84], R18 ;  /* 0x000b841201007387 */ /* 0x0003e20000100800 */
[----:B------:R-:W-:-:S03]  /*6ca60*/  IADD3 R7, P2, R7, UR8, RZ ;  /* 0x0000000807077c10 */ /* 0x000fc6000ff5e0ff */
[----:B------:R1:W-:Y:S01]  /*6ca70*/  LDGSTS.E [R11+0x33200], [R4.64], P0 ;  /* 0x33200000040b7fae */ /* 0x0003e20008121846 */
[----:B------:R-:W-:Y:S02]  /*6ca80*/  IADD3.X R20, R20, UR5, RZ, P1, !PT ;  /* 0x0000000514147c10 */ /* 0x000fe40008ffe4ff */
[----:B------:R-:W-:-:S03]  /*6ca90*/  IADD3.X R16, R16, UR5, RZ, P2, !PT ;  /* 0x0000000510107c10 */ /* 0x000fc600097fe4ff */
[----:B------:R1:W-:Y:S02]  /*6caa0*/  STL [R1+0xb80], R20 ;  /* 0x000b801401007387 */ /* 0x0003e40000100800 */
[----:B-1----:R-:W-:Y:S02]  /*6cab0*/  IMAD.MOV.U32 R4, RZ, RZ, R18 ;  /* 0x000000ffff047224 */ /* 0x002fe400078e0012 */
[----:B------:R-:W-:Y:S04]  /*6cac0*/  STL [R1+0xbc4], R7 ;  /* 0x000bc40701007387 */ /* 0x000fe80000100800 */
[----:B------:R-:W3:Y:S01]  /*6cad0*/  LDL.LU R18, [R1+0xd00] ;  /* 0x000d000001127983 */ /* 0x000ee20000300800 */
[----:B------:R-:W-:-:S03]  /*6cae0*/  MOV R5, R20 ;  /* 0x0000001400057202 */ /* 0x000fc60000000f00 */
[----:B------:R1:W-:Y:S04]  /*6caf0*/  STL [R1+0xbc0], R16 ;  /* 0x000bc01001007387 */ /* 0x0003e80000100800 */
[----:B------:R-:W3:Y:S04]  /*6cb00*/  LDL.LU R20, [R1+0xd40] ;  /* 0x000d400001147983 */ /* 0x000ee80000300800 */
[----:B------:R1:W-:Y:S01]  /*6cb10*/  LDGSTS.E [R11+0x34200], [R4.64], P0 ;  /* 0x34200000040b7fae */ /* 0x0003e20008121846 */
[----:B------:R-:W-:Y:S01]  /*6cb20*/  IADD3 R17, P1, R17, UR8, RZ ;  /* 0x0000000811117c10 */ /* 0x000fe2000ff3e0ff */
[----:B-1----:R-:W-:-:S02]  /*6cb30*/  IMAD.MOV.U32 R4, RZ, RZ, R7 ;  /* 0x000000ffff047224 */ /* 0x002fc400078e0007 */
[----:B------:R-:W-:Y:S02]  /*6cb40*/  IMAD.MOV.U32 R5, RZ, RZ, R16 ;  /* 0x000000ffff057224 */ /* 0x000fe400078e0010 */
[----:B------:R-:W3:Y:S01]  /*6cb50*/  LDL.LU R16, [R1+0xd84] ;  /* 0x000d840001107983 */ /* 0x000ee20000300800 */
[----:B------:R-:W-:-:S03]  /*6cb60*/  IADD3 R23, P2, R23, UR8, RZ ;  /* 0x0000000817177c10 */ /* 0x000fc6000ff5e0ff */
[----:B------:R-:W3:Y:S01]  /*6cb70*/  LDL.LU R7, [R1+0xdc4] ;  /* 0x000dc40001077983 */ /* 0x000ee20000300800 */
[----:B------:R-:W-:-:S03]  /*6cb80*/  IADD3.X R21, R21, UR5, RZ, P1, !PT ;  /* 0x0000000515157c10 */ /* 0x000fc60008ffe4ff */
[----:B------:R-:W-:Y:S01]  /*6cb90*/  STL [R1+0xc04], R17 ;  /* 0x000c041101007387 */ /* 0x000fe20000100800 */
[----:B------:R-:W-:-:S03]  /*6cba0*/  IADD3.X R24, R24, UR5, RZ, P2, !PT ;  /* 0x0000000518187c10 */ /* 0x000fc600097fe4ff */
[----:B------:R1:W-:Y:S04]  /*6cbb0*/  LDGSTS.E [R11+0x35200], [R4.64], P0 ;  /* 0x35200000040b7fae */ /* 0x0003e80008121846 */
[----:B------:R1:W-:Y:S04]  /*6cbc0*/  STL [R1+0xc00], R21 ;  /* 0x000c001501007387 */ /* 0x0003e80000100800 */
[----:B------:R-:W-:Y:S01]  /*6cbd0*/  STL [R1+0xc44], R23 ;  /* 0x000c441701007387 */ /* 0x000fe20000100800 */
[----:B-1----:R-:W-:-:S03]  /*6cbe0*/  IMAD.MOV.U32 R5, RZ, RZ, R21 ;  /* 0x000000ffff057224 */ /* 0x002fc600078e0015 */
[----:B------:R-:W3:Y:S01]  /*6cbf0*/  LDL.LU R21, [R1+0xd80] ;  /* 0x000d800001157983 */ /* 0x000ee20000300800 */
[----:B------:R-:W-:-:S03]  /*6cc00*/  IMAD.MOV.U32 R4, RZ, RZ, R17 ;  /* 0x000000ffff047224 */ /* 0x000fc600078e0011 */
[----:B------:R-:W-:Y:S04]  /*6cc10*/  STL [R1+0xc40], R24 ;  /* 0x000c401801007387 */ /* 0x000fe80000100800 */
[----:B------:R-:W3:Y:S01]  /*6cc20*/  LDL.LU R17, [R1+0xdc0] ;  /* 0x000dc00001117983 */ /* 0x000ee20000300800 */
[----:B------:R-:W-:-:S03]  /*6cc30*/  IADD3 R13, P1, R13, UR8, RZ ;  /* 0x000000080d0d7c10 */ /* 0x000fc6000ff3e0ff */
[----:B------:R1:W-:Y:S01]  /*6cc40*/  LDGSTS.E [R11+0x36200], [R4.64], P0 ;  /* 0x36200000040b7fae */ /* 0x0003e20008121846 */
[----:B------:R-:W-:-:S03]  /*6cc50*/  IADD3 R19, P2, R19, UR8, RZ ;  /* 0x0000000813137c10 */ /* 0x000fc6000ff5e0ff */
[----:B------:R3:W-:Y:S01]  /*6cc60*/  STL [R1+0xc84], R13 ;  /* 0x000c840d01007387 */ /* 0x0007e20000100800 */
[----:B-1----:R-:W-:Y:S01]  /*6cc70*/  MOV R4, R23 ;  /* 0x0000001700047202 */ /* 0x002fe20000000f00 */
[----:B------:R-:W-:-:S05]  /*6cc80*/  IMAD.MOV.U32 R5, RZ, RZ, R24 ;  /* 0x000000ffff057224 */ /* 0x000fca00078e0018 */
[----:B------:R1:W-:Y:S02]  /*6cc90*/  LDGSTS.E [R11+0x37200], [R4.64], P0 ;  /* 0x37200000040b7fae */ /* 0x0003e40008121846 */
[----:B-1----:R-:W-:Y:S01]  /*6cca0*/  IMAD.MOV.U32 R4, RZ, RZ, R13 ;  /* 0x000000ffff047224 */ /* 0x002fe200078e000d */
[----:B---3--:R-:W-:-:S05]  /*6ccb0*/  IADD3.X R14, R14, UR5, RZ, P1, !PT ;  /* 0x000000050e0e7c10 */ /* 0x008fca0008ffe4ff */
[----:B------:R-:W-:Y:S01]  /*6ccc0*/  IMAD.MOV.U32 R5, RZ, RZ, R14 ;  /* 0x000000ffff057224 */ /* 0x000fe200078e000e */
[----:B------:R1:W-:Y:S01]  /*6ccd0*/  STL [R1+0xc80], R14 ;  /* 0x000c800e01007387 */ /* 0x0003e20000100800 */
[----:B------:R-:W-:-:S03]  /*6cce0*/  IADD3.X R22, R22, UR5, RZ, P2, !PT ;  /* 0x0000000516167c10 */ /* 0x000fc600097fe4ff */
[----:B------:R3:W-:Y:S04]  /*6ccf0*/  STL [R1+0xcc4], R19 ;  /* 0x000cc41301007387 */ /* 0x0007e80000100800 */
[----:B------:R-:W4:Y:S04]  /*6cd00*/  LDL.LU R13, [R1+0xe04] ;  /* 0x000e0400010d7983 */ /* 0x000f280000300800 */
[----:B------:R-:W-:Y:S04]  /*6cd10*/  STL [R1+0xcc0], R22 ;  /* 0x000cc01601007387 */ /* 0x000fe80000100800 */
[----:B------:R3:W-:Y:S04]  /*6cd20*/  LDGSTS.E [R11+0x38200], [R4.64], P0 ;  /* 0x38200000040b7fae */ /* 0x0007e80008121846 */
[----:B-1----:R-:W4:Y:S01]  /*6cd30*/  LDL.LU R14, [R1+0xe44] ;  /* 0x000e4400010e7983 */ /* 0x002f220000300800 */
[----:B--2---:R-:W-:Y:S01]  /*6cd40*/  IADD3 R6, P1, R6, UR8, RZ ;  /* 0x0000000806067c10 */ /* 0x004fe2000ff3e0ff */
[----:B---3--:R-:W-:-:S02]  /*6cd50*/  IMAD.MOV.U32 R4, RZ, RZ, R19 ;  /* 0x000000ffff047224 */ /* 0x008fc400078e0013 */
[----:B------:R-:W2:Y:S01]  /*6cd60*/  LDL.LU R19, [R1+0xe00] ;  /* 0x000e000001137983 */ /* 0x000ea20000300800 */
[----:B------:R-:W-:Y:S02]  /*6cd70*/  MOV R5, R22 ;  /* 0x0000001600057202 */ /* 0x000fe40000000f00 */
[----:B------:R-:W-:Y:S01]  /*6cd80*/  IADD3 R12, P2, R12, UR8, RZ ;  /* 0x000000080c0c7c10 */ /* 0x000fe2000ff5e0ff */
[----:B------:R-:W3:Y:S04]  /*6cd90*/  LDL.LU R24, [R1+0xe40] ;  /* 0x000e400001187983 */ /* 0x000ee80000300800 */
        /* <DEDUP_REMOVED lines=14> */
[----:B------:R-:W-:Y:S01]  /*6ce80*/  IMAD.MOV.U32 R4, RZ, RZ, R12 ;  /* 0x000000ffff047224 */ /* 0x000fe200078e000c */
[----:B------:R-:W-:Y:S02]  /*6ce90*/  IADD3 R16, P1, R16, UR8, RZ ;  /* 0x0000000810107c10 */ /* 0x000fe4000ff3e0ff */
[----:B------:R-:W3:Y:S01]  /*6cea0*/  LDL.LU R12, [R1+0x1208] ;  /* 0x00120800010c7983 */ /* 0x000ee20000300800 */
[----:B------:R-:W-:-:S03]  /*6ceb0*/  IADD3 R7, P2, R7, UR8, RZ ;  /* 0x0000000807077c10 */ /* 0x000fc6000ff5e0ff */
[----:B------:R1:W-:Y:S04]  /*6cec0*/  STL [R1+0xd84], R16 ;  /* 0x000d841001007387 */ /* 0x0003e80000100800 */
[----:B------:R1:W-:Y:S01]  /*6ced0*/  LDGSTS.E [R11+0x3b200], [R4.64], P0 ;  /* 0x3b200000040b7fae */ /* 0x0003e20008121846 */
[----:B------:R-:W-:Y:S02]  /*6cee0*/  IADD3.X R21, R21, UR5, RZ, P1, !PT ;  /* 0x0000000515157c10 */ /* 0x000fe40008ffe4ff */
[----:B-1----:R-:W-:-:S03]  /*6cef0*/  MOV R4, R16 ;  /* 0x0000001000047202 */ /* 0x002fc60000000f00 */
[----:B------:R1:W-:Y:S01]  /*6cf00*/  STL [R1+0xd80], R21 ;  /* 0x000d801501007387 */ /* 0x0003e20000100800 */
[----:B------:R-:W-:-:S03]  /*6cf10*/  IADD3.X R17, R17, UR5, RZ, P2, !PT ;  /* 0x0000000511117c10 */ /* 0x000fc600097fe4ff */
        /* <DEDUP_REMOVED lines=8> */
[----:B-1----:R-:W-:-:S02]  /*6cfa0*/  IMAD.MOV.U32 R4, RZ, RZ, R7 ;  /* 0x000000ffff047224 */ /* 0x002fc400078e0007 */
[----:B------:R-:W-:Y:S01]  /*6cfb0*/  IMAD.MOV.U32 R5, RZ, RZ, R17 ;  /* 0x000000ffff057224 */ /* 0x000fe200078e0011 */
[----:B------:R-:W3:Y:S04]  /*6cfc0*/  LDL.LU R7, [R1+0x1154] ;  /* 0x0011540001077983 */ /* 0x000ee80000300800 */
[----:B------:R-:W3:Y:S04]  /*6cfd0*/  LDL.LU R17, [R1+0x1114] ;  /* 0x0011140001117983 */ /* 0x000ee80000300800 */
[----:B------:R1:W-:Y:S01]  /*6cfe0*/  LDGSTS.E [R11+0x3d200], [R4.64], P0 ;  /* 0x3d200000040b7fae */ /* 0x0003e20008121846 */
[----:B----4-:R-:W-:-:S05]  /*6cff0*/  IADD3 R13, P1, R13, UR8, RZ ;  /* 0x000000080d0d7c10 */ /* 0x010fca000ff3e0ff */
[----:B------:R4:W-:Y:S01]  /*6d000*/  STL [R1+0xe04], R13 ;  /* 0x000e040d01007387 */ /* 0x0009e20000100800 */
[----:B-1----:R-:W-:Y:S01]  /*6d010*/  IMAD.MOV.U32 R4, RZ, RZ, R13 ;  /* 0x000000ffff047224 */ /* 0x002fe200078e000d */
[----:B------:R-:W-:Y:S02]  /*6d020*/  IADD3 R14, P2, R14, UR8, RZ ;  /* 0x000000080e0e7c10 */ /* 0x000fe4000ff5e0ff */
[----:B--2---:R-:W-:-:S04]  /*6d030*/  IADD3.X R19, R19, UR5, RZ, P1, !PT ;  /* 0x0000000513137c10 */ /* 0x004fc80008ffe4ff */
[----:B------:R-:W-:Y:S01]  /*6d040*/  MOV R5, R19 ;  /* 0x0000001300057202 */ /* 0x000fe20000000f00 */
[----:B------:R1:W-:Y:S01]  /*6d050*/  STL [R1+0xe00], R19 ;  /* 0x000e001301007387 */ /* 0x0003e20000100800 */
[----:B---3--:R-:W-:-:S03]  /*6d060*/  IADD3.X R24, R24, UR5, RZ, P2, !PT ;  /* 0x0000000518187c10 */ /* 0x008fc600097fe4ff */
[----:B------:R2:W-:Y:S04]  /*6d070*/  STL [R1+0xe44], R14 ;  /* 0x000e440e01007387 */ /* 0x0005e80000100800 */
[----:B----4-:R-:W3:Y:S04]  /*6d080*/  LDL.LU R13, [R1+0x1148] ;  /* 0x00114800010d7983 */ /* 0x010ee80000300800 */
[----:B------:R4:W-:Y:S04]  /*6d090*/  LDGSTS.E [R11+0x3e200], [R4.64], P0 ;  /* 0x3e200000040b7fae */ /* 0x0009e80008121846 */
[----:B------:R-:W-:Y:S04]  /*6d0a0*/  STL [R1+0xe40], R24 ;  /* 0x000e401801007387 */ /* 0x000fe80000100800 */
[----:B-1----:R-:W3:Y:S01]  /*6d0b0*/  LDL.LU R19, [R1+0x1108] ;  /* 0x0011080001137983 */ /* 0x002ee20000300800 */
[----:B----4-:R-:W-:-:S02]  /*6d0c0*/  IMAD.MOV.U32 R4, RZ, RZ, R14 ;  /* 0x000000ffff047224 */ /* 0x010fc400078e000e */
[----:B------:R-:W-:-:S05]  /*6d0d0*/  IMAD.MOV.U32 R5, RZ, RZ, R24 ;  /* 0x000000ffff057224 */ /* 0x000fca00078e0018 */
[----:B------:R1:W-:Y:S01]  /*6d0e0*/  LDGSTS.E [R11+0x3f200], [R4.64], P0 ;  /* 0x3f200000040b7fae */ /* 0x0003e20008121846 */
[----:B------:R-:W-:Y:S02]  /*6d0f0*/  IADD3 R18, P1, R18, UR8, RZ ;  /* 0x0000000812127c10 */ /* 0x000fe4000ff3e0ff */
[----:B------:R-:W-:Y:S01]  /*6d100*/  IADD3 R6, P2, R6, UR8, RZ ;  /* 0x0000000806067c10 */ /* 0x000fe2000ff5e0ff */
[----:B-1----:R-:W4:Y:S02]  /*6d110*/  LDL.LU R11, [R1+0x10d4] ;  /* 0x0010d400010b7983 */ /* 0x002f240000300800 */
[----:B------:R-:W-:Y:S02]  /*6d120*/  IMAD.MOV.U32 R4, RZ, RZ, R18 ;  /* 0x000000ffff047224 */ /* 0x000fe400078e0012 */
[----:B--2---:R-:W4:Y:S01]  /*6d130*/  LDL.LU R14, [R1+0x1094] ;  /* 0x00109400010e7983 */ /* 0x004f220000300800 */
[----:B------:R-:W-:-:S03]  /*6d140*/  IADD3.X R20, R20, UR5, RZ, P1, !PT ;  /* 0x0000000514147c10 */ /* 0x000fc60008ffe4ff */
[----:B------:R1:W-:Y:S01]  /*6d150*/  STL [R1+0x1254], R18 ;  /* 0x0012541201007387 */ /* 0x0003e20000100800 */
[----:B------:R-:W-:-:S03]  /*6d160*/  IADD3.X R12, R12, UR5, RZ, P2, !PT ;  /* 0x000000050c0c7c10 */ /* 0x000fc600097fe4ff */
[----:B------:R1:W-:Y:S04]  /*6d170*/  STL [R1+0x1248], R20 ;  /* 0x0012481401007387 */ /* 0x0003e80000100800 */
[----:B------:R-:W-:Y:S04]  /*6d180*/  STL [R1+0x1214], R6 ;  /* 0x0012140601007387 */ /* 0x000fe80000100800 */
[----:B-1----:R-:W4:Y:S01]  /*6d190*/  LDL.LU R18, [R1+0x10c8] ;  /* 0x0010c80001127983 */ /* 0x002f220000300800 */
[----:B------:R-:W-:-:S03]  /*6d1a0*/  IMAD.MOV.U32 R5, RZ, RZ, R20 ;  /* 0x000000ffff057224 */ /* 0x000fc600078e0014 */
[----:B------:R1:W-:Y:S04]  /*6d1b0*/  STL [R1+0x1208], R12 ;  /* 0x0012080c01007387 */ /* 0x0003e80000100800 */
[----:B------:R-:W4:Y:S04]  /*6d1c0*/  LDL.LU R20, [R1+0x1088] ;  /* 0x0010880001147983 */ /* 0x000f280000300800 */
[----:B------:R1:W-:Y:S01]  /*6d1d0*/  LDGSTS.E [R9+0x20400], [R4.64], P0 ;  /* 0x2040000004097fae */ /* 0x0003e20008121846 */
[----:B------:R-:W-:Y:S02]  /*6d1e0*/  IADD3 R16, P1, R16, UR8, RZ ;  /* 0x0000000810107c10 */ /* 0x000fe4000ff3e0ff */
[----:B-1----:R-:W-:Y:S01]  /*6d1f0*/  MOV R4, R6 ;  /* 0x0000000600047202 */ /* 0x002fe20000000f00 */
[----:B------:R-:W-:-:S02]  /*6d200*/  IMAD.MOV.U32 R5, RZ, RZ, R12 ;  /* 0x000000ffff057224 */ /* 0x000fc400078e000c */
[----:B------:R-:W4:Y:S01]  /*6d210*/  LDL.LU R12, [R1+0x1054] ;  /* 0x00105400010c7983 */ /* 0x000f220000300800 */
[----:B------:R-:W-:-:S03]  /*6d220*/  IADD3 R22, P2, R22, UR8, RZ ;  /* 0x0000000816167c10 */ /* 0x000fc6000ff5e0ff */
[----:B------:R-:W4:Y:S01]  /*6d230*/  LDL.LU R6, [R1+0x1014] ;  /* 0x0010140001067983 */ /* 0x000f220000300800 */
[----:B------:R-:W-:-:S03]  /*6d240*/  IADD3.X R21, R21, UR5, RZ, P1, !PT ;  /* 0x0000000515157c10 */ /* 0x000fc60008ffe4ff */
[----:B------:R-:W-:Y:S01]  /*6d250*/  STL [R1+0x11d4], R16 ;  /* 0x0011d41001007387 */ /* 0x000fe20000100800 */
[----:B------:R-:W-:-:S03]  /*6d260*/  IADD3.X R23, R23, UR5, RZ, P2, !PT ;  /* 0x0000000517177c10 */ /* 0x000fc600097fe4ff */
[----:B------:R1:W-:Y:S04]  /*6d270*/  LDGSTS.E [R9+0x21400], [R4.64], P0 ;  /* 0x2140000004097fae */ /* 0x0003e80008121846 */
[----:B------:R1:W-:Y:S04]  /*6d280*/  STL [R1+0x11c8], R21 ;  /* 0x0011c81501007387 */ /* 0x0003e80000100800 */
[----:B------:R-:W-:Y:S01]  /*6d290*/  STL [R1+0x1194], R22 ;  /* 0x0011941601007387 */ /* 0x000fe20000100800 */
[----:B-1----:R-:W-:-:S03]  /*6d2a0*/  IMAD.MOV.U32 R5, RZ, RZ, R21 ;  /* 0x000000ffff057224 */ /* 0x002fc600078e0015 */
[----:B------:R-:W4:Y:S01]  /*6d2b0*/  LDL.LU R21, [R1+0x1048] ;  /* 0x0010480001157983 */ /* 0x000f220000300800 */
[----:B------:R-:W-:-:S03]  /*6d2c0*/  IMAD.MOV.U32 R4, RZ, RZ, R16 ;  /* 0x000000ffff047224 */ /* 0x000fc600078e0010 */
[----:B------:R-:W-:Y:S04]  /*6d2d0*/  STL [R1+0x1188], R23 ;  /* 0x0011881701007387 */ /* 0x000fe80000100800 */
[----:B------:R-:W4:Y:S01]  /*6d2e0*/  LDL.LU R16, [R1+0x1008] ;  /* 0x0010080001107983 */ /* 0x000f220000300800 */
[----:B------:R-:W-:-:S03]  /*6d2f0*/  IADD3 R7, P1, R7, UR8, RZ ;  /* 0x0000000807077c10 */ /* 0x000fc6000ff3e0ff */
[----:B------:R1:W-:Y:S01]  /*6d300*/  LDGSTS.E [R9+0x22400], [R4.64], P0 ;  /* 0x2240000004097fae */ /* 0x0003e20008121846 */
[----:B------:R-:W-:-:S03]  /*6d310*/  IADD3 R17, P2, R17, UR8, RZ ;  /* 0x0000000811117c10 */ /* 0x000fc6000ff5e0ff */
[----:B------:R-:W-:Y:S01]  /*6d320*/  STL [R1+0x1154], R7 ;  /* 0x0011540701007387 */ /* 0x000fe20000100800 */
[----:B-1----:R-:W-:Y:S01]  /*6d330*/  IMAD.MOV.U32 R4, RZ, RZ, R22 ;  /* 0x000000ffff047224 */ /* 0x002fe200078e0016 */
[----:B------:R-:W-:-:S05]  /*6d340*/  MOV R5, R23 ;  /* 0x0000001700057202 */ /* 0x000fca0000000f00 */
[----:B------:R1:W-:Y:S02]  /*6d350*/  LDGSTS.E [R9+0x23400], [R4.64], P0 ;  /* 0x2340000004097fae */ /* 0x0003e40008121846 */
[----:B-1----:R-:W-:Y:S01]  /*6d360*/  IMAD.MOV.U32 R4, RZ, RZ, R7 ;  /* 0x000000ffff047224 */ /* 0x002fe200078e0007 */
[----:B---3--:R-:W-:-:S05]  /*6d370*/  IADD3.X R13, R13, UR5, RZ, P1, !PT ;  /* 0x000000050d0d7c10 */ /* 0x008fca0008ffe4ff */
[----:B------:R-:W-:Y:S01]  /*6d380*/  IMAD.MOV.U32 R5, RZ, RZ, R13 ;  /* 0x000000ffff057224 */ /* 0x000fe200078e000d */
[----:B------:R1:W-:Y:S04]  /*6d390*/  STL [R1+0x1148], R13 ;  /* 0x0011480d01007387 */ /* 0x0003e80000100800 */
[----:B------:R-:W-:Y:S01]  /*6d3a0*/  STL [R1+0x1114], R17 ;  /* 0x0011141101007387 */ /* 0x000fe20000100800 */
[----:B------:R-:W-:-:S03]  /*6d3b0*/  IADD3.X R19, R19, UR5, RZ, P2, !PT ;  /* 0x0000000513137c10 */ /* 0x000fc600097fe4ff */
[----:B------:R3:W-:Y:S04]  /*6d3c0*/  LDGSTS.E [R9+0x24400], [R4.64], P0 ;  /* 0x2440000004097fae */ /* 0x0007e80008121846 */
[----:B-1----:R-:W2:Y:S04]  /*6d3d0*/  LDL.LU R13, [R1+0xfd4] ;  /* 0x000fd400010d7983 */ /* 0x002ea80000300800 */
[----:B------:R1:W-:Y:S04]  /*6d3e0*/  STL [R1+0x1108], R19 ;  /* 0x0011081301007387 */ /* 0x0003e80000100800 */
[----:B------:R-:W2:Y:S01]  /*6d3f0*/  LDL.LU R7, [R1+0xf94] ;  /* 0x000f940001077983 */ /* 0x000ea20000300800 */
[----:B---3--:R-:W-:-:S02]  /*6d400*/  IMAD.MOV.U32 R5, RZ, RZ, R19 ;  /* 0x000000ffff057224 */ /* 0x008fc400078e0013 */
[----:B------:R-:W-:Y:S01]  /*6d410*/  IMAD.MOV.U32 R4, RZ, RZ, R17 ;  /* 0x000000ffff047224 */ /* 0x000fe200078e0011 */
[----:B-1----:R-:W3:Y:S01]  /*6d420*/  LDL.LU R19, [R1+0xfc8] ;  /* 0x000fc80001137983 */ /* 0x002ee20000300800 */
[----:B----4-:R-:W-:-:S03]  /*6d430*/  IADD3 R11, P1, R11, UR8, RZ ;  /* 0x000000080b0b7c10 */ /* 0x010fc6000ff3e0ff */
[----:B------:R-:W4:Y:S01]  /*6d440*/  LDL.LU R17, [R1+0xf88] ;  /* 0x000f880001117983 */ /* 0x000f220000300800 */
[----:B------:R-:W-:-:S03]  /*6d450*/  IADD3 R14, P2, R14, UR8, RZ ;  /* 0x000000080e0e7c10 */ /* 0x000fc6000ff5e0ff */
[----:B------:R1:W-:Y:S04]  /*6d460*/  LDGSTS.E [R9+0x25400], [R4.64], P0 ;  /* 0x2540000004097fae */ /* 0x0003e80008121846 */
[----:B------:R-:W-:Y:S01]  /*6d470*/  STL [R1+0x10d4], R11 ;  /* 0x0010d40b01007387 */ /* 0x000fe20000100800 */
[----:B------:R-:W-:Y:S02]  /*6d480*/  IADD3.X R18, R18, UR5, RZ, P1, !PT ;  /* 0x0000000512127c10 */ /* 0x000fe40008ffe4ff */
[----:B-1----:R-:W-:-:S03]  /*6d490*/  MOV R4, R11 ;  /* 0x0000000b00047202 */ /* 0x002fc60000000f00 */
        /* <DEDUP_REMOVED lines=8> */
[----:B------:R-:W-:-:S03]  /*6d520*/  IMAD.MOV.U32 R5, RZ, RZ, R20 ;  /* 0x000000ffff057224 */ /* 0x000fc600078e0014 */
[----:B-1----:R-:W4:Y:S01]  /*6d530*/  LDL.LU R20, [R1+0xf48] ;  /* 0x000f480001147983 */ /* 0x002f220000300800 */
[----:B------:R-:W-:Y:S01]  /*6d540*/  IMAD.MOV.U32 R4, RZ, RZ, R14 ;  /* 0x000000ffff047224 */ /* 0x000fe200078e000e */
[----:B------:R-:W-:Y:S02]  /*6d550*/  IADD3 R12, P1, R12, UR8, RZ ;  /* 0x000000080c0c7c10 */ /* 0x000fe4000ff3e0ff */
[----:B------:R-:W4:Y:S01]  /*6d560*/  LDL.LU R14, [R1+0xf08] ;  /* 0x000f0800010e7983 */ /* 0x000f220000300800 */
[----:B------:R-:W-:-:S03]  /*6d570*/  IADD3 R6, P2, R6, UR8, RZ ;  /* 0x0000000806067c10 */ /* 0x000fc6000ff5e0ff */
[----:B------:R1:W-:Y:S04]  /*6d580*/  STL [R1+0x1054], R12 ;  /* 0x0010540c01007387 */ /* 0x0003e80000100800 */
[----:B------:R1:W-:Y:S01]  /*6d590*/  LDGSTS.E [R9+0x27400], [R4.64], P0 ;  /* 0x2740000004097fae */ /* 0x0003e20008121846 */
[----:B------:R-:W-:Y:S01]  /*6d5a0*/  IADD3.X R21, R21, UR5, RZ, P1, !PT ;  /* 0x0000000515157c10 */ /* 0x000fe20008ffe4ff */
[----:B-1----:R-:W-:-:S04]  /*6d5b0*/  IMAD.MOV.U32 R4, RZ, RZ, R12 ;  /* 0x000000ffff047224 */ /* 0x002fc800078e000c */
[----:B------:R1:W-:Y:S01]  /*6d5c0*/  STL [R1+0x1048], R21 ;  /* 0x0010481501007387 */ /* 0x0003e20000100800 */
[----:B------:R-:W-:-:S03]  /*6d5d0*/  IADD3.X R16, R16, UR5, RZ, P2, !PT ;  /* 0x0000000510107c10 */ /* 0x000fc600097fe4ff */
[----:B------:R1:W-:Y:S01]  /*6d5e0*/  STL [R1+0x1014], R6 ;  /* 0x0010140601007387 */ /* 0x0003e20000100800 */
[----:B------:R-:W-:-:S03]  /*6d5f0*/  MOV R5, R21 ;  /* 0x0000001500057202 */ /* 0x000fc60000000f00 */
        /* <DEDUP_REMOVED lines=11> */
[----:B--2---:R-:W-:-:S05]  /*6d6b0*/  IADD3 R13, P1, R13, UR8, RZ ;  /* 0x000000080d0d7c10 */ /* 0x004fca000ff3e0ff */
[----:B------:R2:W-:Y:S01]  /*6d6c0*/  STL [R1+0xfd4], R13 ;  /* 0x000fd40d01007387 */ /* 0x0005e20000100800 */
[----:B------:R-:W-:Y:S02]  /*6d6d0*/  IADD3 R7, P2, R7, UR8, RZ ;  /* 0x0000000807077c10 */ /* 0x000fe4000ff5e0ff */
[----:B---3--:R-:W-:Y:S01]  /*6d6e0*/  IADD3.X R19, R19, UR5, RZ, P1, !PT ;  /* 0x0000000513137c10 */ /* 0x008fe20008ffe4ff */
[----:B-1----:R-:W-:Y:S01]  /*6d6f0*/  IMAD.MOV.U32 R4, RZ, RZ, R13 ;  /* 0x000000ffff047224 */ /* 0x002fe200078e000d */
[----:B----4-:R-:W-:-:S03]  /*6d700*/  IADD3.X R17, R17, UR5, RZ, P2, !PT ;  /* 0x0000000511117c10 */ /* 0x010fc600097fe4ff */
[----:B------:R1:W-:Y:S01]  /*6d710*/  STL [R1+0xfc8], R19 ;  /* 0x000fc81301007387 */ /* 0x0003e20000100800 */
[----:B------:R-:W-:-:S03]  /*6d720*/  IMAD.MOV.U32 R5, RZ, RZ, R19 ;  /* 0x000000ffff057224 */ /* 0x000fc600078e0013 */
[----:B------:R3:W-:Y:S04]  /*6d730*/  STL [R1+0xf94], R7 ;  /* 0x000f940701007387 */ /* 0x0007e80000100800 */
[----:B--2---:R-:W2:Y:S04]  /*6d740*/  LDL.LU R13, [R1+0xa88] ;  /* 0x000a8800010d7983 */ /* 0x004ea80000300800 */
[----:B------:R4:W-:Y:S04]  /*6d750*/  STL [R1+0xf88], R17 ;  /* 0x000f881101007387 */ /* 0x0009e80000100800 */
[----:B-1----:R-:W2:Y:S04]  /*6d760*/  LDL.LU R19, [R1+0xac8] ;  /* 0x000ac80001137983 */ /* 0x002ea80000300800 */
[----:B------:R1:W-:Y:S02]  /*6d770*/  LDGSTS.E [R9+0x2a400], [R4.64], P0 ;  /* 0x2a40000004097fae */ /* 0x0003e40008121846 */
[----:B-1----:R-:W-:-:S02]  /*6d780*/  MOV R4, R7 ;  /* 0x0000000700047202 */ /* 0x002fc40000000f00 */
[----:B------:R-:W-:Y:S01]  /*6d790*/  IADD3 R18, P1, R18, UR8, RZ ;  /* 0x0000000812127c10 */ /* 0x000fe2000ff3e0ff */
[----:B------:R-:W-:Y:S01]  /*6d7a0*/  IMAD.MOV.U32 R5, RZ, RZ, R17 ;  /* 0x000000ffff057224 */ /* 0x000fe200078e0011 */
[----:B---3--:R-:W3:Y:S04]  /*6d7b0*/  LDL.LU R7, [R1+0xb0c] ;  /* 0x000b0c0001077983 */ /* 0x008ee80000300800 */
[----:B----4-:R-:W3:Y:S01]  /*6d7c0*/  LDL.LU R17, [R1+0xb4c] ;  /* 0x000b4c0001117983 */ /* 0x010ee20000300800 */
[----:B------:R-:W-:-:S03]  /*6d7d0*/  IADD3 R11, P2, R11, UR8, RZ ;  /* 0x000000080b0b7c10 */ /* 0x000fc6000ff5e0ff */
[----:B------:R1:W-:Y:S01]  /*6d7e0*/  STL [R1+0xf54], R18 ;  /* 0x000f541201007387 */ /* 0x0003e20000100800 */
[----:B------:R-:W-:-:S03]  /*6d7f0*/  IADD3.X R20, R20, UR5, RZ, P1, !PT ;  /* 0x0000000514147c10 */ /* 0x000fc60008ffe4ff */
[----:B------:R1:W-:Y:S01]  /*6d800*/  LDGSTS.E [R9+0x2b400], [R4.64], P0 ;  /* 0x2b40000004097fae */ /* 0x0003e20008121846 */
[----:B------:R-:W-:-:S03]  /*6d810*/  IADD3.X R14, R14, UR5, RZ, P2, !PT ;  /* 0x000000050e0e7c10 */ /* 0x000fc600097fe4ff */
[----:B------:R1:W-:Y:S04]  /*6d820*/  STL [R1+0xf48], R20 ;  /* 0x000f481401007387 */ /* 0x0003e80000100800 */
[----:B------:R-:W-:Y:S01]  /*6d830*/  STL [R1+0xf14], R11 ;  /* 0x000f140b01007387 */ /* 0x000fe20000100800 */
[----:B-1----:R-:W-:-:S03]  /*6d840*/  IMAD.MOV.U32 R4, RZ, RZ, R18 ;  /* 0x000000ffff047224 */ /* 0x002fc600078e0012 */
[----:B------:R-:W3:Y:S01]  /*6d850*/  LDL.LU R18, [R1+0xb08] ;  /* 0x000b080001127983 */ /* 0x000ee20000300800 */
[----:B------:R-:W-:-:S03]  /*6d860*/  IMAD.MOV.U32 R5, RZ, RZ, R20 ;  /* 0x000000ffff057224 */ /* 0x000fc600078e0014 */
[----:B------:R1:W-:Y:S04]  /*6d870*/  STL [R1+0xf08], R14 ;  /* 0x000f080e01007387 */ /* 0x0003e80000100800 */
[----:B------:R-:W3:Y:S04]  /*6d880*/  LDL.LU R20, [R1+0xb48] ;  /* 0x000b480001147983 */ /* 0x000ee80000300800 */
[----:B------:R1:W-:Y:S01]  /*6d890*/  LDGSTS.E [R9+0x2c400], [R4.64], P0 ;  /* 0x2c40000004097fae */ /* 0x0003e20008121846 */
[----:B------:R-:W-:Y:S01]  /*6d8a0*/  IADD3 R12, P1, R12, UR8, RZ ;  /* 0x000000080c0c7c10 */ /* 0x000fe2000ff3e0ff */
[----:B-1----:R-:W-:Y:S01]  /*6d8b0*/  IMAD.MOV.U32 R4, RZ, RZ, R11 ;  /* 0x000000ffff047224 */ /* 0x002fe200078e000b */
[----:B------:R-:W-:-:S02]  /*6d8c0*/  MOV R5, R14 ;  /* 0x0000000e00057202 */ /* 0x000fc40000000f00 */
[----:B------:R-:W-:Y:S01]  /*6d8d0*/  IADD3 R22, P2, R22, UR8, RZ ;  /* 0x0000000816167c10 */ /* 0x000fe2000ff5e0ff */
[----:B------:R-:W3:Y:S01]  /*6d8e0*/  LDL.LU R14, [R1+0xb8c] ;  /* 0x000b8c00010e7983 */ /* 0x000ee20000300800 */
[----:B------:R-:W-:-:S03]  /*6d8f0*/  IADD3.X R21, R21, UR5, RZ, P1, !PT ;  /* 0x0000000515157c10 */ /* 0x000fc60008ffe4ff */
[----:B------:R-:W3:Y:S01]  /*6d900*/  LDL.LU R11, [R1+0xbcc] ;  /* 0x000bcc00010b7983 */ /* 0x000ee20000300800 */
[----:B------:R-:W-:-:S03]  /*6d910*/  IADD3.X R23, R23, UR5, RZ, P2, !PT ;  /* 0x0000000517177c10 */ /* 0x000fc600097fe4ff */
[----:B------:R-:W-:Y:S04]  /*6d920*/  STL [R1+0xed4], R12 ;  /* 0x000ed40c01007387 */ /* 0x000fe80000100800 */
        /* <DEDUP_REMOVED lines=11> */
[----:B------:R-:W-:Y:S01]  /*6d9e0*/  STL [R1+0xa8c], R6 ;  /* 0x000a8c0601007387 */ /* 0x000fe20000100800 */
[----:B-1----:R-:W-:Y:S02]  /*6d9f0*/  IMAD.MOV.U32 R4, RZ, RZ, R22 ;  /* 0x000000ffff047224 */ /* 0x002fe400078e0016 */
[----:B------:R-:W-:-:S05]  /*6da00*/  IMAD.MOV.U32 R5, RZ, RZ, R23 ;  /* 0x000000ffff057224 */ /* 0x000fca00078e0017 */
[----:B------:R1:W-:Y:S02]  /*6da10*/  LDGSTS.E [R9+0x2f400], [R4.64], P0 ;  /* 0x2f40000004097fae */ /* 0x0003e40008121846 */
[----:B-1----:R-:W-:Y:S02]  /*6da20*/  MOV R4, R6 ;  /* 0x0000000600047202 */ /* 0x002fe40000000f00 */
[----:B--2---:R-:W-:-:S05]  /*6da30*/  IADD3.X R13, R13, UR5, RZ, P1, !PT ;  /* 0x000000050d0d7c10 */ /* 0x004fca0008ffe4ff */
        /* <DEDUP_REMOVED lines=8> */
[----:B--2---:R-:W-:Y:S01]  /*6dac0*/  IMAD.MOV.U32 R5, RZ, RZ, R19 ;  /* 0x000000ffff057224 */ /* 0x004fe200078e0013 */
[----:B---3--:R-:W-:Y:S01]  /*6dad0*/  IADD3 R7, P1, R7, UR8, RZ ;  /* 0x0000000807077c10 */ /* 0x008fe2000ff3e0ff */
[----:B------:R-:W-:Y:S01]  /*6dae0*/  IMAD.MOV.U32 R4, RZ, RZ, R16 ;  /* 0x000000ffff047224 */ /* 0x000fe200078e0010 */
[----:B-1----:R-:W2:Y:S01]  /*6daf0*/  LDL.LU R19, [R1+0xc08] ;  /* 0x000c080001137983 */ /* 0x002ea20000300800 */
[----:B------:R-:W-:-:S03]  /*6db00*/  IADD3 R17, P2, R17, UR8, RZ ;  /* 0x0000000811117c10 */ /* 0x000fc6000ff5e0ff */
[----:B------:R-:W3:Y:S04]  /*6db10*/  LDL.LU R16, [R1+0xc48] ;  /* 0x000c480001107983 */ /* 0x000ee80000300800 */
[----:B------:R1:W-:Y:S04]  /*6db20*/  LDGSTS.E [R9+0x31400], [R4.64], P0 ;  /* 0x3140000004097fae */ /* 0x0003e80008121846 */
[----:B------:R-:W-:Y:S01]  /*6db30*/  STL [R1+0xb0c], R7 ;  /* 0x000b0c0701007387 */ /* 0x000fe20000100800 */
[----:B-1----:R-:W-:Y:S01]  /*6db40*/  IMAD.MOV.U32 R4, RZ, RZ, R7 ;  /* 0x000000ffff047224 */ /* 0x002fe200078e0007 */
[----:B------:R-:W-:-:S04]  /*6db50*/  IADD3.X R18, R18, UR5, RZ, P1, !PT ;  /* 0x0000000512127c10 */ /* 0x000fc80008ffe4ff */
[----:B------:R-:W-:Y:S01]  /*6db60*/  MOV R5, R18 ;  /* 0x0000001200057202 */ /* 0x000fe20000000f00 */
        /* <DEDUP_REMOVED lines=15> */
[----:B------:R-:W-:Y:S01]  /*6dc60*/  IADD3.X R21, R21, UR5, RZ, P1, !PT ;  /* 0x0000000515157c10 */ /* 0x000fe20008ffe4ff */
[----:B-1----:R-:W-:-:S04]  /*6dc70*/  IMAD.MOV.U32 R4, RZ, RZ, R14 ;  /* 0x000000ffff047224 */ /* 0x002fc800078e000e */
[----:B------:R1:W-:Y:S01]  /*6dc80*/  STL [R1+0xb88], R21 ;  /* 0x000b881501007387 */ /* 0x0003e20000100800 */
[----:B------:R-:W-:-:S03]  /*6dc90*/  IADD3.X R12, R12, UR5, RZ, P2, !PT ;  /* 0x000000050c0c7c10 */ /* 0x000fc600097fe4ff */
[----:B------:R1:W-:Y:S04]  /*6dca0*/  STL [R1+0xbcc], R11 ;  /* 0x000bcc0b01007387 */ /* 0x0003e80000100800 */
[----:B------:R-:W3:Y:S04]  /*6dcb0*/  LDL.LU R22, [R1+0xd0c] ;  /* 0x000d0c0001167983 */ /* 0x000ee80000300800 */
[----:B------:R1:W-:Y:S04]  /*6dcc0*/  STL [R1+0xbc8], R12 ;  /* 0x000bc80c01007387 */ /* 0x0003e80000100800 */
[----:B------:R-:W3:Y:S04]  /*6dcd0*/  LDL.LU R14, [R1+0xd4c] ;  /* 0x000d4c00010e7983 */ /* 0x000ee80000300800 */
[----:B------:R-:W3:Y:S01]  /*6dce0*/  LDL.LU R23, [R1+0xd08] ;  /* 0x000d080001177983 */ /* 0x000ee20000300800 */
[----:B------:R-:W-:-:S03]  /*6dcf0*/  IMAD.MOV.U32 R5, RZ, RZ, R21 ;  /* 0x000000ffff057224 */ /* 0x000fc600078e0015 */
[----:B-1----:R-:W3:Y:S04]  /*6dd00*/  LDL.LU R21, [R1+0xd48] ;  /* 0x000d480001157983 */ /* 0x002ee80000300800 */
[----:B------:R1:W-:Y:S02]  /*6dd10*/  LDGSTS.E [R9+0x34400], [R4.64], P0 ;  /* 0x3440000004097fae */ /* 0x0003e40008121846 */
[----:B-1----:R-:W-:Y:S01]  /*6dd20*/  MOV R4, R11 ;  /* 0x0000000b00047202 */ /* 0x002fe20000000f00 */
[----:B------:R-:W-:Y:S01]  /*6dd30*/  IMAD.MOV.U32 R5, RZ, RZ, R12 ;  /* 0x000000ffff057224 */ /* 0x000fe200078e000c */
[----:B------:R-:W3:Y:S04]  /*6dd40*/  LDL.LU R11, [R1+0xd8c] ;  /* 0x000d8c00010b7983 */ /* 0x000ee80000300800 */
[----:B------:R-:W3:Y:S04]  /*6dd50*/  LDL.LU R12, [R1+0xdcc] ;  /* 0x000dcc00010c7983 */ /* 0x000ee80000300800 */
[----:B------:R1:W-:Y:S01]  /*6dd60*/  LDGSTS.E [R9+0x35400], [R4.64], P0 ;  /* 0x3540000004097fae */ /* 0x0003e20008121846 */
[----:B----4-:R-:W-:-:S05]  /*6dd70*/  IADD3 R13, P1, R13, UR8, RZ ;  /* 0x000000080d0d7c10 */ /* 0x010fca000ff3e0ff */
[----:B------:R4:W-:Y:S01]  /*6dd80*/  STL [R1+0xc0c], R13 ;  /* 0x000c0c0d01007387 */ /* 0x0009e20000100800 */
[----:B------:R-:W-:Y:S02]  /*6dd90*/  IADD3 R6, P2, R6, UR8, RZ ;  /* 0x0000000806067c10 */ /* 0x000fe4000ff5e0ff */
[----:B--2---:R-:W-:Y:S01]  /*6dda0*/  IADD3.X R19, R19, UR5, RZ, P1, !PT ;  /* 0x0000000513137c10 */ /* 0x004fe20008ffe4ff */
[----:B-1----:R-:W-:Y:S01]  /*6ddb0*/  IMAD.MOV.U32 R4, RZ, RZ, R13 ;  /* 0x000000ffff047224 */ /* 0x002fe200078e000d */
[----:B---3--:R-:W-:-:S03]  /*6ddc0*/  IADD3.X R16, R16, UR5, RZ, P2, !PT ;  /* 0x0000000510107c10 */ /* 0x008fc600097fe4ff */
[----:B------:R1:W-:Y:S01]  /*6ddd0*/  STL [R1+0xc08], R19 ;  /* 0x000c081301007387 */ /* 0x0003e20000100800 */
[----:B------:R-:W-:-:S03]  /*6dde0*/  IMAD.MOV.U32 R5, RZ, RZ, R19 ;  /* 0x000000ffff057224 */ /* 0x000fc600078e0013 */
[----:B------:R2:W-:Y:S04]  /*6ddf0*/  STL [R1+0xc4c], R6 ;  /* 0x000c4c0601007387 */ /* 0x0005e80000100800 */
[----:B----4-:R-:W3:Y:S04]  /*6de00*/  LDL.LU R13, [R1+0xd88] ;  /* 0x000d8800010d7983 */ /* 0x010ee80000300800 */
[----:B------:R4:W-:Y:S04]  /*6de10*/  STL [R1+0xc48], R16 ;  /* 0x000c481001007387 */ /* 0x0009e80000100800 */
[----:B-1----:R-:W3:Y:S04]  /*6de20*/  LDL.LU R19, [R1+0xdc8] ;  /* 0x000dc80001137983 */ /* 0x002ee80000300800 */
[----:B------:R1:W-:Y:S02]  /*6de30*/  LDGSTS.E [R9+0x36400], [R4.64], P0 ;  /* 0x3640000004097fae */ /* 0x0003e40008121846 */
[----:B-1----:R-:W-:Y:S01]  /*6de40*/  IMAD.MOV.U32 R4, RZ, RZ, R6 ;  /* 0x000000ffff047224 */ /* 0x002fe200078e0006 */
[----:B------:R-:W-:Y:S01]  /*6de50*/  MOV R5, R16 ;  /* 0x0000001000057202 */ /* 0x000fe20000000f00 */
        /* <DEDUP_REMOVED lines=10> */
[----:B------:R1:W-:Y:S04]  /*6df00*/  STL [R1+0xccc], R7 ;  /* 0x000ccc0701007387 */ /* 0x0003e80000100800 */
[----:B------:R-:W3:Y:S01]  /*6df10*/  LDL.LU R18, [R1+0xe08] ;  /* 0x000e080001127983 */ /* 0x000ee20000300800 */
[----:B------:R-:W-:-:S03]  /*6df20*/  IMAD.MOV.U32 R5, RZ, RZ, R20 ;  /* 0x000000ffff057224 */ /* 0x000fc600078e0014 */
[----:B------:R1:W-:Y:S04]  /*6df30*/  STL [R1+0xcc8], R17 ;  /* 0x000cc81101007387 */ /* 0x0003e80000100800 */
[----:B------:R-:W3:Y:S04]  /*6df40*/  LDL.LU R20, [R1+0xe48] ;  /* 0x000e480001147983 */ /* 0x000ee80000300800 */
[----:B------:R1:W-:Y:S01]  /*6df50*/  LDGSTS.E [R9+0x38400], [R4.64], P0 ;  /* 0x3840000004097fae */ /* 0x0003e20008121846 */
[----:B------:R-:W-:Y:S01]  /*6df60*/  IADD3 R22, P1, R22, UR8, RZ ;  /* 0x0000000816167c10 */ /* 0x000fe2000ff3e0ff */
[----:B-1----:R-:W-:-:S02]  /*6df70*/  IMAD.MOV.U32 R4, RZ, RZ, R7 ;  /* 0x000000ffff047224 */ /* 0x002fc400078e0007 */
[----:B------:R-:W-:Y:S01]  /*6df80*/  IMAD.MOV.U32 R5, RZ, RZ, R17 ;  /* 0x000000ffff057224 */ /* 0x000fe200078e0011 */
[----:B------:R-:W3:Y:S01]  /*6df90*/  LDL.LU R7, [R1+0x124c] ;  /* 0x00124c0001077983 */ /* 0x000ee20000300800 */
[----:B------:R-:W-:-:S03]  /*6dfa0*/  IADD3 R14, P2, R14, UR8, RZ ;  /* 0x000000080e0e7c10 */ /* 0x000fc6000ff5e0ff */
[----:B------:R1:W-:Y:S01]  /*6dfb0*/  LDGSTS.E [R9+0x39400], [R4.64], P0 ;  /* 0x3940000004097fae */ /* 0x0003e20008121846 */
[----:B------:R-:W-:-:S03]  /*6dfc0*/  IADD3.X R23, R23, UR5, RZ, P1, !PT ;  /* 0x0000000517177c10 */ /* 0x000fc60008ffe4ff */
[----:B------:R-:W3:Y:S01]  /*6dfd0*/  LDL.LU R17, [R1+0x120c] ;  /* 0x00120c0001117983 */ /* 0x000ee20000300800 */
[----:B------:R-:W-:-:S03]  /*6dfe0*/  IADD3.X R21, R21, UR5, RZ, P2, !PT ;  /* 0x0000000515157c10 */ /* 0x000fc600097fe4ff */
[----:B------:R-:W-:Y:S01]  /*6dff0*/  STL [R1+0xd0c], R22 ;  /* 0x000d0c1601007387 */ /* 0x000fe20000100800 */
[----:B-1----:R-:W-:Y:S01]  /*6e000*/  MOV R4, R22 ;  /* 0x0000001600047202 */ /* 0x002fe20000000f00 */
[----:B------:R-:W-:Y:S02]  /*6e010*/  IMAD.MOV.U32 R5, RZ, RZ, R23 ;  /* 0x000000ffff057224 */ /* 0x000fe400078e0017 */
[----:B------:R-:W-:Y:S04]  /*6e020*/  STL [R1+0xd08], R23 ;  /* 0x000d081701007387 */ /* 0x000fe80000100800 */
[----:B------:R1:W-:Y:S04]  /*6e030*/  STL [R1+0xd4c], R14 ;  /* 0x000d4c0e01007387 */ /* 0x0003e80000100800 */
[----:B------:R1:W-:Y:S04]  /*6e040*/  LDGSTS.E [R9+0x3a400], [R4.64], P0 ;  /* 0x3a40000004097fae */ /* 0x0003e80008121846 */
[----:B------:R1:W-:Y:S02]  /*6e050*/  STL [R1+0xd48], R21 ;  /* 0x000d481501007387 */ /* 0x0003e40000100800 */
[----:B-1----:R-:W-:-:S02]  /*6e060*/  IMAD.MOV.U32 R4, RZ, RZ, R14 ;  /* 0x000000ffff047224 */ /* 0x002fc400078e000e */
[----:B------:R-:W3:Y:S01]  /*6e070*/  LDL.LU R14, [R1+0x1240] ;  /* 0x00124000010e7983 */ /* 0x000ee20000300800 */
[----:B------:R-:W-:-:S03]  /*6e080*/  IMAD.MOV.U32 R5, RZ, RZ, R21 ;  /* 0x000000ffff057224 */ /* 0x000fc600078e0015 */
[----:B------:R-:W3:Y:S01]  /*6e090*/  LDL.LU R21, [R1+0x1200] ;  /* 0x0012000001157983 */ /* 0x000ee20000300800 */
[----:B------:R-:W-:Y:S02]  /*6e0a0*/  IADD3 R11, P1, R11, UR8, RZ ;  /* 0x000000080b0b7c10 */ /* 0x000fe4000ff3e0ff */
[----:B------:R-:W-:Y:S01]  /*6e0b0*/  IADD3 R12, P2, R12, UR8, RZ ;  /* 0x000000080c0c7c10 */ /* 0x000fe2000ff5e0ff */
[----:B------:R1:W-:Y:S04]  /*6e0c0*/  LDGSTS.E [R9+0x3b400], [R4.64], P0 ;  /* 0x3b40000004097fae */ /* 0x0003e80008121846 */
[----:B------:R3:W-:Y:S01]  /*6e0d0*/  STL [R1+0xd8c], R11 ;  /* 0x000d8c0b01007387 */ /* 0x0007e20000100800 */
[----:B-1----:R-:W-:Y:S01]  /*6e0e0*/  IMAD.MOV.U32 R4, RZ, RZ, R11 ;  /* 0x000000ffff047224 */ /* 0x002fe200078e000b */
[----:B---3--:R-:W-:-:S04]  /*6e0f0*/  IADD3.X R13, R13, UR5, RZ, P1, !PT ;  /* 0x000000050d0d7c10 */ /* 0x008fc80008ffe4ff */
[----:B------:R-:W-:Y:S01]  /*6e100*/  MOV R5, R13 ;  /* 0x0000000d00057202 */ /* 0x000fe20000000f00 */
[----:B------:R1:W-:Y:S01]  /*6e110*/  STL [R1+0xd88], R13 ;  /* 0x000d880d01007387 */ /* 0x0003e20000100800 */
[----:B------:R-:W-:-:S03]  /*6e120*/  IADD3.X R19, R19, UR5, RZ, P2, !PT ;  /* 0x0000000513137c10 */ /* 0x000fc600097fe4ff */
[----:B------:R3:W-:Y:S04]  /*6e130*/  STL [R1+0xdcc], R12 ;  /* 0x000dcc0c01007387 */ /* 0x0007e80000100800 */
[----:B------:R-:W4:Y:S04]  /*6e140*/  LDL.LU R11, [R1+0x11cc] ;  /* 0x0011cc00010b7983 */ /* 0x000f280000300800 */
[----:B------:R3:W-:Y:S04]  /*6e150*/  STL [R1+0xdc8], R19 ;  /* 0x000dc81301007387 */ /* 0x0007e80000100800 */
[----:B------:R3:W-:Y:S04]  /*6e160*/  LDGSTS.E [R9+0x3c400], [R4.64], P0 ;  /* 0x3c40000004097fae */ /* 0x0007e80008121846 */
[----:B-1----:R-:W4:Y:S01]  /*6e170*/  LDL.LU R13, [R1+0x118c] ;  /* 0x00118c00010d7983 */ /* 0x002f220000300800 */
[----:B--2---:R-:W-:Y:S01]  /*6e180*/  IADD3 R6, P1, R6, UR8, RZ ;  /* 0x0000000806067c10 */ /* 0x004fe2000ff3e0ff */
[----:B---3--:R-:W-:-:S02]  /*6e190*/  IMAD.MOV.U32 R4, RZ, RZ, R12 ;  /* 0x000000ffff047224 */ /* 0x008fc400078e000c */
[----:B------:R-:W2:Y:S01]  /*6e1a0*/  LDL.LU R12, [R1+0x11c0] ;  /* 0x0011c000010c7983 */ /* 0x000ea20000300800 */
[----:B------:R-:W-:Y:S01]  /*6e1b0*/  IMAD.MOV.U32 R5, RZ, RZ, R19 ;  /* 0x000000ffff057224 */ /* 0x000fe200078e0013 */
[----:B------:R-:W-:Y:S02]  /*6e1c0*/  IADD3 R16, P2, R16, UR8, RZ ;  /* 0x0000000810107c10 */ /* 0x000fe4000ff5e0ff */
        /* <DEDUP_REMOVED lines=13> */
[----:B------:R-:W-:Y:S01]  /*6e2a0*/  IMAD.MOV.U32 R5, RZ, RZ, R20 ;  /* 0x000000ffff057224 */ /* 0x000fe200078e0014 */
[----:B------:R-:W-:-:S02]  /*6e2b0*/  MOV R4, R16 ;  /* 0x0000001000047202 */ /* 0x000fc40000000f00 */
[----:B-1----:R-:W3:Y:S04]  /*6e2c0*/  LDL.LU R20, [R1+0x1140] ;  /* 0x0011400001147983 */ /* 0x002ee80000300800 */
[----:B------:R-:W3:Y:S01]  /*6e2d0*/  LDL.LU R16, [R1+0x1100] ;  /* 0x0011000001107983 */ /* 0x000ee20000300800 */
[----:B------:R-:W-:Y:S02]  /*6e2e0*/  IADD3 R7, P1, R7, UR8, RZ ;  /* 0x0000000807077c10 */ /* 0x000fe4000ff3e0ff */
[----:B------:R-:W-:Y:S01]  /*6e2f0*/  IADD3 R17, P2, R17, UR8, RZ ;  /* 0x0000000811117c10 */ /* 0x000fe2000ff5e0ff */
[----:B------:R1:W-:Y:S04]  /*6e300*/  LDGSTS.E [R9+0x3f400], [R4.64], P0 ;  /* 0x3f40000004097fae */ /* 0x0003e80008121846 */
[----:B------:R-:W-:Y:S04]  /*6e310*/  STL [R1+0x124c], R7 ;  /* 0x00124c0701007387 */ /* 0x000fe80000100800 */
[----:B------:R-:W-:Y:S01]  /*6e320*/  STL [R1+0x120c], R17 ;  /* 0x00120c1101007387 */ /* 0x000fe20000100800 */
[----:B-1----:R-:W-:Y:S01]  /*6e330*/  LOP3.LUT R9, R252, 0x30, RZ, 0x3c, !PT ;  /* 0x00000030fc097812 */ /* 0x002fe200078e3cff */
[----:B------:R-:W-:Y:S01]  /*6e340*/  IMAD.MOV.U32 R4, RZ, RZ, R7 ;  /* 0x000000ffff047224 */ /* 0x000fe200078e0007 */
[----:B------:R-:W-:-:S02]  /*6e350*/  IADD3.X R14, R14, UR5, RZ, P1, !PT ;  /* 0x000000050e0e7c10 */ /* 0x000fc40008ffe4ff */
[----:B------:R-:W-:-:S03]  /*6e360*/  IADD3.X R21, R21, UR5, RZ, P2, !PT ;  /* 0x0000000515157c10 */ /* 0x000fc600097fe4ff */
[----:B------:R-:W-:Y:S01]  /*6e370*/  IMAD.MOV.U32 R5, RZ, RZ, R14 ;  /* 0x000000ffff057224 */ /* 0x000fe200078e000e */
[----:B------:R1:W-:Y:S04]  /*6e380*/  STL [R1+0x1240], R14 ;  /* 0x0012400e01007387 */ /* 0x0003e80000100800 */
[----:B------:R1:W-:Y:S04]  /*6e390*/  LDGSTS.E [R9+0x20600], [R4.64], P0 ;  /* 0x2060000004097fae */ /* 0x0003e80008121846 */
[----:B-1----:R-:W3:Y:S04]  /*6e3a0*/  LDL.LU R14, [R1+0x10cc] ;  /* 0x0010cc00010e7983 */ /* 0x002ee80000300800 */
[----:B------:R1:W-:Y:S01]  /*6e3b0*/  STL [R1+0x1200], R21 ;  /* 0x0012001501007387 */ /* 0x0003e20000100800 */
[----:B------:R-:W-:-:S03]  /*6e3c0*/  MOV R5, R21 ;  /* 0x0000001500057202 */ /* 0x000fc60000000f00 */
[----:B------:R-:W3:Y:S01]  /*6e3d0*/  LDL.LU R7, [R1+0x108c] ;  /* 0x00108c0001077983 */ /* 0x000ee20000300800 */
[----:B------:R-:W-:-:S03]  /*6e3e0*/  IMAD.MOV.U32 R4, RZ, RZ, R17 ;  /* 0x000000ffff047224 */ /* 0x000fc600078e0011 */
[----:B-1----:R-:W3:Y:S04]  /*6e3f0*/  LDL.LU R21, [R1+0x10c0] ;  /* 0x0010c00001157983 */ /* 0x002ee80000300800 */
[----:B------:R-:W3:Y:S04]  /*6e400*/  LDL.LU R17, [R1+0x1080] ;  /* 0x0010800001117983 */ /* 0x000ee80000300800 */
[----:B------:R1:W-:Y:S01]  /*6e410*/  LDGSTS.E [R9+0x21600], [R4.64], P0 ;  /* 0x2160000004097fae */ /* 0x0003e20008121846 */
[----:B----4-:R-:W-:-:S05]  /*6e420*/  IADD3 R11, P1, R11, UR8, RZ ;  /* 0x000000080b0b7c10 */ /* 0x010fca000ff3e0ff */
[----:B------:R-:W-:Y:S01]  /*6e430*/  STL [R1+0x11cc], R11 ;  /* 0x0011cc0b01007387 */ /* 0x000fe20000100800 */
[----:B-1----:R-:W-:Y:S01]  /*6e440*/  IMAD.MOV.U32 R4, RZ, RZ, R11 ;  /* 0x000000ffff047224 */ /* 0x002fe200078e000b */
[----:B------:R-:W-:Y:S02]  /*6e450*/  IADD3 R13, P2, R13, UR8, RZ ;  /* 0x000000080d0d7c10 */ /* 0x000fe4000ff5e0ff */
[----:B--2---:R-:W-:Y:S02]  /*6e460*/  IADD3.X R12, R12, UR5, RZ, P1, !PT ;  /* 0x000000050c0c7c10 */ /* 0x004fe40008ffe4ff */
[----:B---3--:R-:W-:-:S03]  /*6e470*/  IADD3.X R19, R19, UR5, RZ, P2, !PT ;  /* 0x0000000513137c10 */ /* 0x008fc600097fe4ff */
[----:B------:R-:W-:Y:S01]  /*6e480*/  IMAD.MOV.U32 R5, RZ, RZ, R12 ;  /* 0x000000ffff057224 */ /* 0x000fe200078e000c */
[----:B------:R1:W-:Y:S04]  /*6e490*/  STL [R1+0x11c0], R12 ;  /* 0x0011c00c01007387 */ /* 0x0003e80000100800 */
[----:B------:R-:W-:Y:S04]  /*6e4a0*/  STL [R1+0x118c], R13 ;  /* 0x00118c0d01007387 */ /* 0x000fe80000100800 */
[----:B------:R2:W-:Y:S04]  /*6e4b0*/  LDGSTS.E [R9+0x22600], [R4.64], P0 ;  /* 0x2260000004097fae */ /* 0x0005e80008121846 */
[----:B-1----:R-:W3:Y:S04]  /*6e4c0*/  LDL.LU R12, [R1+0x104c] ;  /* 0x00104c00010c7983 */ /* 0x002ee80000300800 */
[----:B------:R1:W-:Y:S04]  /*6e4d0*/  STL [R1+0x1180], R19 ;  /* 0x0011801301007387 */ /* 0x0003e80000100800 */
[----:B------:R-:W4:Y:S01]  /*6e4e0*/  LDL.LU R11, [R1+0x100c] ;  /* 0x00100c00010b7983 */ /* 0x000f220000300800 */
[----:B--2---:R-:W-:-:S02]  /*6e4f0*/  IMAD.MOV.U32 R5, RZ, RZ, R19 ;  /* 0x000000ffff057224 */ /* 0x004fc400078e0013 */
[----:B------:R-:W-:Y:S01]  /*6e500*/  IMAD.MOV.U32 R4, RZ, RZ, R13 ;  /* 0x000000ffff047224 */ /* 0x000fe200078e000d */
[----:B-1----:R-:W2:Y:S04]  /*6e510*/  LDL.LU R19, [R1+0x1040] ;  /* 0x0010400001137983 */ /* 0x002ea80000300800 */
[----:B------:R-:W2:Y:S01]  /*6e520*/  LDL.LU R13, [R1+0x1000] ;  /* 0x00100000010d7983 */ /* 0x000ea20000300800 */
[----:B------:R-:W-:-:S03]  /*6e530*/  IADD3 R18, P1, R18, UR8, RZ ;  /* 0x0000000812127c10 */ /* 0x000fc6000ff3e0ff */
[----:B------:R1:W-:Y:S01]  /*6e540*/  LDGSTS.E [R9+0x23600], [R4.64], P0 ;  /* 0x2360000004097fae */ /* 0x0003e20008121846 */
[----:B------:R-:W-:-:S03]  /*6e550*/  IADD3 R6, P2, R6, UR8, RZ ;  /* 0x0000000806067c10 */ /* 0x000fc6000ff5e0ff */
[----:B------:R1:W-:Y:S01]  /*6e560*/  STL [R1+0x114c], R18 ;  /* 0x00114c1201007387 */ /* 0x0003e20000100800 */
[----:B------:R-:W-:Y:S02]  /*6e570*/  IADD3.X R20, R20, UR5, RZ, P1, !PT ;  /* 0x0000000514147c10 */ /* 0x000fe40008ffe4ff */
[----:B-1----:R-:W-:Y:S02]  /*6e580*/  MOV R4, R18 ;  /* 0x0000001200047202 */ /* 0x002fe40000000f00 */
[----:B------:R-:W-:Y:S01]  /*6e590*/  IADD3.X R16, R16, UR5, RZ, P2, !PT ;  /* 0x0000000510107c10 */ /* 0x000fe200097fe4ff */
[----:B------:R1:W-:Y:S04]  /*6e5a0*/  STL [R1+0x1140], R20 ;  /* 0x0011401401007387 */ /* 0x0003e80000100800 */
[----:B------:R1:W-:Y:S01]  /*6e5b0*/  STL [R1+0x110c], R6 ;  /* 0x00110c0601007387 */ /* 0x0003e20000100800 */
[----:B------:R-:W-:-:S03]  /*6e5c0*/  IMAD.MOV.U32 R5, RZ, RZ, R20 ;  /* 0x000000ffff057224 */ /* 0x000fc600078e0014 */
[----:B------:R-:W2:Y:S04]  /*6e5d0*/  LDL.LU R18, [R1+0xfcc] ;  /* 0x000fcc0001127983 */ /* 0x000ea80000300800 */
[----:B------:R1:W-:Y:S04]  /*6e5e0*/  STL [R1+0x1100], R16 ;  /* 0x0011001001007387 */ /* 0x0003e80000100800 */
[----:B------:R-:W2:Y:S04]  /*6e5f0*/  LDL.LU R22, [R1+0xf8c] ;  /* 0x000f8c0001167983 */ /* 0x000ea80000300800 */
[----:B-1----:R-:W2:Y:S04]  /*6e600*/  LDL.LU R20, [R1+0xfc0] ;  /* 0x000fc00001147983 */ /* 0x002ea80000300800 */
[----:B------:R-:W2:Y:S04]  /*6e610*/  LDL.LU R23, [R1+0xf80] ;  /* 0x000f800001177983 */ /* 0x000ea80000300800 */
[----:B------:R1:W-:Y:S02]  /*6e620*/  LDGSTS.E [R9+0x24600], [R4.64], P0 ;  /* 0x2460000004097fae */ /* 0x0003e40008121846 */
[----:B-1----:R-:W-:-:S02]  /*6e630*/  IMAD.MOV.U32 R4, RZ, RZ, R6 ;  /* 0x000000ffff047224 */ /* 0x002fc400078e0006 */
[----:B------:R-:W-:Y:S01]  /*6e640*/  IMAD.MOV.U32 R5, RZ, RZ, R16 ;  /* 0x000000ffff057224 */ /* 0x000fe200078e0010 */
[----:B------:R-:W2:Y:S01]  /*6e650*/  LDL.LU R6, [R1+0xf4c] ;  /* 0x000f4c0001067983 */ /* 0x000ea20000300800 */
[----:B------:R-:W-:-:S03]  /*6e660*/  IADD3 R14, P1, R14, UR8, RZ ;  /* 0x000000080e0e7c10 */ /* 0x000fc6000ff3e0ff */
[----:B------:R-:W2:Y:S04]  /*6e670*/  LDL.LU R16, [R1+0xf0c] ;  /* 0x000f0c0001107983 */ /* 0x000ea80000300800 */
        /* <DEDUP_REMOVED lines=8> */
[----:B------:R-:W2:Y:S01]  /*6e700*/  LDL.LU R14, [R1+0xf40] ;  /* 0x000f4000010e7983 */ /* 0x000ea20000300800 */
[----:B------:R-:W-:-:S03]  /*6e710*/  MOV R5, R21 ;  /* 0x0000001500057202 */ /* 0x000fc60000000f00 */
[----:B------:R1:W-:Y:S04]  /*6e720*/  STL [R1+0x1080], R17 ;  /* 0x0010801101007387 */ /* 0x0003e80000100800 */
[----:B------:R-:W2:Y:S04]  /*6e730*/  LDL.LU R21, [R1+0xf00] ;  /* 0x000f000001157983 */ /* 0x000ea80000300800 */
[----:B------:R1:W-:Y:S02]  /*6e740*/  LDGSTS.E [R9+0x26600], [R4.64], P0 ;  /* 0x2660000004097fae */ /* 0x0003e40008121846 */
[----:B-1----:R-:W-:-:S02]  /*6e750*/  IMAD.MOV.U32 R4, RZ, RZ, R7 ;  /* 0x000000ffff047224 */ /* 0x002fc400078e0007 */
[----:B------:R-:W-:Y:S01]  /*6e760*/  IMAD.MOV.U32 R5, RZ, RZ, R17 ;  /* 0x000000ffff057224 */ /* 0x000fe200078e0011 */
[----:B------:R-:W2:Y:S04]  /*6e770*/  LDL.LU R7, [R1+0xecc] ;  /* 0x000ecc0001077983 */ /* 0x000ea80000300800 */
[----:B------:R-:W2:Y:S04]  /*6e780*/  LDL.LU R17, [R1+0xe8c] ;  /* 0x000e8c0001117983 */ /* 0x000ea80000300800 */
[----:B------:R1:W-:Y:S01]  /*6e790*/  LDGSTS.E [R9+0x27600], [R4.64], P0 ;  /* 0x2760000004097fae */ /* 0x0003e20008121846 */
[----:B---3--:R-:W-:-:S05]  /*6e7a0*/  IADD3 R12, P1, R12, UR8, RZ ;  /* 0x000000080c0c7c10 */ /* 0x008fca000ff3e0ff */
[----:B------:R3:W-:Y:S01]  /*6e7b0*/  STL [R1+0x104c], R12 ;  /* 0x00104c0c01007387 */ /* 0x0007e20000100800 */
[----:B----4-:R-:W-:Y:S02]  /*6e7c0*/  IADD3 R11, P2, R11, UR8, RZ ;  /* 0x000000080b0b7c10 */ /* 0x010fe4000ff5e0ff */
[----:B--2---:R-:W-:Y:S01]  /*6e7d0*/  IADD3.X R19, R19, UR5, RZ, P1, !PT ;  /* 0x0000000513137c10 */ /* 0x004fe20008ffe4ff */
[----:B-1----:R-:W-:Y:S01]  /*6e7e0*/  IMAD.MOV.U32 R4, RZ, RZ, R12 ;  /* 0x000000ffff047224 */ /* 0x002fe200078e000c */
[----:B------:R-:W-:-:S03]  /*6e7f0*/  IADD3.X R13, R13, UR5, RZ, P2, !PT ;  /* 0x000000050d0d7c10 */ /* 0x000fc600097fe4ff */
[----:B------:R1:W-:Y:S01]  /*6e800*/  STL [R1+0x1040], R19 ;  /* 0x0010401301007387 */ /* 0x0003e20000100800 */
[----:B------:R-:W-:-:S03]  /*6e810*/  IMAD.MOV.U32 R5, RZ, RZ, R19 ;  /* 0x000000ffff057224 */ /* 0x000fc600078e0013 */
[----:B------:R2:W-:Y:S04]  /*6e820*/  STL [R1+0x100c], R11 ;  /* 0x00100c0b01007387 */ /* 0x0005e80000100800 */
[----:B---3--:R-:W3:Y:S04]  /*6e830*/  LDL.LU R12, [R1+0xec0] ;  /* 0x000ec000010c7983 */ /* 0x008ee80000300800 */
[----:B------:R4:W-:Y:S04]  /*6e840*/  STL [R1+0x1000], R13 ;  /* 0x0010000d01007387 */ /* 0x0009e80000100800 */
[----:B-1----:R-:W3:Y:S04]  /*6e850*/  LDL.LU R19, [R1+0xe80] ;  /* 0x000e800001137983 */ /* 0x002ee80000300800 */
[----:B------:R1:W-:Y:S01]  /*6e860*/  LDGSTS.E [R9+0x28600], [R4.64], P0 ;  /* 0x2860000004097fae */ /* 0x0003e20008121846 */
[----:B------:R-:W-:-:S02]  /*6e870*/  IADD3 R18, P1, R18, UR8, RZ ;  /* 0x0000000812127c10 */ /* 0x000fc4000ff3e0ff */
[----:B-1----:R-:W-:Y:S01]  /*6e880*/  MOV R4, R11 ;  /* 0x0000000b00047202 */ /* 0x002fe20000000f00 */
[----:B------:R-:W-:Y:S01]  /*6e890*/  IMAD.MOV.U32 R5, RZ, RZ, R13 ;  /* 0x000000ffff057224 */ /* 0x000fe200078e000d */
[----:B--2---:R-:W2:Y:S01]  /*6e8a0*/  LDL.LU R11, [R1+0xa94] ;  /* 0x000a9400010b7983 */ /* 0x004ea20000300800 */
[----:B------:R-:W-:-:S03]  /*6e8b0*/  IADD3 R22, P2, R22, UR8, RZ ;  /* 0x0000000816167c10 */ /* 0x000fc6000ff5e0ff */
[----:B----4-:R-:W3:Y:S01]  /*6e8c0*/  LDL.LU R13, [R1+0xad4] ;  /* 0x000ad400010d7983 */ /* 0x010ee20000300800 */
        /* <DEDUP_REMOVED lines=15> */
[----:B-1----:R-:W-:Y:S01]  /*6e9c0*/  IMAD.MOV.U32 R4, RZ, RZ, R22 ;  /* 0x000000ffff047224 */ /* 0x002fe200078e0016 */
[----:B------:R-:W-:-:S05]  /*6e9d0*/  MOV R5, R23 ;  /* 0x0000001700057202 */ /* 0x000fca0000000f00 */
[----:B------:R1:W-:Y:S01]  /*6e9e0*/  LDGSTS.E [R9+0x2b600], [R4.64], P0 ;  /* 0x2b60000004097fae */ /* 0x0003e20008121846 */
[----:B------:R-:W-:-:S05]  /*6e9f0*/  IADD3.X R14, R14, UR5, RZ, P1, !PT ;  /* 0x000000050e0e7c10 */ /* 0x000fca0008ffe4ff */
[----:B------:R1:W-:Y:S02]  /*6ea00*/  STL [R1+0xf40], R14 ;  /* 0x000f400e01007387 */ /* 0x0003e40000100800 */
[----:B-1----:R-:W-:Y:S01]  /*6ea10*/  IMAD.MOV.U32 R4, RZ, RZ, R6 ;  /* 0x000000ffff047224 */ /* 0x002fe200078e0006 */
[----:B------:R-:W-:Y:S01]  /*6ea20*/  IADD3.X R21, R21, UR5, RZ, P2, !PT ;  /* 0x0000000515157c10 */ /* 0x000fe200097fe4ff */
[----:B------:R-:W-:Y:S01]  /*6ea30*/  IMAD.MOV.U32 R5, RZ, RZ, R14 ;  /* 0x000000ffff057224 */ /* 0x000fe200078e000e */
[----:B------:R-:W-:Y:S04]  /*6ea40*/  STL [R1+0xf0c], R16 ;  /* 0x000f0c1001007387 */ /* 0x000fe80000100800 */
[----:B------:R1:W-:Y:S04]  /*6ea50*/  LDGSTS.E [R9+0x2c600], [R4.64], P0 ;  /* 0x2c60000004097fae */ /* 0x0003e80008121846 */
[----:B------:R-:W3:Y:S04]  /*6ea60*/  LDL.LU R14, [R1+0xb14] ;  /* 0x000b1400010e7983 */ /* 0x000ee80000300800 */
[----:B------:R1:W-:Y:S04]  /*6ea70*/  STL [R1+0xf00], R21 ;  /* 0x000f001501007387 */ /* 0x0003e80000100800 */
[----:B------:R-:W3:Y:S01]  /*6ea80*/  LDL.LU R6, [R1+0xb54] ;  /* 0x000b540001067983 */ /* 0x000ee20000300800 */
[----:B-1----:R-:W-:-:S03]  /*6ea90*/  IMAD.MOV.U32 R5, RZ, RZ, R21 ;  /* 0x000000ffff057224 */ /* 0x002fc600078e0015 */
[----:B------:R-:W3:Y:S01]  /*6eaa0*/  LDL.LU R21, [R1+0xb10] ;  /* 0x000b100001157983 */ /* 0x000ee20000300800 */
[----:B------:R-:W-:-:S03]  /*6eab0*/  IMAD.MOV.U32 R4, RZ, RZ, R16 ;  /* 0x000000ffff047224 */ /* 0x000fc600078e0010 */
[----:B------:R-:W3:Y:S01]  /*6eac0*/  LDL.LU R16, [R1+0xb50] ;  /* 0x000b500001107983 */ /* 0x000ee20000300800 */
[----:B------:R-:W-:Y:S02]  /*6ead0*/  IADD3 R7, P1, R7, UR8, RZ ;  /* 0x0000000807077c10 */ /* 0x000fe4000ff3e0ff */
[----:B------:R-:W-:Y:S01]  /*6eae0*/  IADD3 R17, P2, R17, UR8, RZ ;  /* 0x0000000811117c10 */ /* 0x000fe2000ff5e0ff */
[----:B------:R1:W-:Y:S04]  /*6eaf0*/  LDGSTS.E [R9+0x2d600], [R4.64], P0 ;  /* 0x2d60000004097fae */ /* 0x0003e80008121846 */
[----:B------:R-:W-:Y:S01]  /*6eb00*/  STL [R1+0xecc], R7 ;  /* 0x000ecc0701007387 */ /* 0x000fe20000100800 */
[----:B-1----:R-:W-:Y:S02]  /*6eb10*/  MOV R4, R7 ;  /* 0x0000000700047202 */ /* 0x002fe40000000f00 */
[----:B---3--:R-:W-:-:S05]  /*6eb20*/  IADD3.X R12, R12, UR5, RZ, P1, !PT ;  /* 0x000000050c0c7c10 */ /* 0x008fca0008ffe4ff */
[----:B------:R-:W-:Y:S01]  /*6eb30*/  IMAD.MOV.U32 R5, RZ, RZ, R12 ;  /* 0x000000ffff057224 */ /* 0x000fe200078e000c */
[----:B------:R1:W-:Y:S01]  /*6eb40*/  STL [R1+0xec0], R12 ;  /* 0x000ec00c01007387 */ /* 0x0003e20000100800 */
[----:B------:R-:W-:-:S03]  /*6eb50*/  IADD3.X R19, R19, UR5, RZ, P2, !PT ;  /* 0x0000000513137c10 */ /* 0x000fc600097fe4ff */
[----:B------:R-:W-:Y:S04]  /*6eb60*/  STL [R1+0xe8c], R17 ;  /* 0x000e8c1101007387 */ /* 0x000fe80000100800 */
[----:B------:R3:W-:Y:S04]  /*6eb70*/  LDGSTS.E [R9+0x2e600], [R4.64], P0 ;  /* 0x2e60000004097fae */ /* 0x0007e80008121846 */
[----:B-1----:R-:W4:Y:S04]  /*6eb80*/  LDL.LU R12, [R1+0xb94] ;  /* 0x000b9400010c7983 */ /* 0x002f280000300800 */
[----:B------:R1:W-:Y:S01]  /*6eb90*/  STL [R1+0xe80], R19 ;  /* 0x000e801301007387 */ /* 0x0003e20000100800 */
[----:B--2---:R-:W-:-:S03]  /*6eba0*/  IADD3 R11, P1, R11, UR8, RZ ;  /* 0x000000080b0b7c10 */ /* 0x004fc6000ff3e0ff */
[----:B------:R-:W2:Y:S01]  /*6ebb0*/  LDL.LU R7, [R1+0xbd4] ;  /* 0x000bd40001077983 */ /* 0x000ea20000300800 */
[----:B---3--:R-:W-:Y:S02]  /*6ebc0*/  IMAD.MOV.U32 R5, RZ, RZ, R19 ;  /* 0x000000ffff057224 */ /* 0x008fe400078e0013 */
[----:B------:R-:W-:Y:S01]  /*6ebd0*/  IMAD.MOV.U32 R4, RZ, RZ, R17 ;  /* 0x000000ffff047224 */ /* 0x000fe200078e0011 */
[----:B-1----:R-:W3:Y:S01]  /*6ebe0*/  LDL.LU R19, [R1+0xb90] ;  /* 0x000b900001137983 */ /* 0x002ee20000300800 */
[----:B------:R-:W-:-:S03]  /*6ebf0*/  IADD3 R13, P2, R13, UR8, RZ ;  /* 0x000000080d0d7c10 */ /* 0x000fc6000ff5e0ff */
[----:B------:R-:W3:Y:S04]  /*6ec00*/  LDL.LU R17, [R1+0xbd0] ;  /* 0x000bd00001117983 */ /* 0x000ee80000300800 */
        /* <DEDUP_REMOVED lines=17> */
[----:B------:R-:W3:Y:S01]  /*6ed20*/  LDL.LU R18, [R1+0xcd4] ;  /* 0x000cd40001127983 */ /* 0x000ee20000300800 */
[----:B------:R-:W-:-:S03]  /*6ed30*/  IADD3 R14, P1, R14, UR8, RZ ;  /* 0x000000080e0e7c10 */ /* 0x000fc6000ff3e0ff */
[----:B------:R1:W-:Y:S01]  /*6ed40*/  LDGSTS.E [R9+0x31600], [R4.64], P0 ;  /* 0x3160000004097fae */ /* 0x0003e20008121846 */
[----:B------:R-:W-:-:S03]  /*6ed50*/  IADD3 R6, P2, R6, UR8, RZ ;  /* 0x0000000806067c10 */ /* 0x000fc6000ff5e0ff */
[----:B------:R1:W-:Y:S01]  /*6ed60*/  STL [R1+0xb14], R14 ;  /* 0x000b140e01007387 */ /* 0x0003e20000100800 */
[----:B------:R-:W-:Y:S01]  /*6ed70*/  IADD3.X R21, R21, UR5, RZ, P1, !PT ;  /* 0x0000000515157c10 */ /* 0x000fe20008ffe4ff */
[----:B-1----:R-:W-:Y:S01]  /*6ed80*/  IMAD.MOV.U32 R4, RZ, RZ, R14 ;  /* 0x000000ffff047224 */ /* 0x002fe200078e000e */
[----:B------:R-:W-:-:S03]  /*6ed90*/  IADD3.X R16, R16, UR5, RZ, P2, !PT ;  /* 0x0000000510107c10 */ /* 0x000fc600097fe4ff */
[----:B------:R1:W-:Y:S04]  /*6eda0*/  STL [R1+0xb10], R21 ;  /* 0x000b101501007387 */ /* 0x0003e80000100800 */
[----:B------:R1:W-:Y:S04]  /*6edb0*/  STL [R1+0xb54], R6 ;  /* 0x000b540601007387 */ /* 0x0003e80000100800 */
[----:B------:R-:W3:Y:S01]  /*6edc0*/  LDL.LU R14, [R1+0xc90] ;  /* 0x000c9000010e7983 */ /* 0x000ee20000300800 */
[----:B------:R-:W-:-:S03]  /*6edd0*/  IMAD.MOV.U32 R5, RZ, RZ, R21 ;  /* 0x000000ffff057224 */ /* 0x000fc600078e0015 */
[----:B------:R1:W-:Y:S04]  /*6ede0*/  STL [R1+0xb50], R16 ;  /* 0x000b501001007387 */ /* 0x0003e80000100800 */
        /* <DEDUP_REMOVED lines=9> */
[----:B--2---:R-:W-:Y:S02]  /*6ee80*/  IADD3 R7, P2, R7, UR8, RZ ;  /* 0x0000000807077c10 */ /* 0x004fe4000ff5e0ff */
[----:B---3--:R-:W-:Y:S01]  /*6ee90*/  IADD3.X R19, R19, UR5, RZ, P1, !PT ;  /* 0x0000000513137c10 */ /* 0x008fe20008ffe4ff */
[----:B-1----:R-:W-:Y:S01]  /*6eea0*/  IMAD.MOV.U32 R4, RZ, RZ, R12 ;  /* 0x000000ffff047224 */ /* 0x002fe200078e000c */
[----:B------:R-:W-:-:S03]  /*6eeb0*/  IADD3.X R17, R17, UR5, RZ, P2, !PT ;  /* 0x0000000511117c10 */ /* 0x000fc600097fe4ff */
[----:B------:R1:W-:Y:S01]  /*6eec0*/  STL [R1+0xb90], R19 ;  /* 0x000b901301007387 */ /* 0x0003e20000100800 */
[----:B------:R-:W-:-:S03]  /*6eed0*/  IMAD.MOV.U32 R5, RZ, RZ, R19 ;  /* 0x000000ffff057224 */ /* 0x000fc600078e0013 */
[----:B------:R-:W-:Y:S04]  /*6eee0*/  STL [R1+0xbd4], R7 ;  /* 0x000bd40701007387 */ /* 0x000fe80000100800 */
[----:B----4-:R-:W2:Y:S04]  /*6eef0*/  LDL.LU R12, [R1+0xd10] ;  /* 0x000d1000010c7983 */ /* 0x010ea80000300800 */
[----:B------:R3:W-:Y:S04]  /*6ef00*/  STL [R1+0xbd0], R17 ;  /* 0x000bd01101007387 */ /* 0x0007e80000100800 */
[----:B-1----:R-:W4:Y:S04]  /*6ef10*/  LDL.LU R19, [R1+0xd50] ;  /* 0x000d500001137983 */ /* 0x002f280000300800 */
[----:B------:R1:W-:Y:S01]  /*6ef20*/  LDGSTS.E [R9+0x34600], [R4.64], P0 ;  /* 0x3460000004097fae */ /* 0x0003e20008121846 */
[----:B------:R-:W-:Y:S01]  /*6ef30*/  IADD3 R11, P1, R11, UR8, RZ ;  /* 0x000000080b0b7c10 */ /* 0x000fe2000ff3e0ff */
[----:B-1----:R-:W-:Y:S01]  /*6ef40*/  IMAD.MOV.U32 R4, RZ, RZ, R7 ;  /* 0x000000ffff047224 */ /* 0x002fe200078e0007 */
[----:B------:R-:W-:-:S02]  /*6ef50*/  MOV R5, R17 ;  /* 0x0000001100057202 */ /* 0x000fc40000000f00 */
        /* <DEDUP_REMOVED lines=17> */
[----:B------:R1:W-:Y:S02]  /*6f070*/  STL [R1+0xc94], R13 ;  /* 0x000c940d01007387 */ /* 0x0003e40000100800 */
[----:B-1----:R-:W-:Y:S02]  /*6f080*/  IMAD.MOV.U32 R4, RZ, RZ, R22 ;  /* 0x000000ffff047224 */ /* 0x002fe400078e0016 */
[----:B------:R-:W-:-:S05]  /*6f090*/  IMAD.MOV.U32 R5, RZ, RZ, R23 ;  /* 0x000000ffff057224 */ /* 0x000fca00078e0017 */
[----:B------:R1:W-:Y:S01]  /*6f0a0*/  LDGSTS.E [R9+0x37600], [R4.64], P0 ;  /* 0x3760000004097fae */ /* 0x0003e20008121846 */
[----:B------:R-:W-:-:S05]  /*6f0b0*/  IADD3.X R14, R14, UR5, RZ, P1, !PT ;  /* 0x000000050e0e7c10 */ /* 0x000fca0008ffe4ff */
[----:B------:R1:W-:Y:S01]  /*6f0c0*/  STL [R1+0xc90], R14 ;  /* 0x000c900e01007387 */ /* 0x0003e20000100800 */
[----:B------:R-:W-:Y:S01]  /*6f0d0*/  IADD3.X R21, R21, UR5, RZ, P2, !PT ;  /* 0x0000000515157c10 */ /* 0x000fe200097fe4ff */
[----:B-1----:R-:W-:Y:S01]  /*6f0e0*/  IMAD.MOV.U32 R5, RZ, RZ, R14 ;  /* 0x000000ffff057224 */ /* 0x002fe200078e000e */
[----:B------:R-:W-:Y:S01]  /*6f0f0*/  MOV R4, R13 ;  /* 0x0000000d00047202 */ /* 0x000fe20000000f00 */
[----:B------:R1:W-:Y:S04]  /*6f100*/  STL [R1+0xcd4], R18 ;  /* 0x000cd41201007387 */ /* 0x0003e80000100800 */
[----:B------:R-:W3:Y:S04]  /*6f110*/  LDL.LU R13, [R1+0xe14] ;  /* 0x000e1400010d7983 */ /* 0x000ee80000300800 */
[----:B------:R-:W-:Y:S04]  /*6f120*/  STL [R1+0xcd0], R21 ;  /* 0x000cd01501007387 */ /* 0x000fe80000100800 */
[----:B------:R1:W-:Y:S04]  /*6f130*/  LDGSTS.E [R9+0x38600], [R4.64], P0 ;  /* 0x3860000004097fae */ /* 0x0003e80008121846 */
[----:B------:R-:W3:Y:S01]  /*6f140*/  LDL.LU R14, [R1+0xe54] ;  /* 0x000e5400010e7983 */ /* 0x000ee20000300800 */
[----:B-1----:R-:W-:-:S03]  /*6f150*/  IMAD.MOV.U32 R4, RZ, RZ, R18 ;  /* 0x000000ffff047224 */ /* 0x002fc600078e0012 */
[----:B------:R-:W3:Y:S04]  /*6f160*/  LDL.LU R18, [R1+0xe10] ;  /* 0x000e100001127983 */ /* 0x000ee80000300800 */
[----:B------:R-:W3:Y:S01]  /*6f170*/  LDL.LU R23, [R1+0xe50] ;  /* 0x000e500001177983 */ /* 0x000ee20000300800 */
[----:B------:R-:W-:Y:S01]  /*6f180*/  IADD3 R6, P1, R6, UR8, RZ ;  /* 0x0000000806067c10 */ /* 0x000fe2000ff3e0ff */
[----:B------:R-:W-:Y:S01]  /*6f190*/  IMAD.MOV.U32 R5, RZ, RZ, R21 ;  /* 0x000000ffff057224 */ /* 0x000fe200078e0015 */
[----:B------:R-:W-:-:S03]  /*6f1a0*/  IADD3 R16, P2, R16, UR8, RZ ;  /* 0x0000000810107c10 */ /* 0x000fc6000ff5e0ff */
[----:B------:R-:W-:Y:S04]  /*6f1b0*/  STL [R1+0xd14], R6 ;  /* 0x000d140601007387 */ /* 0x000fe80000100800 */
[----:B------:R1:W-:Y:S02]  /*6f1c0*/  LDGSTS.E [R9+0x39600], [R4.64], P0 ;  /* 0x3960000004097fae */ /* 0x0003e40008121846 */
[----:B-1----:R-:W-:Y:S01]  /*6f1d0*/  IMAD.MOV.U32 R4, RZ, RZ, R6 ;  /* 0x000000ffff047224 */ /* 0x002fe200078e0006 */
[----:B--2---:R-:W-:-:S04]  /*6f1e0*/  IADD3.X R12, R12, UR5, RZ, P1, !PT ;  /* 0x000000050c0c7c10 */ /* 0x004fc80008ffe4ff */
[----:B------:R-:W-:Y:S01]  /*6f1f0*/  MOV R5, R12 ;  /* 0x0000000c00057202 */ /* 0x000fe20000000f00 */
[----:B------:R1:W-:Y:S01]  /*6f200*/  STL [R1+0xd10], R12 ;  /* 0x000d100c01007387 */ /* 0x0003e20000100800 */
[----:B----4-:R-:W-:-:S03]  /*6f210*/  IADD3.X R19, R19, UR5, RZ, P2, !PT ;  /* 0x0000000513137c10 */ /* 0x010fc600097fe4ff */
        /* <DEDUP_REMOVED lines=25> */
[----:B-1----:R-:W-:-:S02]  /*6f3b0*/  MOV R4, R7 ;  /* 0x0000000700047202 */ /* 0x002fc40000000f00 */
[----:B------:R-:W-:Y:S01]  /*6f3c0*/  IADD3 R13, P1, R13, UR8, RZ ;  /* 0x000000080d0d7c10 */ /* 0x000fe2000ff3e0ff */
[----:B------:R-:W-:Y:S01]  /*6f3d0*/  IMAD.MOV.U32 R5, RZ, RZ, R11 ;  /* 0x000000ffff057224 */ /* 0x000fe200078e000b */
[----:B------:R-:W3:Y:S04]  /*6f3e0*/  LDL.LU R7, [R1+0x1144] ;  /* 0x0011440001077983 */ /* 0x000ee80000300800 */
[----:B------:R-:W3:Y:S01]  /*6f3f0*/  LDL.LU R11, [R1+0x1104] ;  /* 0x00110400010b7983 */ /* 0x000ee20000300800 */
[----:B------:R-:W-:-:S03]  /*6f400*/  IADD3 R14, P2, R14, UR8, RZ ;  /* 0x000000080e0e7c10 */ /* 0x000fc6000ff5e0ff */
[----:B------:R1:W-:Y:S04]  /*6f410*/  STL [R1+0xe14], R13 ;  /* 0x000e140d01007387 */ /* 0x0003e80000100800 */
[----:B------:R1:W-:Y:S01]  /*6f420*/  LDGSTS.E [R9+0x3d600], [R4.64], P0 ;  /* 0x3d60000004097fae */ /* 0x0003e20008121846 */
[----:B------:R-:W-:Y:S02]  /*6f430*/  IADD3.X R18, R18, UR5, RZ, P1, !PT ;  /* 0x0000000512127c10 */ /* 0x000fe40008ffe4ff */
[----:B------:R-:W-:-:S03]  /*6f440*/  IADD3.X R23, R23, UR5, RZ, P2, !PT ;  /* 0x0000000517177c10 */ /* 0x000fc600097fe4ff */
[----:B------:R1:W-:Y:S02]  /*6f450*/  STL [R1+0xe10], R18 ;  /* 0x000e101201007387 */ /* 0x0003e40000100800 */
[----:B-1----:R-:W-:Y:S02]  /*6f460*/  IMAD.MOV.U32 R4, RZ, RZ, R13 ;  /* 0x000000ffff047224 */ /* 0x002fe400078e000d */
[----:B------:R1:W-:Y:S01]  /*6f470*/  STL [R1+0xe54], R14 ;  /* 0x000e540e01007387 */ /* 0x0003e20000100800 */
[----:B------:R-:W-:-:S03]  /*6f480*/  IMAD.MOV.U32 R5, RZ, RZ, R18 ;  /* 0x000000ffff057224 */ /* 0x000fc600078e0012 */
[----:B------:R-:W3:Y:S04]  /*6f490*/  LDL.LU R13, [R1+0x1138] ;  /* 0x00113800010d7983 */ /* 0x000ee80000300800 */
[----:B------:R-:W-:Y:S04]  /*6f4a0*/  STL [R1+0xe50], R23 ;  /* 0x000e501701007387 */ /* 0x000fe80000100800 */
[----:B------:R-:W3:Y:S04]  /*6f4b0*/  LDL.LU R18, [R1+0x10f8] ;  /* 0x0010f80001127983 */ /* 0x000ee80000300800 */
[----:B------:R1:W-:Y:S02]  /*6f4c0*/  LDGSTS.E [R9+0x3e600], [R4.64], P0 ;  /* 0x3e60000004097fae */ /* 0x0003e40008121846 */
[----:B-1----:R-:W-:Y:S01]  /*6f4d0*/  IMAD.MOV.U32 R4, RZ, RZ, R14 ;  /* 0x000000ffff047224 */ /* 0x002fe200078e000e */
[----:B------:R-:W-:-:S05]  /*6f4e0*/  MOV R5, R23 ;  /* 0x0000001700057202 */ /* 0x000fca0000000f00 */
[----:B------:R1:W-:Y:S04]  /*6f4f0*/  LDGSTS.E [R9+0x3f600], [R4.64], P0 ;  /* 0x3f60000004097fae */ /* 0x0003e80008121846 */
[----:B-1----:R-:W3:Y:S04]  /*6f500*/  LDL.LU R9, [R1+0x10c4] ;  /* 0x0010c40001097983 */ /* 0x002ee80000300800 */
[----:B------:R-:W3:Y:S01]  /*6f510*/  LDL.LU R14, [R1+0x1084] ;  /* 0x00108400010e7983 */ /* 0x000ee20000300800 */
[----:B----4-:R-:W-:-:S05]  /*6f520*/  IADD3 R12, P1, R12, UR8, RZ ;  /* 0x000000080c0c7c10 */ /* 0x010fca000ff3e0ff */
[----:B------:R1:W-:Y:S01]  /*6f530*/  STL [R1+0x1244], R12 ;  /* 0x0012440c01007387 */ /* 0x0003e20000100800 */
[----:B------:R-:W-:Y:S02]  /*6f540*/  IADD3 R6, P2, R6, UR8, RZ ;  /* 0x0000000806067c10 */ /* 0x000fe4000ff5e0ff */
[----:B--2---:R-:W-:Y:S01]  /*6f550*/  IADD3.X R19, R19, UR5, RZ, P1, !PT ;  /* 0x0000000513137c10 */ /* 0x004fe20008ffe4ff */
[----:B------:R-:W-:Y:S01]  /*6f560*/  IMAD.MOV.U32 R4, RZ, RZ, R12 ;  /* 0x000000ffff047224 */ /* 0x000fe200078e000c */
[----:B---3--:R-:W-:-:S03]  /*6f570*/  IADD3.X R16, R16, UR5, RZ, P2, !PT ;  /* 0x0000000510107c10 */ /* 0x008fc600097fe4ff */
[----:B------:R2:W-:Y:S01]  /*6f580*/  STL [R1+0x1238], R19 ;  /* 0x0012381301007387 */ /* 0x0005e20000100800 */
[----:B------:R-:W-:-:S03]  /*6f590*/  IMAD.MOV.U32 R5, RZ, RZ, R19 ;  /* 0x000000ffff057224 */ /* 0x000fc600078e0013 */
[----:B------:R-:W-:Y:S04]  /*6f5a0*/  STL [R1+0x1204], R6 ;  /* 0x0012040601007387 */ /* 0x000fe80000100800 */
[----:B-1----:R-:W3:Y:S04]  /*6f5b0*/  LDL.LU R12, [R1+0x10b8] ;  /* 0x0010b800010c7983 */ /* 0x002ee80000300800 */
[----:B------:R1:W-:Y:S04]  /*6f5c0*/  STL [R1+0x11f8], R16 ;  /* 0x0011f81001007387 */ /* 0x0003e80000100800 */
[----:B--2---:R-:W2:Y:S04]  /*6f5d0*/  LDL.LU R19, [R1+0x1078] ;  /* 0x0010780001137983 */ /* 0x004ea80000300800 */
[----:B------:R4:W-:Y:S01]  /*6f5e0*/  LDGSTS.E [R10+0x20800], [R4.64], P0 ;  /* 0x20800000040a7fae */ /* 0x0009e20008121846 */
[----:B------:R-:W-:Y:S01]  /*6f5f0*/  IADD3 R17, P1, R17, UR8, RZ ;  /* 0x0000000811117c10 */ /* 0x000fe2000ff3e0ff */
[----:B----4-:R-:W-:-:S02]  /*6f600*/  IMAD.MOV.U32 R4, RZ, RZ, R6 ;  /* 0x000000ffff047224 */ /* 0x010fc400078e0006 */
[----:B------:R-:W-:Y:S02]  /*6f610*/  IMAD.MOV.U32 R5, RZ, RZ, R16 ;  /* 0x000000ffff057224 */ /* 0x000fe400078e0010 */
[----:B-1----:R-:W4:Y:S01]  /*6f620*/  LDL.LU R16, [R1+0x1044] ;  /* 0x0010440001107983 */ /* 0x002f220000300800 */
        /* <DEDUP_REMOVED lines=10> */
[----:B------:R-:W-:-:S03]  /*6f6d0*/  MOV R4, R17 ;  /* 0x0000001100047202 */ /* 0x000fc60000000f00 */
[----:B------:R-:W-:Y:S04]  /*6f6e0*/  STL [R1+0x1178], R22 ;  /* 0x0011781601007387 */ /* 0x000fe80000100800 */
[----:B------:R-:W4:Y:S01]  /*6f6f0*/  LDL.LU R17, [R1+0xff8] ;  /* 0x000ff80001117983 */ /* 0x000f220000300800 */
[----:B------:R-:W-:-:S03]  /*6f700*/  IADD3 R7, P1, R7, UR8, RZ ;  /* 0x0000000807077c10 */ /* 0x000fc6000ff3e0ff */
[----:B------:R1:W-:Y:S01]  /*6f710*/  LDGSTS.E [R10+0x22800], [R4.64], P0 ;  /* 0x22800000040a7fae */ /* 0x0003e20008121846 */
[----:B------:R-:W-:-:S03]  /*6f720*/  IADD3 R11, P2, R11, UR8, RZ ;  /* 0x000000080b0b7c10 */ /* 0x000fc6000ff5e0ff */
[----:B------:R-:W-:Y:S01]  /*6f730*/  STL [R1+0x1144], R7 ;  /* 0x0011440701007387 */ /* 0x000fe20000100800 */
[----:B-1----:R-:W-:Y:S02]  /*6f740*/  IMAD.MOV.U32 R4, RZ, RZ, R21 ;  /* 0x000000ffff047224 */ /* 0x002fe400078e0015 */
[----:B------:R-:W-:-:S05]  /*6f750*/  IMAD.MOV.U32 R5, RZ, RZ, R22 ;  /* 0x000000ffff057224 */ /* 0x000fca00078e0016 */
[----:B------:R1:W-:Y:S01]  /*6f760*/  LDGSTS.E [R10+0x23800], [R4.64], P0 ;  /* 0x23800000040a7fae */ /* 0x0003e20008121846 */
[----:B------:R-:W-:Y:S01]  /*6f770*/  IADD3.X R13, R13, UR5, RZ, P1, !PT ;  /* 0x000000050d0d7c10 */ /* 0x000fe20008ffe4ff */
[----:B-1----:R-:W-:-:S03]  /*6f780*/  IMAD.MOV.U32 R4, RZ, RZ, R7 ;  /* 0x000000ffff047224 */ /* 0x002fc600078e0007 */
[----:B------:R-:W-:Y:S01]  /*6f790*/  MOV R5, R13 ;  /* 0x0000000d00057202 */ /* 0x000fe20000000f00 */
        /* <DEDUP_REMOVED lines=9> */
[----:B------:R-:W-:-:S03]  /*6f830*/  IMAD.MOV.U32 R4, RZ, RZ, R11 ;  /* 0x000000ffff047224 */ /* 0x000fc600078e000b */
[----:B------:R-:W4:Y:S04]  /*6f840*/  LDL.LU R11, [R1+0xf78] ;  /* 0x000f7800010b7983 */ /* 0x000f280000300800 */
[----:B------:R1:W-:Y:S01]  /*6f850*/  LDGSTS.E [R10+0x25800], [R4.64], P0 ;  /* 0x25800000040a7fae */ /* 0x0003e20008121846 */
[----:B------:R-:W-:Y:S02]  /*6f860*/  IADD3 R9, P1, R9, UR8, RZ ;  /* 0x0000000809097c10 */ /* 0x000fe4000ff3e0ff */
[----:B------:R-:W-:-:S03]  /*6f870*/  IADD3 R14, P2, R14, UR8, RZ ;  /* 0x000000080e0e7c10 */ /* 0x000fc6000ff5e0ff */
[----:B------:R-:W-:Y:S01]  /*6f880*/  STL [R1+0x10c4], R9 ;  /* 0x0010c40901007387 */ /* 0x000fe20000100800 */
[----:B-1----:R-:W-:Y:S01]  /*6f890*/  IMAD.MOV.U32 R4, RZ, RZ, R9 ;  /* 0x000000ffff047224 */ /* 0x002fe200078e0009 */
[----:B---3--:R-:W-:-:S05]  /*6f8a0*/  IADD3.X R12, R12, UR5, RZ, P1, !PT ;  /* 0x000000050c0c7c10 */ /* 0x008fca0008ffe4ff */
[----:B------:R-:W-:Y:S01]  /*6f8b0*/  IMAD.MOV.U32 R5, RZ, RZ, R12 ;  /* 0x000000ffff057224 */ /* 0x000fe200078e000c */
[----:B------:R1:W-:Y:S01]  /*6f8c0*/  STL [R1+0x10b8], R12 ;  /* 0x0010b80c01007387 */ /* 0x0003e20000100800 */
[----:B--2---:R-:W-:-:S03]  /*6f8d0*/  IADD3.X R19, R19, UR5, RZ, P2, !PT ;  /* 0x0000000513137c10 */ /* 0x004fc600097fe4ff */
[----:B------:R-:W-:Y:S04]  /*6f8e0*/  STL [R1+0x1084], R14 ;  /* 0x0010840e01007387 */ /* 0x000fe80000100800 */
[----:B------:R2:W-:Y:S04]  /*6f8f0*/  LDGSTS.E [R10+0x26800], [R4.64], P0 ;  /* 0x26800000040a7fae */ /* 0x0005e80008121846 */
[----:B-1----:R-:W3:Y:S04]  /*6f900*/  LDL.LU R12, [R1+0xf44] ;  /* 0x000f4400010c7983 */ /* 0x002ee80000300800 */
[----:B------:R1:W-:Y:S04]  /*6f910*/  STL [R1+0x1078], R19 ;  /* 0x0010781301007387 */ /* 0x0003e80000100800 */
[----:B------:R-:W3:Y:S01]  /*6f920*/  LDL.LU R9, [R1+0xf04] ;  /* 0x000f040001097983 */ /* 0x000ee20000300800 */
[----:B----4-:R-:W-:Y:S01]  /*6f930*/  IADD3 R16, P1, R16, UR8, RZ ;  /* 0x0000000810107c10 */ /* 0x010fe2000ff3e0ff */
[----:B--2---:R-:W-:Y:S01]  /*6f940*/  IMAD.MOV.U32 R5, RZ, RZ, R19 ;  /* 0x000000ffff057224 */ /* 0x004fe200078e0013 */
[----:B------:R-:W-:Y:S01]  /*6f950*/  MOV R4, R14 ;  /* 0x0000000e00047202 */ /* 0x000fe20000000f00 */
[----:B-1----:R-:W2:Y:S01]  /*6f960*/  LDL.LU R19, [R1+0xf38] ;  /* 0x000f380001137983 */ /* 0x002ea20000300800 */
[----:B------:R-:W-:-:S03]  /*6f970*/  IADD3 R6, P2, R6, UR8, RZ ;  /* 0x0000000806067c10 */ /* 0x000fc6000ff5e0ff */
[----:B------:R-:W4:Y:S04]  /*6f980*/  LDL.LU R14, [R1+0xef8] ;  /* 0x000ef800010e7983 */ /* 0x000f280000300800 */
        /* <DEDUP_REMOVED lines=14> */
[----:B-1----:R-:W-:Y:S01]  /*6fa70*/  IMAD.MOV.U32 R4, RZ, RZ, R6 ;  /* 0x000000ffff047224 */ /* 0x002fe200078e0006 */
[----:B------:R-:W-:Y:S01]  /*6fa80*/  MOV R5, R17 ;  /* 0x0000001100057202 */ /* 0x000fe20000000f00 */
[----:B------:R-:W4:Y:S04]  /*6fa90*/  LDL.LU R6, [R1+0xa9c] ;  /* 0x000a9c0001067983 */ /* 0x000f280000300800 */
[----:B------:R-:W4:Y:S04]  /*6faa0*/  LDL.LU R17, [R1+0xadc] ;  /* 0x000adc0001117983 */ /* 0x000f280000300800 */
[----:B------:R1:W-:Y:S01]  /*6fab0*/  LDGSTS.E [R10+0x29800], [R4.64], P0 ;  /* 0x29800000040a7fae */ /* 0x0003e20008121846 */
[----:B------:R-:W-:-:S05]  /*6fac0*/  IADD3 R13, P1, R13, UR8, RZ ;  /* 0x000000080d0d7c10 */ /* 0x000fca000ff3e0ff */
[----:B------:R1:W-:Y:S01]  /*6fad0*/  STL [R1+0xfc4], R13 ;  /* 0x000fc40d01007387 */ /* 0x0003e20000100800 */
[----:B------:R-:W-:Y:S02]  /*6fae0*/  IADD3 R7, P2, R7, UR8, RZ ;  /* 0x0000000807077c10 */ /* 0x000fe4000ff5e0ff */
[----:B------:R-:W-:Y:S01]  /*6faf0*/  IADD3.X R18, R18, UR5, RZ, P1, !PT ;  /* 0x0000000512127c10 */ /* 0x000fe20008ffe4ff */
[----:B-1----:R-:W-:Y:S01]  /*6fb00*/  IMAD.MOV.U32 R4, RZ, RZ, R13 ;  /* 0x000000ffff047224 */ /* 0x002fe200078e000d */
[----:B------:R-:W-:-:S03]  /*6fb10*/  IADD3.X R11, R11, UR5, RZ, P2, !PT ;  /* 0x000000050b0b7c10 */ /* 0x000fc600097fe4ff */
[----:B------:R1:W-:Y:S04]  /*6fb20*/  STL [R1+0xfb8], R18 ;  /* 0x000fb81201007387 */ /* 0x0003e80000100800 */
[----:B------:R1:W-:Y:S04]  /*6fb30*/  STL [R1+0xf84], R7 ;  /* 0x000f840701007387 */ /* 0x0003e80000100800 */
[----:B------:R-:W4:Y:S01]  /*6fb40*/  LDL.LU R13, [R1+0xa98] ;  /* 0x000a9800010d7983 */ /* 0x000f220000300800 */
[----:B------:R-:W-:-:S03]  /*6fb50*/  IMAD.MOV.U32 R5, RZ, RZ, R18 ;  /* 0x000000ffff057224 */ /* 0x000fc600078e0012 */
[----:B------:R1:W-:Y:S04]  /*6fb60*/  STL [R1+0xf78], R11 ;  /* 0x000f780b01007387 */ /* 0x0003e80000100800 */
[----:B-1----:R-:W4:Y:S04]  /*6fb70*/  LDL.LU R18, [R1+0xad8] ;  /* 0x000ad80001127983 */ /* 0x002f280000300800 */
        /* <DEDUP_REMOVED lines=14> */
[----:B------:R-:W-:Y:S04]  /*6fc60*/  STL [R1+0xf04], R9 ;  /* 0x000f040901007387 */ /* 0x000fe80000100800 */
[----:B---3--:R-:W2:Y:S04]  /*6fc70*/  LDL.LU R12, [R1+0xb18] ;  /* 0x000b1800010c7983 */ /* 0x008ea80000300800 */
[----:B------:R3:W-:Y:S04]  /*6fc80*/  STL [R1+0xef8], R14 ;  /* 0x000ef80e01007387 */ /* 0x0007e80000100800 */
[----:B------:R4:W-:Y:S04]  /*6fc90*/  LDGSTS.E [R10+0x2c800], [R4.64], P0 ;  /* 0x2c800000040a7fae */ /* 0x0009e80008121846 */
[----:B-1----:R-:W2:Y:S01]  /*6fca0*/  LDL.LU R19, [R1+0xb58] ;  /* 0x000b580001137983 */ /* 0x002ea20000300800 */
[----:B------:R-:W-:Y:S01]  /*6fcb0*/  IADD3 R16, P1, R16, UR8, RZ ;  /* 0x0000000810107c10 */ /* 0x000fe2000ff3e0ff */
[----:B----4-:R-:W-:-:S02]  /*6fcc0*/  IMAD.MOV.U32 R4, RZ, RZ, R9 ;  /* 0x000000ffff047224 */ /* 0x010fc400078e0009 */
[----:B------:R-:W-:Y:S02]  /*6fcd0*/  IMAD.MOV.U32 R5, RZ, RZ, R14 ;  /* 0x000000ffff057224 */ /* 0x000fe400078e000e */
[----:B---3--:R-:W3:Y:S01]  /*6fce0*/  LDL.LU R14, [R1+0xb9c] ;  /* 0x000b9c00010e7983 */ /* 0x008ee20000300800 */
[----:B------:R-:W-:-:S03]  /*6fcf0*/  IADD3 R21, P2, R21, UR8, RZ ;  /* 0x0000000815157c10 */ /* 0x000fc6000ff5e0ff */
[----:B------:R-:W2:Y:S01]  /*6fd00*/  LDL.LU R9, [R1+0xbdc] ;  /* 0x000bdc0001097983 */ /* 0x000ea20000300800 */
[----:B------:R-:W-:-:S03]  /*6fd10*/  IADD3.X R20, R20, UR5, RZ, P1, !PT ;  /* 0x0000000514147c10 */ /* 0x000fc60008ffe4ff */
[----:B------:R-:W-:Y:S01]  /*6fd20*/  STL [R1+0xec4], R16 ;  /* 0x000ec41001007387 */ /* 0x000fe20000100800 */
[----:B------:R-:W-:-:S03]  /*6fd30*/  IADD3.X R22, R22, UR5, RZ, P2, !PT ;  /* 0x0000000516167c10 */ /* 0x000fc600097fe4ff */
        /* <DEDUP_REMOVED lines=16> */
[----:B-1----:R-:W-:-:S04]  /*6fe40*/  IMAD.MOV.U32 R4, RZ, RZ, R6 ;  /* 0x000000ffff047224 */ /* 0x002fc800078e0006 */
[----:B------:R-:W-:Y:S01]  /*6fe50*/  IMAD.MOV.U32 R5, RZ, RZ, R13 ;  /* 0x000000ffff057224 */ /* 0x000fe200078e000d */
[----:B------:R1:W-:Y:S01]  /*6fe60*/  STL [R1+0xa98], R13 ;  /* 0x000a980d01007387 */ /* 0x0003e20000100800 */
[----:B------:R-:W-:-:S03]  /*6fe70*/  IADD3.X R18, R18, UR5, RZ, P2, !PT ;  /* 0x0000000512127c10 */ /* 0x000fc600097fe4ff */
[----:B------:R1:W-:Y:S04]  /*6fe80*/  STL [R1+0xadc], R17 ;  /* 0x000adc1101007387 */ /* 0x0003e80000100800 */
[----:B------:R1:W-:Y:S04]  /*6fe90*/  LDGSTS.E [R10+0x30800], [R4.64], P0 ;  /* 0x30800000040a7fae */ /* 0x0003e80008121846 */
[----:B-1----:R-:W2:Y:S04]  /*6fea0*/  LDL.LU R13, [R1+0xc1c] ;  /* 0x000c1c00010d7983 */ /* 0x002ea80000300800 */
[----:B------:R1:W-:Y:S04]  /*6feb0*/  STL [R1+0xad8], R18 ;  /* 0x000ad81201007387 */ /* 0x0003e80000100800 */
[----:B------:R-:W2:Y:S01]  /*6fec0*/  LDL.LU R6, [R1+0xc5c] ;  /* 0x000c5c0001067983 */ /* 0x000ea20000300800 */
[----:B------:R-:W-:-:S03]  /*6fed0*/  MOV R4, R17 ;  /* 0x0000001100047202 */ /* 0x000fc60000000f00 */
[----:B------:R-:W2:Y:S01]  /*6fee0*/  LDL.LU R17, [R1+0xc18] ;  /* 0x000c180001117983 */ /* 0x000ea20000300800 */
[----:B------:R-:W-:-:S03]  /*6fef0*/  IMAD.MOV.U32 R5, RZ, RZ, R18 ;  /* 0x000000ffff057224 */ /* 0x000fc600078e0012 */
[----:B-1----:R-:W2:Y:S01]  /*6ff00*/  LDL.LU R18, [R1+0xc58] ;  /* 0x000c580001127983 */ /* 0x002ea20000300800 */
[----:B------:R-:W-:Y:S02]  /*6ff10*/  IADD3 R7, P1, R7, UR8, RZ ;  /* 0x0000000807077c10 */ /* 0x000fe4000ff3e0ff */
[----:B------:R-:W-:Y:S01]  /*6ff20*/  IADD3 R11, P2, R11, UR8, RZ ;  /* 0x000000080b0b7c10 */ /* 0x000fe2000ff5e0ff */
[----:B------:R1:W-:Y:S04]  /*6ff30*/  LDGSTS.E [R10+0x31800], [R4.64], P0 ;  /* 0x31800000040a7fae */ /* 0x0003e80008121846 */
[----:B------:R-:W-:Y:S01]  /*6ff40*/  STL [R1+0xb1c], R7 ;  /* 0x000b1c0701007387 */ /* 0x000fe20000100800 */
[----:B-1----:R-:W-:Y:S01]  /*6ff50*/  IMAD.MOV.U32 R4, RZ, RZ, R7 ;  /* 0x000000ffff047224 */ /* 0x002fe200078e0007 */
[----:B--2---:R-:W-:-:S05]  /*6ff60*/  IADD3.X R12, R12, UR5, RZ, P1, !PT ;  /* 0x000000050c0c7c10 */ /* 0x004fca0008ffe4ff */
[----:B------:R-:W-:Y:S01]  /*6ff70*/  IMAD.MOV.U32 R5, RZ, RZ, R12 ;  /* 0x000000ffff057224 */ /* 0x000fe200078e000c */
[----:B------:R1:W-:Y:S04]  /*6ff80*/  STL [R1+0xb18], R12 ;  /* 0x000b180c01007387 */ /* 0x0003e80000100800 */
[----:B------:R-:W-:Y:S01]  /*6ff90*/  STL [R1+0xb5c], R11 ;  /* 0x000b5c0b01007387 */ /* 0x000fe20000100800 */
[----:B------:R-:W-:-:S03]  /*6ffa0*/  IADD3.X R19, R19, UR5, RZ, P2, !PT ;  /* 0x0000000513137c10 */ /* 0x000fc600097fe4ff */
[----:B------:R2:W-:Y:S04]  /*6ffb0*/  LDGSTS.E [R10+0x32800], [R4.64], P0 ;  /* 0x32800000040a7fae */ /* 0x0005e80008121846 */
[----:B-1----:R-:W4:Y:S04]  /*6ffc0*/  LDL.LU R12, [R1+0xc9c] ;  /* 0x000c9c00010c7983 */ /* 0x002f280000300800 */
[----:B------:R1:W-:Y:S04]  /*6ffd0*/  STL [R1+0xb58], R19 ;  /* 0x000b581301007387 */ /* 0x0003e80000100800 */
[----:B------:R-:W4:Y:S01]  /*6ffe0*/  LDL.LU R7, [R1+0xcdc] ;  /* 0x000cdc0001077983 */ /* 0x000f220000300800 */
[----:B---3--:R-:W-:-:S02]  /*6fff0*/  IADD3 R14, P1, R14, UR8, RZ ;  /* 0x000000080e0e7c10 */ /* 0x008fc4000ff3e0ff */
[----:B--2---:R-:W-:Y:S02]  /*70000*/  MOV R5, R19 ;  /* 0x0000001300057202 */ /* 0x004fe40000000f00 */
[----:B------:R-:W-:Y:S01]  /*70010*/  IADD3 R9, P2, R9, UR8, RZ ;  /* 0x0000000809097c10 */ /* 0x000fe2000ff5e0ff */
[----:B-1----:R-:W2:Y:S01]  /*70020*/  LDL.LU R19, [R1+0xc98] ;  /* 0x000c980001137983 */ /* 0x002ea20000300800 */
[----:B------:R-:W-:-:S03]  /*70030*/  IMAD.MOV.U32 R4, RZ, RZ, R11 ;  /* 0x000000ffff047224 */ /* 0x000fc600078e000b */
[----:B------:R-:W3:Y:S04]  /*70040*/  LDL.LU R11, [R1+0xcd8] ;  /* 0x000cd800010b7983 */ /* 0x000ee80000300800 */
[----:B------:R1:W-:Y:S04]  /*70050*/  STL [R1+0xb9c], R14 ;  /* 0x000b9c0e01007387 */ /* 0x0003e80000100800 */
[----:B------:R1:W-:Y:S01]  /*70060*/  LDGSTS.E [R10+0x33800], [R4.64], P0 ;  /* 0x33800000040a7fae */ /* 0x0003e20008121846 */
[----:B------:R-:W-:-:S05]  /*70070*/  IADD3.X R20, R20, UR5, RZ, P1, !PT ;  /* 0x0000000514147c10 */ /* 0x000fca0008ffe4ff */
[----:B------:R1:W-:Y:S01]  /*70080*/  STL [R1+0xb98], R20 ;  /* 0x000b981401007387 */ /* 0x0003e20000100800 */
[----:B------:R-:W-:-:S03]  /*70090*/  IADD3.X R16, R16, UR5, RZ, P2, !PT ;  /* 0x0000000510107c10 */ /* 0x000fc600097fe4ff */
[----:B------:R1:W-:Y:S02]  /*700a0*/  STL [R1+0xbdc], R9 ;  /* 0x000bdc0901007387 */ /* 0x0003e40000100800 */
[----:B-1----:R-:W-:Y:S02]  /*700b0*/  IMAD.MOV.U32 R4, RZ, RZ, R14 ;  /* 0x000000ffff047224 */ /* 0x002fe400078e000e */
[----:B------:R-:W3:Y:S04]  /*700c0*/  LDL.LU R21, [R1+0xd1c] ;  /* 0x000d1c0001157983 */ /* 0x000ee80000300800 */
[----:B------:R1:W-:Y:S04]  /*700d0*/  STL [R1+0xbd8], R16 ;  /* 0x000bd81001007387 */ /* 0x0003e80000100800 */
[----:B------:R-:W3:Y:S04]  /*700e0*/  LDL.LU R14, [R1+0xd5c] ;  /* 0x000d5c00010e7983 */ /* 0x000ee80000300800 */
[----:B------:R-:W3:Y:S01]  /*700f0*/  LDL.LU R22, [R1+0xd18] ;  /* 0x000d180001167983 */ /* 0x000ee20000300800 */
[----:B------:R-:W-:-:S03]  /*70100*/  IMAD.MOV.U32 R5, RZ, RZ, R20 ;  /* 0x000000ffff057224 */ /* 0x000fc600078e0014 */
[----:B------:R-:W3:Y:S04]  /*70110*/  LDL.LU R20, [R1+0xd58] ;  /* 0x000d580001147983 */ /* 0x000ee80000300800 */
[----:B------:R1:W-:Y:S02]  /*70120*/  LDGSTS.E [R10+0x34800], [R4.64], P0 ;  /* 0x34800000040a7fae */ /* 0x0003e40008121846 */
[----:B-1----:R-:W-:Y:S02]  /*70130*/  IMAD.MOV.U32 R4, RZ, RZ, R9 ;  /* 0x000000ffff047224 */ /* 0x002fe400078e0009 */
[----:B------:R-:W-:Y:S01]  /*70140*/  IMAD.MOV.U32 R5, RZ, RZ, R16 ;  /* 0x000000ffff057224 */ /* 0x000fe200078e0010 */
[----:B------:R-:W3:Y:S04]  /*70150*/  LDL.LU R9, [R1+0xd9c] ;  /* 0x000d9c0001097983 */ /* 0x000ee80000300800 */
[----:B------:R-:W3:Y:S04]  /*70160*/  LDL.LU R16, [R1+0xddc] ;  /* 0x000ddc0001107983 */ /* 0x000ee80000300800 */
[----:B------:R1:W-:Y:S01]  /*70170*/  LDGSTS.E [R10+0x35800], [R4.64], P0 ;  /* 0x35800000040a7fae */ /* 0x0003e20008121846 */
[----:B------:R-:W-:-:S05]  /*70180*/  IADD3 R13, P1, R13, UR8, RZ ;  /* 0x000000080d0d7c10 */ /* 0x000fca000ff3e0ff */
[----:B------:R1:W-:Y:S01]  /*70190*/  STL [R1+0xc1c], R13 ;  /* 0x000c1c0d01007387 */ /* 0x0003e20000100800 */
[----:B------:R-:W-:Y:S02]  /*701a0*/  IADD3 R6, P2, R6, UR8, RZ ;  /* 0x0000000806067c10 */ /* 0x000fe4000ff5e0ff */
[----:B------:R-:W-:Y:S02]  /*701b0*/  IADD3.X R17, R17, UR5, RZ, P1, !PT ;  /* 0x0000000511117c10 */ /* 0x000fe40008ffe4ff */
[----:B-1----:R-:W-:Y:S02]  /*701c0*/  MOV R4, R13 ;  /* 0x0000000d00047202 */ /* 0x002fe40000000f00 */
[----:B------:R-:W-:Y:S01]  /*701d0*/  IADD3.X R18, R18, UR5, RZ, P2, !PT ;  /* 0x0000000512127c10 */ /* 0x000fe200097fe4ff */
[----:B------:R1:W-:Y:S04]  /*701e0*/  STL [R1+0xc18], R17 ;  /* 0x000c181101007387 */ /* 0x0003e80000100800 */
[----:B------:R-:W-:Y:S04]  /*701f0*/  STL [R1+0xc5c], R6 ;  /* 0x000c5c0601007387 */ /* 0x000fe80000100800 */
[----:B------:R-:W3:Y:S01]  /*70200*/  LDL.LU R13, [R1+0xd98] ;  /* 0x000d9800010d7983 */ /* 0x000ee20000300800 */
[----:B------:R-:W-:-:S03]  /*70210*/  IMAD.MOV.U32 R5, RZ, RZ, R17 ;  /* 0x000000ffff057224 */ /* 0x000fc600078e0011 */
[----:B------:R1:W-:Y:S04]  /*70220*/  STL [R1+0xc58], R18 ;  /* 0x000c581201007387 */ /* 0x0003e80000100800 */
[----:B-1----:R-:W3:Y:S04]  /*70230*/  LDL.LU R17, [R1+0xdd8] ;  /* 0x000dd80001117983 */ /* 0x002ee80000300800 */
[----:B------:R1:W-:Y:S02]  /*70240*/  LDGSTS.E [R10+0x36800], [R4.64], P0 ;  /* 0x36800000040a7fae */ /* 0x0003e40008121846 */
[----:B-1----:R-:W-:-:S02]  /*70250*/  IMAD.MOV.U32 R4, RZ, RZ, R6 ;  /* 0x000000ffff047224 */ /* 0x002fc400078e0006 */
[----:B------:R-:W-:Y:S02]  /*70260*/  IMAD.MOV.U32 R5, RZ, RZ, R18 ;  /* 0x000000ffff057224 */ /* 0x000fe400078e0012 */
[----:B------:R-:W3:Y:S04]  /*70270*/  LDL.LU R18, [R1+0xe1c] ;  /* 0x000e1c0001127983 */ /* 0x000ee80000300800 */
[----:B------:R1:W-:Y:S04]  /*70280*/  LDGSTS.E [R10+0x37800], [R4.64], P0 ;  /* 0x37800000040a7fae */ /* 0x0003e80008121846 */
[----:B------:R-:W3:Y:S01]  /*70290*/  LDL.LU R6, [R1+0xe5c] ;  /* 0x000e5c0001067983 */ /* 0x000ee20000300800 */
[----:B----4-:R-:W-:-:S05]  /*702a0*/  IADD3 R12, P1, R12, UR8, RZ ;  /* 0x000000080c0c7c10 */ /* 0x010fca000ff3e0ff */
[----:B-1----:R-:W-:Y:S01]  /*702b0*/  IMAD.MOV.U32 R4, RZ, RZ, R12 ;  /* 0x000000ffff047224 */ /* 0x002fe200078e000c */
[----:B------:R-:W-:Y:S02]  /*702c0*/  IADD3 R7, P2, R7, UR8, RZ ;  /* 0x0000000807077c10 */ /* 0x000fe4000ff5e0ff */
[----:B--2---:R-:W-:Y:S01]  /*702d0*/  IADD3.X R19, R19, UR5, RZ, P1, !PT ;  /* 0x0000000513137c10 */ /* 0x004fe20008ffe4ff */
[----:B------:R-:W-:Y:S03]  /*702e0*/  STL [R1+0xc9c], R12 ;  /* 0x000c9c0c01007387 */ /* 0x000fe60000100800 */
[----:B------:R-:W-:Y:S02]  /*702f0*/  MOV R5, R19 ;  /* 0x0000001300057202 */ /* 0x000fe40000000f00 */
[----:B---3--:R-:W-:Y:S01]  /*70300*/  IADD3.X R11, R11, UR5, RZ, P2, !PT ;  /* 0x000000050b0b7c10 */ /* 0x008fe200097fe4ff */
[----:B------:R1:W-:Y:S04]  /*70310*/  STL [R1+0xc98], R19 ;  /* 0x000c981301007387 */ /* 0x0003e80000100800 */
[----:B------:R2:W-:Y:S04]  /*70320*/  STL [R1+0xcdc], R7 ;  /* 0x000cdc0701007387 */ /* 0x0005e80000100800 */
[----:B------:R3:W-:Y:S04]  /*70330*/  LDGSTS.E [R10+0x38800], [R4.64], P0 ;  /* 0x38800000040a7fae */ /* 0x0007e80008121846 */
[----:B-1----:R-:W4:Y:S04]  /*70340*/  LDL.LU R19, [R1+0xe18] ;  /* 0x000e180001137983 */ /* 0x002f280000300800 */
[----:B------:R1:W-:Y:S01]  /*70350*/  STL [R1+0xcd8], R11 ;  /* 0x000cd80b01007387 */ /* 0x0003e20000100800 */
[----:B---3--:R-:W-:-:S03]  /*70360*/  IMAD.MOV.U32 R4, RZ, RZ, R7 ;  /* 0x000000ffff047224 */ /* 0x008fc600078e0007 */
[----:B------:R-:W3:Y:S01]  /*70370*/  LDL.LU R12, [R1+0xe58] ;  /* 0x000e5800010c7983 */ /* 0x000ee20000300800 */
[----:B------:R-:W-:-:S03]  /*70380*/  IMAD.MOV.U32 R5, RZ, RZ, R11 ;  /* 0x000000ffff057224 */ /* 0x000fc600078e000b */
[----:B--2---:R-:W2:Y:S01]  /*70390*/  LDL.LU R7, [R1+0x123c] ;  /* 0x00123c0001077983 */ /* 0x004ea20000300800 */
[----:B------:R-:W-:-:S03]  /*703a0*/  IADD3 R21, P1, R21, UR8, RZ ;  /* 0x0000000815157c10 */ /* 0x000fc6000ff3e0ff */
[----:B------:R1:W-:Y:S04]  /*703b0*/  LDGSTS.E [R10+0x39800], [R4.64], P0 ;  /* 0x39800000040a7fae */ /* 0x0003e80008121846 */
[----:B-1----:R-:W2:Y:S01]  /*703c0*/  LDL.LU R11, [R1+0x11fc] ;  /* 0x0011fc00010b7983 */ /* 0x002ea20000300800 */
[----:B------:R-:W-:Y:S02]  /*703d0*/  IADD3 R14, P2, R14, UR8, RZ ;  /* 0x000000080e0e7c10 */ /* 0x000fe4000ff5e0ff */
[----:B------:R-:W-:Y:S01]  /*703e0*/  IADD3.X R22, R22, UR5, RZ, P1, !PT ;  /* 0x0000000516167c10 */ /* 0x000fe20008ffe4ff */
[----:B------:R-:W-:Y:S01]  /*703f0*/  IMAD.MOV.U32 R4, RZ, RZ, R21 ;  /* 0x000000ffff047224 */ /* 0x000fe200078e0015 */
[----:B------:R-:W-:-:S03]  /*70400*/  IADD3.X R20, R20, UR5, RZ, P2, !PT ;  /* 0x0000000514147c10 */ /* 0x000fc600097fe4ff */
[----:B------:R-:W-:Y:S01]  /*70410*/  IMAD.MOV.U32 R5, RZ, RZ, R22 ;  /* 0x000000ffff057224 */ /* 0x000fe200078e0016 */
[----:B------:R-:W-:Y:S04]  /*70420*/  STL [R1+0xd1c], R21 ;  /* 0x000d1c1501007387 */ /* 0x000fe80000100800 */
[----:B------:R-:W-:Y:S04]  /*70430*/  STL [R1+0xd18], R22 ;  /* 0x000d181601007387 */ /* 0x000fe80000100800 */
[----:B------:R1:W-:Y:S04]  /*70440*/  STL [R1+0xd5c], R14 ;  /* 0x000d5c0e01007387 */ /* 0x0003e80000100800 */
[----:B------:R1:W-:Y:S04]  /*70450*/  LDGSTS.E [R10+0x3a800], [R4.64], P0 ;  /* 0x3a800000040a7fae */ /* 0x0003e80008121846 */
[----:B------:R1:W-:Y:S02]  /*70460*/  STL [R1+0xd58], R20 ;  /* 0x000d581401007387 */ /* 0x0003e40000100800 */
[----:B-1----:R-:W-:-:S02]  /*70470*/  MOV R4, R14 ;  /* 0x0000000e00047202 */ /* 0x002fc40000000f00 */
[----:B------:R-:W2:Y:S01]  /*70480*/  LDL.LU R14, [R1+0x1230] ;  /* 0x00123000010e7983 */ /* 0x000ea20000300800 */
[----:B------:R-:W-:-:S03]  /*70490*/  IMAD.MOV.U32 R5, RZ, RZ, R20 ;  /* 0x000000ffff057224 */ /* 0x000fc600078e0014 */
[----:B------:R-:W2:Y:S01]  /*704a0*/  LDL.LU R20, [R1+0x11f0] ;  /* 0x0011f00001147983 */ /* 0x000ea20000300800 */
[----:B------:R-:W-:Y:S02]  /*704b0*/  IADD3 R9, P1, R9, UR8, RZ ;  /* 0x0000000809097c10 */ /* 0x000fe4000ff3e0ff */
[----:B------:R-:W-:Y:S01]  /*704c0*/  IADD3 R16, P2, R16, UR8, RZ ;  /* 0x0000000810107c10 */ /* 0x000fe2000ff5e0ff */
[----:B------:R1:W-:Y:S04]  /*704d0*/  LDGSTS.E [R10+0x3b800], [R4.64], P0 ;  /* 0x3b800000040a7fae */ /* 0x0003e80008121846 */
[----:B------:R1:W-:Y:S02]  /*704e0*/  STL [R1+0xd9c], R9 ;  /* 0x000d9c0901007387 */ /* 0x0003e40000100800 */
[----:B-1----:R-:W-:Y:S01]  /*704f0*/  IMAD.MOV.U32 R4, RZ, RZ, R9 ;  /* 0x000000ffff047224 */ /* 0x002fe200078e0009 */
[----:B------:R-:W-:-:S05]  /*70500*/  IADD3.X R13, R13, UR5, RZ, P1, !PT ;  /* 0x000000050d0d7c10 */ /* 0x000fca0008ffe4ff */
[----:B------:R-:W-:Y:S01]  /*70510*/  IMAD.MOV.U32 R5, RZ, RZ, R13 ;  /* 0x000000ffff057224 */ /* 0x000fe200078e000d */
[----:B------:R1:W-:Y:S01]  /*70520*/  STL [R1+0xd98], R13 ;  /* 0x000d980d01007387 */ /* 0x0003e20000100800 */
[----:B------:R-:W-:-:S03]  /*70530*/  IADD3.X R17, R17, UR5, RZ, P2, !PT ;  /* 0x0000000511117c10 */ /* 0x000fc600097fe4ff */
[----:B------:R-:W-:Y:S04]  /*70540*/  STL [R1+0xddc], R16 ;  /* 0x000ddc1001007387 */ /* 0x000fe80000100800 */
[----:B------:R-:W2:Y:S04]  /*70550*/  LDL.LU R9, [R1+0x11bc] ;  /* 0x0011bc0001097983 */ /* 0x000ea80000300800 */
[----:B------:R1:W-:Y:S04]  /*70560*/  STL [R1+0xdd8], R17 ;  /* 0x000dd81101007387 */ /* 0x0003e80000100800 */
[----:B------:R1:W-:Y:S04]  /*70570*/  LDGSTS.E [R10+0x3c800], [R4.64], P0 ;  /* 0x3c800000040a7fae */ /* 0x0003e80008121846 */
[----:B-1----:R-:W2:Y:S01]  /*70580*/  LDL.LU R13, [R1+0x117c] ;  /* 0x00117c00010d7983 */ /* 0x002ea20000300800 */
[----:B------:R-:W-:-:S03]  /*70590*/  MOV R5, R17 ;  /* 0x0000001100057202 */ /* 0x000fc60000000f00 */
[----:B------:R-:W2:Y:S01]  /*705a0*/  LDL.LU R17, [R1+0x11b0] ;  /* 0x0011b00001117983 */ /* 0x000ea20000300800 */
[----:B------:R-:W-:-:S03]  /*705b0*/  IMAD.MOV.U32 R4, RZ, RZ, R16 ;  /* 0x000000ffff047224 */ /* 0x000fc600078e0010 */
[----:B------:R-:W2:Y:S01]  /*705c0*/  LDL.LU R16, [R1+0x1170] ;  /* 0x0011700001107983 */ /* 0x000ea20000300800 */
[----:B------:R-:W-:Y:S02]  /*705d0*/  IADD3 R18, P1, R18, UR8, RZ ;  /* 0x0000000812127c10 */ /* 0x000fe4000ff3e0ff */
[----:B------:R-:W-:Y:S01]  /*705e0*/  IADD3 R6, P2, R6, UR8, RZ ;  /* 0x0000000806067c10 */ /* 0x000fe2000ff5e0ff */
[----:B------:R1:W-:Y:S04]  /*705f0*/  LDGSTS.E [R10+0x3d800], [R4.64], P0 ;  /* 0x3d800000040a7fae */ /* 0x0003e80008121846 */
[----:B------:R2:W-:Y:S01]  /*70600*/  STL [R1+0xe1c], R18 ;  /* 0x000e1c1201007387 */ /* 0x0005e20000100800 */
[----:B-1----:R-:W-:Y:S01]  /*70610*/  IMAD.MOV.U32 R4, RZ, RZ, R18 ;  /* 0x000000ffff047224 */ /* 0x002fe200078e0012 */
[----:B----4-:R-:W-:-:S05]  /*70620*/  IADD3.X R19, R19, UR5, RZ, P1, !PT ;  /* 0x0000000513137c10 */ /* 0x010fca0008ffe4ff */
[----:B------:R-:W-:Y:S01]  /*70630*/  IMAD.MOV.U32 R5, RZ, RZ, R19 ;  /* 0x000000ffff057224 */ /* 0x000fe200078e0013 */
[----:B------:R-:W-:Y:S01]  /*70640*/  STL [R1+0xe18], R19 ;  /* 0x000e181301007387 */ /* 0x000fe20000100800 */
[----:B---3--:R-:W-:-:S03]  /*70650*/  IADD3.X R12, R12, UR5, RZ, P2, !PT ;  /* 0x000000050c0c7c10 */ /* 0x008fc600097fe4ff */
[----:B------:R1:W-:Y:S04]  /*70660*/  STL [R1+0xe5c], R6 ;  /* 0x000e5c0601007387 */ /* 0x0003e80000100800 */
[----:B------:R3:W-:Y:S01]  /*70670*/  STL [R1+0xe58], R12 ;  /* 0x000e580c01007387 */ /* 0x0007e20000100800 */
[----:B--2---:R-:W-:-:S03]  /*70680*/  IADD3 R7, P1, R7, UR8, RZ ;  /* 0x0000000807077c10 */ /* 0x004fc6000ff3e0ff */
[----:B------:R-:W2:Y:S04]  /*70690*/  LDL.LU R18, [R1+0x113c] ;  /* 0x00113c0001127983 */ /* 0x000ea80000300800 */
[----:B------:R4:W-:Y:S01]  /*706a0*/  LDGSTS.E [R10+0x3e800], [R4.64], P0 ;  /* 0x3e800000040a7fae */ /* 0x0009e20008121846 */
[----:B------:R-:W-:Y:S01]  /*706b0*/  IADD3 R11, P2, R11, UR8, RZ ;  /* 0x000000080b0b7c10 */ /* 0x000fe2000ff5e0ff */
[----:B----4-:R-:W-:Y:S02]  /*706c0*/  IMAD.MOV.U32 R4, RZ, RZ, R6 ;  /* 0x000000ffff047224 */ /* 0x010fe400078e0006 */
[----:B-1----:R-:W4:Y:S01]  /*706d0*/  LDL.LU R6, [R1+0x10fc] ;  /* 0x0010fc0001067983 */ /* 0x002f220000300800 */
[----:B------:R-:W-:-:S03]  /*706e0*/  IMAD.MOV.U32 R5, RZ, RZ, R12 ;  /* 0x000000ffff057224 */ /* 0x000fc600078e000c */
[----:B------:R-:W4:Y:S04]  /*706f0*/  LDL.LU R19, [R1+0x1130] ;  /* 0x0011300001137983 */ /* 0x000f280000300800 */
[----:B------:R1:W-:Y:S04]  /*70700*/  LDGSTS.E [R10+0x3f800], [R4.64], P0 ;  /* 0x3f800000040a7fae */ /* 0x0003e80008121846 */
[----:B---3--:R-:W3:Y:S04]  /*70710*/  LDL.LU R12, [R1+0x10f0] ;  /* 0x0010f000010c7983 */ /* 0x008ee80000300800 */
[----:B------:R-:W-:Y:S01]  /*70720*/  STL [R1+0x123c], R7 ;  /* 0x00123c0701007387 */ /* 0x000fe20000100800 */
[----:B------:R-:W-:-:S03]  /*70730*/  IADD3.X R14, R14, UR5, RZ, P1, !PT ;  /* 0x000000050e0e7c10 */ /* 0x000fc60008ffe4ff */
[----:B------:R-:W-:Y:S01]  /*70740*/  STL [R1+0x11fc], R11 ;  /* 0x0011fc0b01007387 */ /* 0x000fe20000100800 */
[----:B-1----:R-:W-:Y:S02]  /*70750*/  LOP3.LUT R10, R252, 0x50, RZ, 0x3c, !PT ;  /* 0x00000050fc0a7812 */ /* 0x002fe400078e3cff */
[----:B------:R-:W-:Y:S01]  /*70760*/  IADD3.X R20, R20, UR5, RZ, P2, !PT ;  /* 0x0000000514147c10 */ /* 0x000fe200097fe4ff */
[----:B------:R-:W-:Y:S01]  /*70770*/  IMAD.MOV.U32 R5, RZ, RZ, R14 ;  /* 0x000000ffff057224 */ /* 0x000fe200078e000e */
[----:B------:R-:W-:Y:S01]  /*70780*/  MOV R4, R7 ;  /* 0x0000000700047202 */ /* 0x000fe20000000f00 */
[----:B------:R1:W-:Y:S04]  /*70790*/  STL [R1+0x1230], R14 ;  /* 0x0012300e01007387 */ /* 0x0003e80000100800 */
[----:B------:R1:W-:Y:S04]  /*707a0*/  LDGSTS.E [R10+0x20a00], [R4.64], P0 ;  /* 0x20a00000040a7fae */ /* 0x0003e80008121846 */
[----:B-1----:R-:W3:Y:S04]  /*707b0*/  LDL.LU R14, [R1+0x10bc] ;  /* 0x0010bc00010e7983 */ /* 0x002ee80000300800 */
[----:B------:R1:W-:Y:S01]  /*707c0*/  STL [R1+0x11f0], R20 ;  /* 0x0011f01401007387 */ /* 0x0003e20000100800 */
[----:B------:R-:W-:-:S03]  /*707d0*/  IMAD.MOV.U32 R5, RZ, RZ, R20 ;  /* 0x000000ffff057224 */ /* 0x000fc600078e0014 */
[----:B------:R-:W3:Y:S01]  /*707e0*/  LDL.LU R7, [R1+0x107c] ;  /* 0x00107c0001077983 */ /* 0x000ee20000300800 */
[----:B------:R-:W-:-:S03]  /*707f0*/  IMAD.MOV.U32 R4, RZ, RZ, R11 ;  /* 0x000000ffff047224 */ /* 0x000fc600078e000b */
[----:B-1----:R-:W3:Y:S04]  /*70800*/  LDL.LU R20, [R1+0x10b0] ;  /* 0x0010b00001147983 */ /* 0x002ee80000300800 */
[----:B------:R-:W3:Y:S04]  /*70810*/  LDL.LU R11, [R1+0x1070] ;  /* 0x00107000010b7983 */ /* 0x000ee80000300800 */
[----:B------:R1:W-:Y:S01]  /*70820*/  LDGSTS.E [R10+0x21a00], [R4.64], P0 ;  /* 0x21a00000040a7fae */ /* 0x0003e20008121846 */
[----:B------:R-:W-:-:S05]  /*70830*/  IADD3 R9, P1, R9, UR8, RZ ;  /* 0x0000000809097c10 */ /* 0x000fca000ff3e0ff */
[----:B------:R1:W-:Y:S01]  /*70840*/  STL [R1+0x11bc], R9 ;  /* 0x0011bc0901007387 */ /* 0x0003e20000100800 */
[----:B------:R-:W-:Y:S01]  /*70850*/  IADD3 R13, P2, R13, UR8, RZ ;  /* 0x000000080d0d7c10 */ /* 0x000fe2000ff5e0ff */
[----:B-1----:R-:W-:Y:S01]  /*70860*/  IMAD.MOV.U32 R4, RZ, RZ, R9 ;  /* 0x000000ffff047224 */ /* 0x002fe200078e0009 */
[----:B------:R-:W-:Y:S02]  /*70870*/  IADD3.X R17, R17, UR5, RZ, P1, !PT ;  /* 0x0000000511117c10 */ /* 0x000fe40008ffe4ff */
[----:B------:R-:W-:-:S03]  /*70880*/  IADD3.X R16, R16, UR5, RZ, P2, !PT ;  /* 0x0000000510107c10 */ /* 0x000fc600097fe4ff */
[----:B------:R1:W-:Y:S04]  /*70890*/  STL [R1+0x11b0], R17 ;  /* 0x0011b01101007387 */ /* 0x0003e80000100800 */
        /* <DEDUP_REMOVED lines=13> */
[----:B--2---:R-:W-:-:S05]  /*70970*/  IADD3 R18, P1, R18, UR8, RZ ;  /* 0x0000000812127c10 */ /* 0x004fca000ff3e0ff */
[----:B------:R2:W-:Y:S01]  /*70980*/  STL [R1+0x113c], R18 ;  /* 0x00113c1201007387 */ /* 0x0005e20000100800 */
[----:B-1----:R-:W-:Y:S01]  /*70990*/  IMAD.MOV.U32 R4, RZ, RZ, R18 ;  /* 0x000000ffff047224 */ /* 0x002fe200078e0012 */
[----:B----4-:R-:W-:Y:S02]  /*709a0*/  IADD3 R6, P2, R6, UR8, RZ ;  /* 0x0000000806067c10 */ /* 0x010fe4000ff5e0ff */
[----:B------:R-:W-:-:S05]  /*709b0*/  IADD3.X R19, R19, UR5, RZ, P1, !PT ;  /* 0x0000000513137c10 */ /* 0x000fca0008ffe4ff */
[----:B------:R1:W-:Y:S01]  /*709c0*/  STL [R1+0x1130], R19 ;  /* 0x0011301301007387 */ /* 0x0003e20000100800 */
[----:B------:R-:W-:Y:S01]  /*709d0*/  IMAD.MOV.U32 R5, RZ, RZ, R19 ;  /* 0x000000ffff057224 */ /* 0x000fe200078e0013 */
[----:B---3--:R-:W-:Y:S02]  /*709e0*/  IADD3.X R12, R12, UR5, RZ, P2, !PT ;  /* 0x000000050c0c7c10 */ /* 0x008fe400097fe4ff */
[----:B------:R3:W-:Y:S04]  /*709f0*/  STL [R1+0x10fc], R6 ;  /* 0x0010fc0601007387 */ /* 0x0007e80000100800 */
[----:B--2---:R-:W2:Y:S04]  /*70a00*/  LDL.LU R18, [R1+0xfb0] ;  /* 0x000fb00001127983 */ /* 0x004ea80000300800 */
[----:B------:R4:W-:Y:S04]  /*70a10*/  STL [R1+0x10f0], R12 ;  /* 0x0010f00c01007387 */ /* 0x0009e80000100800 */
[----:B------:R4:W-:Y:S04]  /*70a20*/  LDGSTS.E [R10+0x24a00], [R4.64], P0 ;  /* 0x24a00000040a7fae */ /* 0x0009e80008121846 */
[----:B-1----:R-:W2:Y:S01]  /*70a30*/  LDL.LU R19, [R1+0xf70] ;  /* 0x000f700001137983 */ /* 0x002ea20000300800 */
[----:B------:R-:W-:Y:S01]  /*70a40*/  IADD3 R14, P1, R14, UR8, RZ ;  /* 0x000000080e0e7c10 */ /* 0x000fe2000ff3e0ff */
[----:B----4-:R-:W-:Y:S01]  /*70a50*/  IMAD.MOV.U32 R5, RZ, RZ, R12 ;  /* 0x000000ffff057224 */ /* 0x010fe200078e000c */
[----:B------:R-:W-:-:S02]  /*70a60*/  MOV R4, R6 ;  /* 0x0000000600047202 */ /* 0x000fc40000000f00 */
[----:B---3--:R-:W3:Y:S01]  /*70a70*/  LDL.LU R6, [R1+0xf3c] ;  /* 0x000f3c0001067983 */ /* 0x008ee20000300800 */
[----:B------:R-:W-:-:S03]  /*70a80*/  IADD3 R7, P2, R7, UR8, RZ ;  /* 0x0000000807077c10 */ /* 0x000fc6000ff5e0ff */
[----:B------:R-:W2:Y:S01]  /*70a90*/  LDL.LU R12, [R1+0xefc] ;  /* 0x000efc00010c7983 */ /* 0x000ea20000300800 */
[----:B------:R-:W-:-:S03]  /*70aa0*/  IADD3.X R20, R20, UR5, RZ, P1, !PT ;  /* 0x0000000514147c10 */ /* 0x000fc60008ffe4ff */
[----:B------:R1:W-:Y:S01]  /*70ab0*/  STL [R1+0x10bc], R14 ;  /* 0x0010bc0e01007387 */ /* 0x0003e20000100800 */
[----:B------:R-:W-:-:S03]  /*70ac0*/  IADD3.X R11, R11, UR5, RZ, P2, !PT ;  /* 0x000000050b0b7c10 */ /* 0x000fc600097fe4ff */
[----:B------:R1:W-:Y:S04]  /*70ad0*/  LDGSTS.E [R10+0x25a00], [R4.64], P0 ;  /* 0x25a00000040a7fae */ /* 0x0003e80008121846 */
[----:B------:R1:W-:Y:S04]  /*70ae0*/  STL [R1+0x10b0], R20 ;  /* 0x0010b01401007387 */ /* 0x0003e80000100800 */
[----:B------:R-:W-:Y:S01]  /*70af0*/  STL [R1+0x107c], R7 ;  /* 0x00107c0701007387 */ /* 0x000fe20000100800 */
[----:B-1----:R-:W-:-:S03]  /*70b00*/  IMAD.MOV.U32 R4, RZ, RZ, R14 ;  /* 0x000000ffff047224 */ /* 0x002fc600078e000e */
[----:B------:R-:W2:Y:S01]  /*70b10*/  LDL.LU R14, [R1+0xf30] ;  /* 0x000f3000010e7983 */ /* 0x000ea20000300800 */
[----:B------:R-:W-:-:S03]  /*70b20*/  IMAD.MOV.U32 R5, RZ, RZ, R20 ;  /* 0x000000ffff057224 */ /* 0x000fc600078e0014 */
[----:B------:R1:W-:Y:S04]  /*70b30*/  STL [R1+0x1070], R11 ;  /* 0x0010700b01007387 */ /* 0x0003e80000100800 */
[----:B------:R-:W2:Y:S04]  /*70b40*/  LDL.LU R20, [R1+0xef0] ;  /* 0x000ef00001147983 */ /* 0x000ea80000300800 */
[----:B------:R1:W-:Y:S01]  /*70b50*/  LDGSTS.E [R10+0x26a00], [R4.64], P0 ;  /* 0x26a00000040a7fae */ /* 0x0003e20008121846 */
[----:B------:R-:W-:Y:S01]  /*70b60*/  IADD3 R9, P1, R9, UR8, RZ ;  /* 0x0000000809097c10 */ /* 0x000fe2000ff3e0ff */
[----:B-1----:R-:W-:Y:S01]  /*70b70*/  IMAD.MOV.U32 R4, RZ, RZ, R7 ;  /* 0x000000ffff047224 */ /* 0x002fe200078e0007 */
[----:B------:R-:W-:-:S02]  /*70b80*/  MOV R5, R11 ;  /* 0x0000000b00057202 */ /* 0x000fc40000000f00 */
[----:B------:R-:W2:Y:S01]  /*70b90*/  LDL.LU R11, [R1+0xebc] ;  /* 0x000ebc00010b7983 */ /* 0x000ea20000300800 */
        /* <DEDUP_REMOVED lines=8> */
[----:B-1----:R-:W-:-:S03]  /*70c20*/  IMAD.MOV.U32 R5, RZ, RZ, R17 ;  /* 0x000000ffff057224 */ /* 0x002fc600078e0011 */
        /* <DEDUP_REMOVED lines=14> */
[----:B------:R1:W-:Y:S04]  /*70d10*/  STL [R1+0xfb0], R18 ;  /* 0x000fb01201007387 */ /* 0x0003e80000100800 */
[----:B------:R-:W-:Y:S01]  /*70d20*/  STL [R1+0xf7c], R16 ;  /* 0x000f7c1001007387 */ /* 0x000fe20000100800 */
[----:B------:R-:W-:-:S03]  /*70d30*/  IADD3.X R19, R19, UR5, RZ, P2, !PT ;  /* 0x0000000513137c10 */ /* 0x000fc600097fe4ff */
[----:B------:R2:W-:Y:S04]  /*70d40*/  LDGSTS.E [R10+0x2aa00], [R4.64], P0 ;  /* 0x2aa00000040a7fae */ /* 0x0005e80008121846 */
[----:B-1----:R-:W4:Y:S04]  /*70d50*/  LDL.LU R18, [R1+0xaa4] ;  /* 0x000aa40001127983 */ /* 0x002f280000300800 */
[----:B------:R1:W-:Y:S01]  /*70d60*/  STL [R1+0xf70], R19 ;  /* 0x000f701301007387 */ /* 0x0003e20000100800 */
[----:B---3--:R-:W-:Y:S01]  /*70d70*/  IADD3 R6, P1, R6, UR8, RZ ;  /* 0x0000000806067c10 */ /* 0x008fe2000ff3e0ff */
[----:B--2---:R-:W-:-:S02]  /*70d80*/  IMAD.MOV.U32 R4, RZ, RZ, R16 ;  /* 0x000000ffff047224 */ /* 0x004fc400078e0010 */
[----:B------:R-:W2:Y:S01]  /*70d90*/  LDL.LU R13, [R1+0xae4] ;  /* 0x000ae400010d7983 */ /* 0x000ea20000300800 */
[----:B------:R-:W-:Y:S01]  /*70da0*/  IMAD.MOV.U32 R5, RZ, RZ, R19 ;  /* 0x000000ffff057224 */ /* 0x000fe200078e0013 */
[----:B------:R-:W-:Y:S02]  /*70db0*/  IADD3 R12, P2, R12, UR8, RZ ;  /* 0x000000080c0c7c10 */ /* 0x000fe4000ff5e0ff */
[----:B-1----:R-:W3:Y:S04]  /*70dc0*/  LDL.LU R19, [R1+0xaa0] ;  /* 0x000aa00001137983 */ /* 0x002ee80000300800 */
[----:B------:R-:W3:Y:S04]  /*70dd0*/  LDL.LU R16, [R1+0xae0] ;  /* 0x000ae00001107983 */ /* 0x000ee80000300800 */
[----:B------:R1:W-:Y:S04]  /*70de0*/  LDGSTS.E [R10+0x2ba00], [R4.64], P0 ;  /* 0x2ba00000040a7fae */ /* 0x0003e80008121846 */
[----:B------:R-:W-:Y:S01]  /*70df0*/  STL [R1+0xf3c], R6 ;  /* 0x000f3c0601007387 */ /* 0x000fe20000100800 */
[----:B------:R-:W-:Y:S01]  /*70e00*/  IADD3.X R14, R14, UR5, RZ, P1, !PT ;  /* 0x000000050e0e7c10 */ /* 0x000fe20008ffe4ff */
[----:B-1----:R-:W-:-:S03]  /*70e10*/  IMAD.MOV.U32 R4, RZ, RZ, R6 ;  /* 0x000000ffff047224 */ /* 0x002fc600078e0006 */
        /* <DEDUP_REMOVED lines=35> */
[----:B-1----:R-:W-:Y:S01]  /*71050*/  IMAD.MOV.U32 R4, RZ, RZ, R18 ;  /* 0x000000ffff047224 */ /* 0x002fe200078e0012 */
[----:B--2---:R-:W-:Y:S02]  /*71060*/  IADD3 R13, P2, R13, UR8, RZ ;  /* 0x000000080d0d7c10 */ /* 0x004fe4000ff5e0ff */
[----:B---3--:R-:W-:Y:S02]  /*71070*/  IADD3.X R19, R19, UR5, RZ, P1, !PT ;  /* 0x0000000513137c10 */ /* 0x008fe40008ffe4ff */
[----:B------:R-:W-:-:S03]  /*71080*/  IADD3.X R16, R16, UR5, RZ, P2, !PT ;  /* 0x0000000510107c10 */ /* 0x000fc600097fe4ff */
[----:B------:R1:W-:Y:S01]  /*71090*/  STL [R1+0xaa0], R19 ;  /* 0x000aa01301007387 */ /* 0x0003e20000100800 */
[----:B------:R-:W-:-:S03]  /*710a0*/  IMAD.MOV.U32 R5, RZ, RZ, R19 ;  /* 0x000000ffff057224 */ /* 0x000fc600078e0013 */
[----:B------:R2:W-:Y:S04]  /*710b0*/  STL [R1+0xae4], R13 ;  /* 0x000ae40d01007387 */ /* 0x0005e80000100800 */
[----:B----4-:R-:W3:Y:S04]  /*710c0*/  LDL.LU R18, [R1+0xc20] ;  /* 0x000c200001127983 */ /* 0x010ee80000300800 */
[----:B------:R4:W-:Y:S04]  /*710d0*/  STL [R1+0xae0], R16 ;  /* 0x000ae01001007387 */ /* 0x0009e80000100800 */
[----:B------:R2:W-:Y:S04]  /*710e0*/  LDGSTS.E [R10+0x30a00], [R4.64], P0 ;  /* 0x30a00000040a7fae */ /* 0x0005e80008121846 */
[----:B-1----:R-:W3:Y:S01]  /*710f0*/  LDL.LU R19, [R1+0xc60] ;  /* 0x000c600001137983 */ /* 0x002ee20000300800 */
[----:B--2---:R-:W-:Y:S01]  /*71100*/  IMAD.MOV.U32 R4, RZ, RZ, R13 ;  /* 0x000000ffff047224 */ /* 0x004fe200078e000d */
[----:B------:R-:W-:-:S02]  /*71110*/  MOV R5, R16 ;  /* 0x0000001000057202 */ /* 0x000fc40000000f00 */
[----:B------:R-:W2:Y:S04]  /*71120*/  LDL.LU R13, [R1+0xca4] ;  /* 0x000ca400010d7983 */ /* 0x000ea80000300800 */
[----:B----4-:R-:W3:Y:S01]  /*71130*/  LDL.LU R16, [R1+0xce4] ;  /* 0x000ce40001107983 */ /* 0x010ee20000300800 */
        /* <DEDUP_REMOVED lines=8> */
[----:B------:R-:W-:Y:S04]  /*711c0*/  STL [R1+0xb64], R6 ;  /* 0x000b640601007387 */ /* 0x000fe80000100800 */
[----:B------:R-:W3:Y:S01]  /*711d0*/  LDL.LU R14, [R1+0xca0] ;  /* 0x000ca000010e7983 */ /* 0x000ee20000300800 */
[----:B------:R-:W-:-:S03]  /*711e0*/  IMAD.MOV.U32 R5, RZ, RZ, R20 ;  /* 0x000000ffff057224 */ /* 0x000fc600078e0014 */
[----:B------:R1:W-:Y:S04]  /*711f0*/  STL [R1+0xb60], R12 ;  /* 0x000b600c01007387 */ /* 0x0003e80000100800 */
[----:B-1----:R-:W3:Y:S04]  /*71200*/  LDL.LU R20, [R1+0xce0] ;  /* 0x000ce00001147983 */ /* 0x002ee80000300800 */
        /* <DEDUP_REMOVED lines=15> */
[----:B------:R-:W-:-:S03]  /*71300*/  MOV R4, R11 ;  /* 0x0000000b00047202 */ /* 0x000fc60000000f00 */
        /* <DEDUP_REMOVED lines=10> */
[----:B---3--:R-:W-:-:S04]  /*713b0*/  IADD3.X R18, R18, UR5, RZ, P1, !PT ;  /* 0x0000000512127c10 */ /* 0x008fc80008ffe4ff */
[----:B------:R-:W-:Y:S01]  /*713c0*/  MOV R5, R18 ;  /* 0x0000001200057202 */ /* 0x000fe20000000f00 */
[----:B------:R1:W-:Y:S04]  /*713d0*/  STL [R1+0xc20], R18 ;  /* 0x000c201201007387 */ /* 0x0003e80000100800 */
[----:B------:R-:W-:Y:S01]  /*713e0*/  STL [R1+0xc64], R9 ;  /* 0x000c640901007387 */ /* 0x000fe20000100800 */
[----:B------:R-:W-:-:S03]  /*713f0*/  IADD3.X R19, R19, UR5, RZ, P2, !PT ;  /* 0x0000000513137c10 */ /* 0x000fc600097fe4ff */
[----:B------:R3:W-:Y:S04]  /*71400*/  LDGSTS.E [R10+0x36a00], [R4.64], P0 ;  /* 0x36a00000040a7fae */ /* 0x0007e80008121846 */
[----:B-1----:R-:W4:Y:S01]  /*71410*/  LDL.LU R18, [R1+0xda4] ;  /* 0x000da40001127983 */ /* 0x002f220000300800 */
[----:B--2---:R-:W-:-:S03]  /*71420*/  IADD3 R13, P1, R13, UR8, RZ ;  /* 0x000000080d0d7c10 */ /* 0x004fc6000ff3e0ff */
[----:B------:R1:W-:Y:S01]  /*71430*/  STL [R1+0xc60], R19 ;  /* 0x000c601301007387 */ /* 0x0003e20000100800 */
[----:B---3--:R-:W-:-:S03]  /*71440*/  IMAD.MOV.U32 R4, RZ, RZ, R9 ;  /* 0x000000ffff047224 */ /* 0x008fc600078e0009 */
[----:B------:R-:W2:Y:S01]  /*71450*/  LDL.LU R7, [R1+0xde4] ;  /* 0x000de40001077983 */ /* 0x000ea20000300800 */
[----:B------:R-:W-:Y:S01]  /*71460*/  IMAD.MOV.U32 R5, RZ, RZ, R19 ;  /* 0x000000ffff057224 */ /* 0x000fe200078e0013 */
[----:B------:R-:W-:Y:S02]  /*71470*/  IADD3 R16, P2, R16, UR8, RZ ;  /* 0x0000000810107c10 */ /* 0x000fe4000ff5e0ff */
[----:B-1----:R-:W3:Y:S04]  /*71480*/  LDL.LU R19, [R1+0xda0] ;  /* 0x000da00001137983 */ /* 0x002ee80000300800 */
[----:B------:R-:W3:Y:S04]  /*71490*/  LDL.LU R9, [R1+0xde0] ;  /* 0x000de00001097983 */ /* 0x000ee80000300800 */
        /* <DEDUP_REMOVED lines=8> */
[----:B------:R-:W3:Y:S04]  /*71520*/  LDL.LU R13, [R1+0xe24] ;  /* 0x000e2400010d7983 */ /* 0x000ee80000300800 */
[----:B------:R-:W-:Y:S04]  /*71530*/  STL [R1+0xce0], R20 ;  /* 0x000ce01401007387 */ /* 0x000fe80000100800 */
[----:B------:R1:W-:Y:S04]  /*71540*/  LDGSTS.E [R10+0x38a00], [R4.64], P0 ;  /* 0x38a00000040a7fae */ /* 0x0003e80008121846 */
[----:B-1----:R-:W3:Y:S01]  /*71550*/  LDL.LU R14, [R1+0xe64] ;  /* 0x000e6400010e7983 */ /* 0x002ee20000300800 */
[----:B------:R-:W-:-:S03]  /*71560*/  MOV R4, R16 ;  /* 0x0000001000047202 */ /* 0x000fc60000000f00 */
[----:B------:R-:W3:Y:S01]  /*71570*/  LDL.LU R16, [R1+0xe20] ;  /* 0x000e200001107983 */ /* 0x000ee20000300800 */
[----:B------:R-:W-:-:S03]  /*71580*/  IADD3 R12, P1, R12, UR8, RZ ;  /* 0x000000080c0c7c10 */ /* 0x000fc6000ff3e0ff */
[----:B------:R-:W3:Y:S01]  /*71590*/  LDL.LU R22, [R1+0xe60] ;  /* 0x000e600001167983 */ /* 0x000ee20000300800 */
[----:B------:R-:W-:Y:S01]  /*715a0*/  IMAD.MOV.U32 R5, RZ, RZ, R20 ;  /* 0x000000ffff057224 */ /* 0x000fe200078e0014 */
[----:B------:R-:W-:Y:S02]  /*715b0*/  IADD3 R6, P2, R6, UR8, RZ ;  /* 0x0000000806067c10 */ /* 0x000fe4000ff5e0ff */
        /* <DEDUP_REMOVED lines=32> */
[----:B------:R-:W-:Y:S01]  /*717c0*/  IADD3 R13, P1, R13, UR8, RZ ;  /* 0x000000080d0d7c10 */ /* 0x000fe2000ff3e0ff */
[----:B--2---:R-:W-:-:S02]  /*717d0*/  IMAD.MOV.U32 R4, RZ, RZ, R7 ;  /* 0x000000ffff047224 */ /* 0x004fc400078e0007 */
[----:B------:R-:W-:Y:S01]  /*717e0*/  IMAD.MOV.U32 R5, RZ, RZ, R9 ;  /* 0x000000ffff057224 */ /* 0x000fe200078e0009 */
[----:B------:R-:W2:Y:S04]  /*717f0*/  LDL.LU R7, [R1+0x1134] ;  /* 0x0011340001077983 */ /* 0x000ea80000300800 */
[----:B----4-:R-:W3:Y:S01]  /*71800*/  LDL.LU R9, [R1+0x10f4] ;  /* 0x0010f40001097983 */ /* 0x010ee20000300800 */
[----:B------:R-:W-:-:S03]  /*71810*/  IADD3 R14, P2, R14, UR8, RZ ;  /* 0x000000080e0e7c10 */ /* 0x000fc6000ff5e0ff */
[----:B------:R1:W-:Y:S04]  /*71820*/  STL [R1+0xe24], R13 ;  /* 0x000e240d01007387 */ /* 0x0003e80000100800 */
[----:B------:R1:W-:Y:S01]  /*71830*/  LDGSTS.E [R10+0x3da00], [R4.64], P0 ;  /* 0x3da00000040a7fae */ /* 0x0003e20008121846 */
[----:B------:R-:W-:Y:S02]  /*71840*/  IADD3.X R16, R16, UR5, RZ, P1, !PT ;  /* 0x0000000510107c10 */ /* 0x000fe40008ffe4ff */
[----:B------:R-:W-:-:S03]  /*71850*/  IADD3.X R22, R22, UR5, RZ, P2, !PT ;  /* 0x0000000516167c10 */ /* 0x000fc600097fe4ff */
[----:B------:R1:W-:Y:S02]  /*71860*/  STL [R1+0xe20], R16 ;  /* 0x000e201001007387 */ /* 0x0003e40000100800 */
[----:B-1----:R-:W-:Y:S02]  /*71870*/  MOV R4, R13 ;  /* 0x0000000d00047202 */ /* 0x002fe40000000f00 */
[----:B------:R1:W-:Y:S04]  /*71880*/  STL [R1+0xe64], R14 ;  /* 0x000e640e01007387 */ /* 0x0003e80000100800 */
[----:B------:R-:W3:Y:S01]  /*71890*/  LDL.LU R13, [R1+0x1128] ;  /* 0x00112800010d7983 */ /* 0x000ee20000300800 */
[----:B------:R-:W-:-:S03]  /*718a0*/  IMAD.MOV.U32 R5, RZ, RZ, R16 ;  /* 0x000000ffff057224 */ /* 0x000fc600078e0010 */
[----:B------:R-:W-:Y:S04]  /*718b0*/  STL [R1+0xe60], R22 ;  /* 0x000e601601007387 */ /* 0x000fe80000100800 */
        /* <DEDUP_REMOVED lines=8> */
[----:B------:R-:W-:Y:S02]  /*71940*/  IADD3.X R17, R17, UR5, RZ, P1, !PT ;  /* 0x0000000511117c10 */ /* 0x000fe40008ffe4ff */
[----:B------:R-:W-:Y:S01]  /*71950*/  IADD3.X R21, R21, UR5, RZ, P2, !PT ;  /* 0x0000000515157c10 */ /* 0x000fe200097fe4ff */
[----:B-1----:R-:W3:Y:S01]  /*71960*/  LDL.LU R10, [R1+0x1074] ;  /* 0x00107400010a7983 */ /* 0x002ee20000300800 */
[----:B------:R-:W-:-:S03]  /*71970*/  MOV R5, R17 ;  /* 0x0000001100057202 */ /* 0x000fc60000000f00 */
[----:B------:R-:W-:Y:S04]  /*71980*/  STL [R1+0x1234], R12 ;  /* 0x0012340c01007387 */ /* 0x000fe80000100800 */
[----:B------:R1:W-:Y:S04]  /*71990*/  STL [R1+0x1228], R17 ;  /* 0x0012281101007387 */ /* 0x0003e80000100800 */
[----:B------:R-:W-:Y:S01]  /*719a0*/  STL [R1+0x11f4], R20 ;  /* 0x0011f41401007387 */ /* 0x000fe20000100800 */
[----:B------:R-:W-:-:S03]  /*719b0*/  IMAD.MOV.U32 R4, RZ, RZ, R12 ;  /* 0x000000ffff047224 */ /* 0x000fc600078e000c */
[----:B-1----:R-:W3:Y:S04]  /*719c0*/  LDL.LU R17, [R1+0x10a8] ;  /* 0x0010a80001117983 */ /* 0x002ee80000300800 */
        /* <DEDUP_REMOVED lines=16> */
[----:B-1----:R-:W4:Y:S04]  /*71ad0*/  LDL.LU R18, [R1+0x1034] ;  /* 0x0010340001127983 */ /* 0x002f280000300800 */
[----:B------:R1:W-:Y:S01]  /*71ae0*/  STL [R1+0x1168], R19 ;  /* 0x0011681301007387 */ /* 0x0003e20000100800 */
[----:B--2---:R-:W-:-:S03]  /*71af0*/  IADD3 R7, P1, R7, UR8, RZ ;  /* 0x0000000807077c10 */ /* 0x004fc6000ff3e0ff */
[----:B------:R-:W2:Y:S01]  /*71b00*/  LDL.LU R6, [R1+0xff4] ;  /* 0x000ff40001067983 */ /* 0x000ea20000300800 */
[----:B---3--:R-:W-:Y:S01]  /*71b10*/  MOV R4, R11 ;  /* 0x0000000b00047202 */ /* 0x008fe20000000f00 */
[----:B------:R-:W-:Y:S01]  /*71b20*/  IMAD.MOV.U32 R5, RZ, RZ, R19 ;  /* 0x000000ffff057224 */ /* 0x000fe200078e0013 */
[----:B------:R-:W-:Y:S01]  /*71b30*/  IADD3 R9, P2, R9, UR8, RZ ;  /* 0x0000000809097c10 */ /* 0x000fe2000ff5e0ff */
[----:B-1----:R-:W3:Y:S04]  /*71b40*/  LDL.LU R19, [R1+0x1028] ;  /* 0x0010280001137983 */ /* 0x002ee80000300800 */
[----:B------:R-:W3:Y:S04]  /*71b50*/  LDL.LU R11, [R1+0xfe8] ;  /* 0x000fe800010b7983 */ /* 0x000ee80000300800 */
        /* <DEDUP_REMOVED lines=12> */
[----:B------:R-:W-:-:S03]  /*71c20*/  MOV R5, R16 ;  /* 0x0000001000057202 */ /* 0x000fc60000000f00 */
        /* <DEDUP_REMOVED lines=26> */
[----:B--2---:R-:W-:Y:S02]  /*71dd0*/  IADD3 R6, P2, R6, UR8, RZ ;  /* 0x0000000806067c10 */ /* 0x004fe4000ff5e0ff */
[----:B---3--:R-:W-:Y:S02]  /*71de0*/  IADD3.X R19, R19, UR5, RZ, P1, !PT ;  /* 0x0000000513137c10 */ /* 0x008fe40008ffe4ff */
[----:B-1----:R-:W-:Y:S02]  /*71df0*/  MOV R4, R18 ;  /* 0x0000001200047202 */ /* 0x002fe40000000f00 */
[----:B------:R-:W-:Y:S01]  /*71e00*/  IADD3.X R11, R11, UR5, RZ, P2, !PT ;  /* 0x000000050b0b7c10 */ /* 0x000fe200097fe4ff */
[----:B------:R1:W-:Y:S01]  /*71e10*/  STL [R1+0x1028], R19 ;  /* 0x0010281301007387 */ /* 0x0003e20000100800 */
[----:B------:R-:W-:-:S03]  /*71e20*/  IMAD.MOV.U32 R5, RZ, RZ, R19 ;  /* 0x000000ffff057224 */ /* 0x000fc600078e0013 */
[----:B------:R2:W-:Y:S04]  /*71e30*/  STL [R1+0xff4], R6 ;  /* 0x000ff40601007387 */ /* 0x0005e80000100800 */
[----:B----4-:R-:W3:Y:S04]  /*71e40*/  LDL.LU R18, [R1+0xea8] ;  /* 0x000ea80001127983 */ /* 0x010ee80000300800 */
[----:B------:R4:W-:Y:S04]  /*71e50*/  STL [R1+0xfe8], R11 ;  /* 0x000fe80b01007387 */ /* 0x0009e80000100800 */
[----:B------:R2:W-:Y:S04]  /*71e60*/  LDGSTS.E [R15+0x28c00], [R4.64], P0 ;  /* 0x28c00000040f7fae */ /* 0x0005e80008121846 */
[----:B-1----:R-:W3:Y:S01]  /*71e70*/  LDL.LU R19, [R1+0xa68] ;  /* 0x000a680001137983 */ /* 0x002ee20000300800 */
[----:B--2---:R-:W-:-:S02]  /*71e80*/  IMAD.MOV.U32 R4, RZ, RZ, R6 ;  /* 0x000000ffff047224 */ /* 0x004fc400078e0006 */
[----:B------:R-:W-:Y:S01]  /*71e90*/  IMAD.MOV.U32 R5, RZ, RZ, R11 ;  /* 0x000000ffff057224 */ /* 0x000fe200078e000b */
[----:B------:R-:W2:Y:S04]  /*71ea0*/  LDL.LU R6, [R1+0xaac] ;  /* 0x000aac0001067983 */ /* 0x000ea80000300800 */
[----:B----4-:R-:W3:Y:S01]  /*71eb0*/  LDL.LU R11, [R1+0xaec] ;  /* 0x000aec00010b7983 */ /* 0x010ee20000300800 */
[----:B------:R-:W-:-:S03]  /*71ec0*/  IADD3 R13, P1, R13, UR8, RZ ;  /* 0x000000080d0d7c10 */ /* 0x000fc6000ff3e0ff */
[----:B------:R1:W-:Y:S04]  /*71ed0*/  LDGSTS.E [R15+0x29c00], [R4.64], P0 ;  /* 0x29c00000040f7fae */ /* 0x0003e80008121846 */
[----:B------:R1:W-:Y:S01]  /*71ee0*/  STL [R1+0xfb4], R13 ;  /* 0x000fb40d01007387 */ /* 0x0003e20000100800 */
[----:B------:R-:W-:Y:S02]  /*71ef0*/  IADD3 R7, P2, R7, UR8, RZ ;  /* 0x0000000807077c10 */ /* 0x000fe4000ff5e0ff */
[----:B------:R-:W-:Y:S01]  /*71f00*/  IADD3.X R16, R16, UR5, RZ, P1, !PT ;  /* 0x0000000510107c10 */ /* 0x000fe20008ffe4ff */
[----:B-1----:R-:W-:Y:S01]  /*71f10*/  IMAD.MOV.U32 R4, RZ, RZ, R13 ;  /* 0x000000ffff047224 */ /* 0x002fe200078e000d */
[----:B------:R-:W-:-:S03]  /*71f20*/  IADD3.X R9, R9, UR5, RZ, P2, !PT ;  /* 0x0000000509097c10 */ /* 0x000fc600097fe4ff */
[----:B------:R1:W-:Y:S04]  /*71f30*/  STL [R1+0xfa8], R16 ;  /* 0x000fa81001007387 */ /* 0x0003e80000100800 */
[----:B------:R1:W-:Y:S04]  /*71f40*/  STL [R1+0xf74], R7 ;  /* 0x000f740701007387 */ /* 0x0003e80000100800 */
[----:B------:R-:W3:Y:S01]  /*71f50*/  LDL.LU R13, [R1+0xaa8] ;  /* 0x000aa800010d7983 */ /* 0x000ee20000300800 */
[----:B------:R-:W-:-:S03]  /*71f60*/  MOV R5, R16 ;  /* 0x0000001000057202 */ /* 0x000fc60000000f00 */
[----:B------:R1:W-:Y:S04]  /*71f70*/  STL [R1+0xf68], R9 ;  /* 0x000f680901007387 */ /* 0x0003e80000100800 */
[----:B-1----:R-:W3:Y:S04]  /*71f80*/  LDL.LU R16, [R1+0xae8] ;  /* 0x000ae80001107983 */ /* 0x002ee80000300800 */
[----:B------:R1:W-:Y:S02]  /*71f90*/  LDGSTS.E [R15+0x2ac00], [R4.64], P0 ;  /* 0x2ac00000040f7fae */ /* 0x0003e40008121846 */
[----:B-1----:R-:W-:Y:S01]  /*71fa0*/  IMAD.MOV.U32 R4, RZ, RZ, R7 ;  /* 0x000000ffff047224 */ /* 0x002fe200078e0007 */
[----:B------:R-:W-:Y:S01]  /*71fb0*/  IADD3 R14, P1, R14, UR8, RZ ;  /* 0x000000080e0e7c10 */ /* 0x000fe2000ff3e0ff */
[----:B------:R-:W-:Y:S01]  /*71fc0*/  IMAD.MOV.U32 R5, RZ, RZ, R9 ;  /* 0x000000ffff057224 */ /* 0x000fe200078e0009 */
[----:B------:R-:W3:Y:S04]  /*71fd0*/  LDL.LU R7, [R1+0xb2c] ;  /* 0x000b2c0001077983 */ /* 0x000ee80000300800 */
[----:B------:R-:W3:Y:S01]  /*71fe0*/  LDL.LU R9, [R1+0xb6c] ;  /* 0x000b6c0001097983 */ /* 0x000ee20000300800 */
[----:B------:R-:W-:-:S02]  /*71ff0*/  IADD3 R20, P2, R20, UR8, RZ ;  /* 0x0000000814147c10 */ /* 0x000fc4000ff5e0ff */
[----:B------:R-:W-:Y:S01]  /*72000*/  IADD3.X R17, R17, UR5, RZ, P1, !PT ;  /* 0x0000000511117c10 */ /* 0x000fe20008ffe4ff */
        /* <DEDUP_REMOVED lines=14> */
[----:B-1----:R-:W-:Y:S01]  /*720f0*/  MOV R4, R20 ;  /* 0x0000001400047202 */ /* 0x002fe20000000f00 */
        /* <DEDUP_REMOVED lines=9> */
[----:B-1----:R-:W4:Y:S01]  /*72190*/  LDL.LU R18, [R1+0xbac] ;  /* 0x000bac0001127983 */ /* 0x002f220000300800 */
[----:B--2---:R-:W-:-:S03]  /*721a0*/  IADD3 R6, P1, R6, UR8, RZ ;  /* 0x0000000806067c10 */ /* 0x004fc6000ff3e0ff */
[----:B------:R1:W-:Y:S01]  /*721b0*/  STL [R1+0xa68], R19 ;  /* 0x000a681301007387 */ /* 0x0003e20000100800 */
[----:B---3--:R-:W-:Y:S01]  /*721c0*/  IMAD.MOV.U32 R4, RZ, RZ, R12 ;  /* 0x000000ffff047224 */ /* 0x008fe200078e000c */
[----:B------:R-:W-:Y:S02]  /*721d0*/  MOV R5, R19 ;  /* 0x0000001300057202 */ /* 0x000fe40000000f00 */
[----:B------:R-:W2:Y:S01]  /*721e0*/  LDL.LU R10, [R1+0xbec] ;  /* 0x000bec00010a7983 */ /* 0x000ea20000300800 */
[----:B------:R-:W-:-:S03]  /*721f0*/  IADD3 R11, P2, R11, UR8, RZ ;  /* 0x000000080b0b7c10 */ /* 0x000fc6000ff5e0ff */
[----:B------:R3:W-:Y:S04]  /*72200*/  LDGSTS.E [R15+0x2fc00], [R4.64], P0 ;  /* 0x2fc00000040f7fae */ /* 0x0007e80008121846 */
[----:B-1----:R-:W2:Y:S04]  /*72210*/  LDL.LU R19, [R1+0xba8] ;  /* 0x000ba80001137983 */ /* 0x002ea80000300800 */
[----:B------:R-:W2:Y:S04]  /*72220*/  LDL.LU R12, [R1+0xbe8] ;  /* 0x000be800010c7983 */ /* 0x000ea80000300800 */
[----:B------:R-:W-:Y:S01]  /*72230*/  STL [R1+0xaac], R6 ;  /* 0x000aac0601007387 */ /* 0x000fe20000100800 */
[----:B---3--:R-:W-:Y:S01]  /*72240*/  IMAD.MOV.U32 R4, RZ, RZ, R6 ;  /* 0x000000ffff047224 */ /* 0x008fe200078e0006 */
[----:B------:R-:W-:-:S05]  /*72250*/  IADD3.X R13, R13, UR5, RZ, P1, !PT ;  /* 0x000000050d0d7c10 */ /* 0x000fca0008ffe4ff */
        /* <DEDUP_REMOVED lines=8> */
[----:B---3--:R-:W-:-:S03]  /*722e0*/  IMAD.MOV.U32 R5, RZ, RZ, R16 ;  /* 0x000000ffff057224 */ /* 0x008fc600078e0010 */
[----:B-1----:R-:W2:Y:S01]  /*722f0*/  LDL.LU R16, [R1+0xc28] ;  /* 0x000c280001107983 */ /* 0x002ea20000300800 */
[----:B------:R-:W-:Y:S01]  /*72300*/  IMAD.MOV.U32 R4, RZ, RZ, R11 ;  /* 0x000000ffff047224 */ /* 0x000fe200078e000b */
[----:B------:R-:W-:Y:S02]  /*72310*/  IADD3 R7, P1, R7, UR8, RZ ;  /* 0x0000000807077c10 */ /* 0x000fe4000ff3e0ff */
[----:B------:R-:W2:Y:S01]  /*72320*/  LDL.LU R11, [R1+0xc68] ;  /* 0x000c6800010b7983 */ /* 0x000ea20000300800 */
[----:B------:R-:W-:-:S03]  /*72330*/  IADD3 R9, P2, R9, UR8, RZ ;  /* 0x0000000809097c10 */ /* 0x000fc6000ff5e0ff */
[----:B------:R1:W-:Y:S04]  /*72340*/  LDGSTS.E [R15+0x31c00], [R4.64], P0 ;  /* 0x31c00000040f7fae */ /* 0x0003e80008121846 */
[----:B------:R1:W-:Y:S02]  /*72350*/  STL [R1+0xb2c], R7 ;  /* 0x000b2c0701007387 */ /* 0x0003e40000100800 */
[----:B-1----:R-:W-:Y:S02]  /*72360*/  MOV R4, R7 ;  /* 0x0000000700047202 */ /* 0x002fe40000000f00 */
[----:B------:R-:W-:-:S05]  /*72370*/  IADD3.X R17, R17, UR5, RZ, P1, !PT ;  /* 0x0000000511117c10 */ /* 0x000fca0008ffe4ff */
[----:B------:R-:W-:Y:S01]  /*72380*/  IMAD.MOV.U32 R5, RZ, RZ, R17 ;  /* 0x000000ffff057224 */ /* 0x000fe200078e0011 */
[----:B------:R-:W-:Y:S01]  /*72390*/  STL [R1+0xb28], R17 ;  /* 0x000b281101007387 */ /* 0x000fe20000100800 */
[----:B------:R-:W-:-:S03]  /*723a0*/  IADD3.X R14, R14, UR5, RZ, P2, !PT ;  /* 0x000000050e0e7c10 */ /* 0x000fc600097fe4ff */
[----:B------:R-:W-:Y:S04]  /*723b0*/  STL [R1+0xb6c], R9 ;  /* 0x000b6c0901007387 */ /* 0x000fe80000100800 */
[----:B------:R-:W2:Y:S04]  /*723c0*/  LDL.LU R7, [R1+0xcac] ;  /* 0x000cac0001077983 */ /* 0x000ea80000300800 */
[----:B------:R1:W-:Y:S04]  /*723d0*/  STL [R1+0xb68], R14 ;  /* 0x000b680e01007387 */ /* 0x0003e80000100800 */
[----:B------:R1:W-:Y:S04]  /*723e0*/  LDGSTS.E [R15+0x32c00], [R4.64], P0 ;  /* 0x32c00000040f7fae */ /* 0x0003e80008121846 */
[----:B------:R-:W2:Y:S01]  /*723f0*/  LDL.LU R20, [R1+0xcec] ;  /* 0x000cec0001147983 */ /* 0x000ea20000300800 */
[----:B-1----:R-:W-:-:S03]  /*72400*/  IMAD.MOV.U32 R5, RZ, RZ, R14 ;  /* 0x000000ffff057224 */ /* 0x002fc600078e000e */
[----:B------:R-:W2:Y:S04]  /*72410*/  LDL.LU R14, [R1+0xca8] ;  /* 0x000ca800010e7983 */ /* 0x000ea80000300800 */
[----:B------:R-:W2:Y:S01]  /*72420*/  LDL.LU R21, [R1+0xce8] ;  /* 0x000ce80001157983 */ /* 0x000ea20000300800 */
[----:B------:R-:W-:-:S03]  /*72430*/  IMAD.MOV.U32 R4, RZ, RZ, R9 ;  /* 0x000000ffff047224 */ /* 0x000fc600078e0009 */
[----:B------:R-:W2:Y:S04]  /*72440*/  LDL.LU R9, [R1+0xd2c] ;  /* 0x000d2c0001097983 */ /* 0x000ea80000300800 */
[----:B------:R-:W2:Y:S04]  /*72450*/  LDL.LU R17, [R1+0xd6c] ;  /* 0x000d6c0001117983 */ /* 0x000ea80000300800 */
[----:B------:R1:W-:Y:S01]  /*72460*/  LDGSTS.E [R15+0x33c00], [R4.64], P0 ;  /* 0x33c00000040f7fae */ /* 0x0003e20008121846 */
[----:B----4-:R-:W-:-:S05]  /*72470*/  IADD3 R18, P1, R18, UR8, RZ ;  /* 0x0000000812127c10 */ /* 0x010fca000ff3e0ff */
[----:B------:R-:W-:Y:S01]  /*72480*/  STL [R1+0xbac], R18 ;  /* 0x000bac1201007387 */ /* 0x000fe20000100800 */
[----:B--2---:R-:W-:Y:S01]  /*72490*/  IADD3 R10, P2, R10, UR8, RZ ;  /* 0x000000080a0a7c10 */ /* 0x004fe2000ff5e0ff */
[----:B-1----:R-:W-:Y:S01]  /*724a0*/  IMAD.MOV.U32 R4, RZ, RZ, R18 ;  /* 0x000000ffff047224 */ /* 0x002fe200078e0012 */
[----:B------:R-:W-:Y:S02]  /*724b0*/  IADD3.X R19, R19, UR5, RZ, P1, !PT ;  /* 0x0000000513137c10 */ /* 0x000fe40008ffe4ff */
[----:B------:R-:W-:-:S03]  /*724c0*/  IADD3.X R12, R12, UR5, RZ, P2, !PT ;  /* 0x000000050c0c7c10 */ /* 0x000fc600097fe4ff */
[----:B------:R1:W-:Y:S01]  /*724d0*/  STL [R1+0xba8], R19 ;  /* 0x000ba81301007387 */ /* 0x0003e20000100800 */
[----:B------:R-:W-:-:S03]  /*724e0*/  MOV R5, R19 ;  /* 0x0000001300057202 */ /* 0x000fc60000000f00 */
[----:B------:R2:W-:Y:S04]  /*724f0*/  STL [R1+0xbec], R10 ;  /* 0x000bec0a01007387 */ /* 0x0005e80000100800 */
[----:B------:R4:W-:Y:S04]  /*72500*/  LDGSTS.E [R15+0x34c00], [R4.64], P0 ;  /* 0x34c00000040f7fae */ /* 0x0009e80008121846 */
[----:B-1----:R-:W3:Y:S04]  /*72510*/  LDL.LU R19, [R1+0xd28] ;  /* 0x000d280001137983 */ /* 0x002ee80000300800 */
[----:B------:R1:W-:Y:S04]  /*72520*/  STL [R1+0xbe8], R12 ;  /* 0x000be80c01007387 */ /* 0x0003e80000100800 */
[----:B------:R-:W3:Y:S01]  /*72530*/  LDL.LU R18, [R1+0xd68] ;  /* 0x000d680001127983 */ /* 0x000ee20000300800 */
[----:B----4-:R-:W-:-:S02]  /*72540*/  IMAD.MOV.U32 R4, RZ, RZ, R10 ;  /* 0x000000ffff047224 */ /* 0x010fc400078e000a */
[----:B------:R-:W-:Y:S01]  /*72550*/  IMAD.MOV.U32 R5, RZ, RZ, R12 ;  /* 0x000000ffff057224 */ /* 0x000fe200078e000c */
[----:B--2---:R-:W2:Y:S04]  /*72560*/  LDL.LU R10, [R1+0xdac] ;  /* 0x000dac00010a7983 */ /* 0x004ea80000300800 */
[----:B-1----:R-:W4:Y:S04]  /*72570*/  LDL.LU R12, [R1+0xdec] ;  /* 0x000dec00010c7983 */ /* 0x002f280000300800 */
        /* <DEDUP_REMOVED lines=8> */
[----:B------:R-:W-:Y:S04]  /*72600*/  STL [R1+0xc6c], R6 ;  /* 0x000c6c0601007387 */ /* 0x000fe80000100800 */
[----:B------:R-:W4:Y:S01]  /*72610*/  LDL.LU R13, [R1+0xda8] ;  /* 0x000da800010d7983 */ /* 0x000f220000300800 */
[----:B------:R-:W-:-:S03]  /*72620*/  IMAD.MOV.U32 R5, RZ, RZ, R16 ;  /* 0x000000ffff057224 */ /* 0x000fc600078e0010 */
[----:B------:R1:W-:Y:S04]  /*72630*/  STL [R1+0xc68], R11 ;  /* 0x000c680b01007387 */ /* 0x0003e80000100800 */
[----:B-1----:R-:W4:Y:S04]  /*72640*/  LDL.LU R16, [R1+0xde8] ;  /* 0x000de80001107983 */ /* 0x002f280000300800 */
[----:B------:R1:W-:Y:S02]  /*72650*/  LDGSTS.E [R15+0x36c00], [R4.64], P0 ;  /* 0x36c00000040f7fae */ /* 0x0003e40008121846 */
[----:B-1----:R-:W-:Y:S01]  /*72660*/  MOV R4, R6 ;  /* 0x0000000600047202 */ /* 0x002fe20000000f00 */
[----:B------:R-:W-:-:S02]  /*72670*/  IMAD.MOV.U32 R5, RZ, RZ, R11 ;  /* 0x000000ffff057224 */ /* 0x000fc400078e000b */
[----:B------:R-:W4:Y:S01]  /*72680*/  LDL.LU R11, [R1+0xe2c] ;  /* 0x000e2c00010b7983 */ /* 0x000f220000300800 */
[----:B------:R-:W-:-:S03]  /*72690*/  IADD3 R7, P1, R7, UR8, RZ ;  /* 0x0000000807077c10 */ /* 0x000fc6000ff3e0ff */
[----:B------:R-:W4:Y:S04]  /*726a0*/  LDL.LU R6, [R1+0xe6c] ;  /* 0x000e6c0001067983 */ /* 0x000f280000300800 */
[----:B------:R-:W-:Y:S04]  /*726b0*/  STL [R1+0xcac], R7 ;  /* 0x000cac0701007387 */ /* 0x000fe80000100800 */
[----:B------:R1:W-:Y:S01]  /*726c0*/  LDGSTS.E [R15+0x37c00], [R4.64], P0 ;  /* 0x37c00000040f7fae */ /* 0x0003e20008121846 */
[----:B------:R-:W-:Y:S02]  /*726d0*/  IADD3 R20, P2, R20, UR8, RZ ;  /* 0x0000000814147c10 */ /* 0x000fe4000ff5e0ff */
[----:B------:R-:W-:-:S02]  /*726e0*/  IADD3.X R14, R14, UR5, RZ, P1, !PT ;  /* 0x000000050e0e7c10 */ /* 0x000fc40008ffe4ff */
[----:B------:R-:W-:-:S03]  /*726f0*/  IADD3.X R21, R21, UR5, RZ, P2, !PT ;  /* 0x0000000515157c10 */ /* 0x000fc600097fe4ff */
[----:B------:R1:W-:Y:S02]  /*72700*/  STL [R1+0xca8], R14 ;  /* 0x000ca80e01007387 */ /* 0x0003e40000100800 */
[----:B-1----:R-:W-:Y:S02]  /*72710*/  IMAD.MOV.U32 R5, RZ, RZ, R14 ;  /* 0x000000ffff057224 */ /* 0x002fe400078e000e */
[----:B------:R-:W-:Y:S01]  /*72720*/  STL [R1+0xcec], R20 ;  /* 0x000cec1401007387 */ /* 0x000fe20000100800 */
[----:B------:R-:W-:-:S03]  /*72730*/  IMAD.MOV.U32 R4, RZ, RZ, R7 ;  /* 0x000000ffff047224 */ /* 0x000fc600078e0007 */
[----:B------:R-:W4:Y:S04]  /*72740*/  LDL.LU R14, [R1+0xe28] ;  /* 0x000e2800010e7983 */ /* 0x000f280000300800 */
[----:B------:R-:W-:Y:S04]  /*72750*/  STL [R1+0xce8], R21 ;  /* 0x000ce81501007387 */ /* 0x000fe80000100800 */
[----:B------:R-:W4:Y:S01]  /*72760*/  LDL.LU R7, [R1+0xe68] ;  /* 0x000e680001077983 */ /* 0x000f220000300800 */
[----:B------:R-:W-:-:S03]  /*72770*/  IADD3 R9, P1, R9, UR8, RZ ;  /* 0x0000000809097c10 */ /* 0x000fc6000ff3e0ff */
[----:B------:R1:W-:Y:S01]  /*72780*/  LDGSTS.E [R15+0x38c00], [R4.64], P0 ;  /* 0x38c00000040f7fae */ /* 0x0003e20008121846 */
[----:B------:R-:W-:-:S03]  /*72790*/  IADD3 R17, P2, R17, UR8, RZ ;  /* 0x0000000811117c10 */ /* 0x000fc6000ff5e0ff */
[----:B------:R2:W-:Y:S01]  /*727a0*/  STL [R1+0xd2c], R9 ;  /* 0x000d2c0901007387 */ /* 0x0005e20000100800 */
[----:B-1----:R-:W-:Y:S01]  /*727b0*/  IMAD.MOV.U32 R4, RZ, RZ, R20 ;  /* 0x000000ffff047224 */ /* 0x002fe200078e0014 */
[----:B------:R-:W-:-:S05]  /*727c0*/  MOV R5, R21 ;  /* 0x0000001500057202 */ /* 0x000fca0000000f00 */
[----:B------:R1:W-:Y:S02]  /*727d0*/  LDGSTS.E [R15+0x39c00], [R4.64], P0 ;  /* 0x39c00000040f7fae */ /* 0x0003e40008121846 */
[----:B-1----:R-:W-:Y:S01]  /*727e0*/  IMAD.MOV.U32 R4, RZ, RZ, R9 ;  /* 0x000000ffff047224 */ /* 0x002fe200078e0009 */
[----:B---3--:R-:W-:-:S05]  /*727f0*/  IADD3.X R19, R19, UR5, RZ, P1, !PT ;  /* 0x0000000513137c10 */ /* 0x008fca0008ffe4ff */
[----:B------:R-:W-:Y:S01]  /*72800*/  IMAD.MOV.U32 R5, RZ, RZ, R19 ;  /* 0x000000ffff057224 */ /* 0x000fe200078e0013 */
[----:B------:R-:W-:Y:S01]  /*72810*/  STL [R1+0xd28], R19 ;  /* 0x000d281301007387 */ /* 0x000fe20000100800 */
[----:B------:R-:W-:-:S03]  /*72820*/  IADD3.X R18, R18, UR5, RZ, P2, !PT ;  /* 0x0000000512127c10 */ /* 0x000fc600097fe4ff */
[----:B------:R1:W-:Y:S01]  /*72830*/  STL [R1+0xd6c], R17 ;  /* 0x000d6c1101007387 */ /* 0x0003e20000100800 */
[----:B--2---:R-:W-:-:S03]  /*72840*/  IADD3 R10, P1, R10, UR8, RZ ;  /* 0x000000080a0a7c10 */ /* 0x004fc6000ff3e0ff */
[----:B------:R-:W2:Y:S04]  /*72850*/  LDL.LU R9, [R1+0x122c] ;  /* 0x00122c0001097983 */ /* 0x000ea80000300800 */
[----:B------:R-:W-:Y:S01]  /*72860*/  STL [R1+0xd68], R18 ;  /* 0x000d681201007387 */ /* 0x000fe20000100800 */
[----:B----4-:R-:W-:-:S03]  /*72870*/  IADD3 R12, P2, R12, UR8, RZ ;  /* 0x000000080c0c7c10 */ /* 0x010fc6000ff5e0ff */
[----:B------:R3:W-:Y:S04]  /*72880*/  LDGSTS.E [R15+0x3ac00], [R4.64], P0 ;  /* 0x3ac00000040f7fae */ /* 0x0007e80008121846 */
[----:B------:R-:W4:Y:S01]  /*72890*/  LDL.LU R20, [R1+0x11ec] ;  /* 0x0011ec0001147983 */ /* 0x000f220000300800 */
[----:B---3--:R-:W-:Y:S02]  /*728a0*/  IMAD.MOV.U32 R4, RZ, RZ, R17 ;  /* 0x000000ffff047224 */ /* 0x008fe400078e0011 */
[----:B------:R-:W-:Y:S01]  /*728b0*/  IMAD.MOV.U32 R5, RZ, RZ, R18 ;  /* 0x000000ffff057224 */ /* 0x000fe200078e0012 */
[----:B-1----:R-:W3:Y:S04]  /*728c0*/  LDL.LU R17, [R1+0x1220] ;  /* 0x0012200001117983 */ /* 0x002ee80000300800 */
[----:B------:R-:W3:Y:S04]  /*728d0*/  LDL.LU R21, [R1+0x11e0] ;  /* 0x0011e00001157983 */ /* 0x000ee80000300800 */
[----:B------:R1:W-:Y:S01]  /*728e0*/  LDGSTS.E [R15+0x3bc00], [R4.64], P0 ;  /* 0x3bc00000040f7fae */ /* 0x0003e20008121846 */
[----:B------:R-:W-:-:S03]  /*728f0*/  IADD3.X R13, R13, UR5, RZ, P1, !PT ;  /* 0x000000050d0d7c10 */ /* 0x000fc60008ffe4ff */
[----:B------:R1:W-:Y:S04]  /*72900*/  STL [R1+0xdac], R10 ;  /* 0x000dac0a01007387 */ /* 0x0003e80000100800 */
        /* <DEDUP_REMOVED lines=21> */
[----:B------:R-:W-:Y:S01]  /*72a60*/  STL [R1+0xe6c], R6 ;  /* 0x000e6c0601007387 */ /* 0x000fe20000100800 */
        /* <DEDUP_REMOVED lines=9> */
[----:B------:R-:W-:-:S04]  /*72b00*/  LOP3.LUT R7, R252, 0x70, RZ, 0x3c, !PT ;  /* 0x00000070fc077812 */ /* 0x000fc800078e3cff */
[----:B------:R1:W-:Y:S04]  /*72b10*/  LDGSTS.E [R15+0x3fc00], [R4.64], P0 ;  /* 0x3fc00000040f7fae */ /* 0x0003e80008121846 */
[----:B-1----:R-:W3:Y:S04]  /*72b20*/  LDL.LU R15, [R1+0x10ac] ;  /* 0x0010ac00010f7983 */ /* 0x002ee80000300800 */
[----:B------:R-:W3:Y:S01]  /*72b30*/  LDL.LU R6, [R1+0x106c] ;  /* 0x00106c0001067983 */ /* 0x000ee20000300800 */
[----:B--2---:R-:W-:-:S05]  /*72b40*/  IADD3 R9, P1, R9, UR8, RZ ;  /* 0x0000000809097c10 */ /* 0x004fca000ff3e0ff */
[----:B------:R-:W-:Y:S01]  /*72b50*/  STL [R1+0x122c], R9 ;  /* 0x00122c0901007387 */ /* 0x000fe20000100800 */
[----:B------:R-:W-:Y:S01]  /*72b60*/  IMAD.MOV.U32 R4, RZ, RZ, R9 ;  /* 0x000000ffff047224 */ /* 0x000fe200078e0009 */
[----:B----4-:R-:W-:-:S05]  /*72b70*/  IADD3 R20, P2, R20, UR8, RZ ;  /* 0x0000000814147c10 */ /* 0x010fca000ff5e0ff */
[----:B------:R-:W-:Y:S01]  /*72b80*/  STL [R1+0x11ec], R20 ;  /* 0x0011ec1401007387 */ /* 0x000fe20000100800 */
[----:B---3--:R-:W-:Y:S02]  /*72b90*/  IADD3.X R17, R17, UR5, RZ, P1, !PT ;  /* 0x0000000511117c10 */ /* 0x008fe40008ffe4ff */
[----:B------:R-:W-:-:S03]  /*72ba0*/  IADD3.X R21, R21, UR5, RZ, P2, !PT ;  /* 0x0000000515157c10 */ /* 0x000fc600097fe4ff */
[----:B------:R-:W-:Y:S01]  /*72bb0*/  IMAD.MOV.U32 R5, RZ, RZ, R17 ;  /* 0x000000ffff057224 */ /* 0x000fe200078e0011 */
[----:B------:R1:W-:Y:S04]  /*72bc0*/  STL [R1+0x1220], R17 ;  /* 0x0012201101007387 */ /* 0x0003e80000100800 */
[----:B------:R2:W-:Y:S04]  /*72bd0*/  LDGSTS.E [R7+0x20e00], [R4.64], P0 ;  /* 0x20e0000004077fae */ /* 0x0005e80008121846 */
[----:B-1----:R-:W3:Y:S04]  /*72be0*/  LDL.LU R17, [R1+0x10a0] ;  /* 0x0010a00001117983 */ /* 0x002ee80000300800 */
[----:B------:R-:W-:Y:S01]  /*72bf0*/  STL [R1+0x11e0], R21 ;  /* 0x0011e01501007387 */ /* 0x000fe20000100800 */
[----:B--2---:R-:W-:Y:S01]  /*72c00*/  MOV R4, R20 ;  /* 0x0000001400047202 */ /* 0x004fe20000000f00 */
[----:B------:R-:W-:-:S02]  /*72c10*/  IMAD.MOV.U32 R5, RZ, RZ, R21 ;  /* 0x000000ffff057224 */ /* 0x000fc400078e0015 */
[----:B------:R-:W2:Y:S01]  /*72c20*/  LDL.LU R9, [R1+0x1060] ;  /* 0x0010600001097983 */ /* 0x000ea20000300800 */
[----:B------:R-:W-:-:S03]  /*72c30*/  IADD3 R10, P1, R10, UR8, RZ ;  /* 0x000000080a0a7c10 */ /* 0x000fc6000ff3e0ff */
[----:B------:R1:W-:Y:S04]  /*72c40*/  LDGSTS.E [R7+0x21e00], [R4.64], P0 ;  /* 0x21e0000004077fae */ /* 0x0003e80008121846 */
[----:B------:R-:W-:Y:S01]  /*72c50*/  STL [R1+0x11ac], R10 ;  /* 0x0011ac0a01007387 */ /* 0x000fe20000100800 */
[----:B------:R-:W-:Y:S01]  /*72c60*/  IADD3 R13, P2, R13, UR8, RZ ;  /* 0x000000080d0d7c10 */ /* 0x000fe2000ff5e0ff */
[----:B-1----:R-:W-:Y:S01]  /*72c70*/  IMAD.MOV.U32 R4, RZ, RZ, R10 ;  /* 0x000000ffff047224 */ /* 0x002fe200078e000a */
[----:B------:R-:W-:Y:S02]  /*72c80*/  IADD3.X R12, R12, UR5, RZ, P1, !PT ;  /* 0x000000050c0c7c10 */ /* 0x000fe40008ffe4ff */
[----:B------:R-:W-:-:S03]  /*72c90*/  IADD3.X R18, R18, UR5, RZ, P2, !PT ;  /* 0x0000000512127c10 */ /* 0x000fc600097fe4ff */
[----:B------:R-:W-:Y:S01]  /*72ca0*/  IMAD.MOV.U32 R5, RZ, RZ, R12 ;  /* 0x000000ffff057224 */ /* 0x000fe200078e000c */
[----:B------:R1:W-:Y:S04]  /*72cb0*/  STL [R1+0x11a0], R12 ;  /* 0x0011a00c01007387 */ /* 0x0003e80000100800 */
[----:B------:R4:W-:Y:S04]  /*72cc0*/  STL [R1+0x116c], R13 ;  /* 0x00116c0d01007387 */ /* 0x0009e80000100800 */
[----:B------:R4:W-:Y:S04]  /*72cd0*/  LDGSTS.E [R7+0x22e00], [R4.64], P0 ;  /* 0x22e0000004077fae */ /* 0x0009e80008121846 */
[----:B-1----:R-:W2:Y:S04]  /*72ce0*/  LDL.LU R12, [R1+0x102c] ;  /* 0x00102c00010c7983 */ /* 0x002ea80000300800 */
[----:B------:R1:W-:Y:S04]  /*72cf0*/  STL [R1+0x1160], R18 ;  /* 0x0011601201007387 */ /* 0x0003e80000100800 */
[----:B------:R-:W2:Y:S01]  /*72d00*/  LDL.LU R10, [R1+0xfec] ;  /* 0x000fec00010a7983 */ /* 0x000ea20000300800 */
[----:B----4-:R-:W-:-:S03]  /*72d10*/  IMAD.MOV.U32 R4, RZ, RZ, R13 ;  /* 0x000000ffff047224 */ /* 0x010fc600078e000d */
[----:B------:R-:W4:Y:S01]  /*72d20*/  LDL.LU R13, [R1+0x1020] ;  /* 0x00102000010d7983 */ /* 0x000f220000300800 */
[----:B------:R-:W-:-:S03]  /*72d30*/  MOV R5, R18 ;  /* 0x0000001200057202 */ /* 0x000fc60000000f00 */
[----:B-1----:R-:W4:Y:S04]  /*72d40*/  LDL.LU R18, [R1+0xfe0] ;  /* 0x000fe00001127983 */ /* 0x002f280000300800 */
[----:B------:R1:W-:Y:S01]  /*72d50*/  LDGSTS.E [R7+0x23e00], [R4.64], P0 ;  /* 0x23e0000004077fae */ /* 0x0003e20008121846 */
[----:B------:R-:W-:Y:S02]  /*72d60*/  IADD3 R11, P1, R11, UR8, RZ ;  /* 0x000000080b0b7c10 */ /* 0x000fe4000ff3e0ff */
[----:B------:R-:W-:Y:S02]  /*72d70*/  IADD3 R16, P2, R16, UR8, RZ ;  /* 0x0000000810107c10 */ /* 0x000fe4000ff5e0ff */
[----:B------:R-:W-:Y:S01]  /*72d80*/  IADD3.X R14, R14, UR5, RZ, P1, !PT ;  /* 0x000000050e0e7c10 */ /* 0x000fe20008ffe4ff */
[----:B------:R1:W-:Y:S02]  /*72d90*/  STL [R1+0x112c], R11 ;  /* 0x00112c0b01007387 */ /* 0x0003e40000100800 */
[----:B-1----:R-:W-:Y:S01]  /*72da0*/  IMAD.MOV.U32 R4, RZ, RZ, R11 ;  /* 0x000000ffff047224 */ /* 0x002fe200078e000b */
[----:B------:R-:W-:Y:S01]  /*72db0*/  IADD3.X R19, R19, UR5, RZ, P2, !PT ;  /* 0x0000000513137c10 */ /* 0x000fe200097fe4ff */
[----:B------:R-:W-:Y:S01]  /*72dc0*/  IMAD.MOV.U32 R5, RZ, RZ, R14 ;  /* 0x000000ffff057224 */ /* 0x000fe200078e000e */
[----:B------:R1:W-:Y:S04]  /*72dd0*/  STL [R1+0x1120], R14 ;  /* 0x0011200e01007387 */ /* 0x0003e80000100800 */
[----:B------:R-:W-:Y:S04]  /*72de0*/  STL [R1+0x10ec], R16 ;  /* 0x0010ec1001007387 */ /* 0x000fe80000100800 */
[----:B------:R-:W4:Y:S04]  /*72df0*/  LDL.LU R11, [R1+0xfac] ;  /* 0x000fac00010b7983 */ /* 0x000f280000300800 */
[----:B------:R1:W-:Y:S04]  /*72e00*/  STL [R1+0x10e0], R19 ;  /* 0x0010e01301007387 */ /* 0x0003e80000100800 */
[----:B------:R1:W-:Y:S04]  /*72e10*/  LDGSTS.E [R7+0x24e00], [R4.64], P0 ;  /* 0x24e0000004077fae */ /* 0x0003e80008121846 */
[----:B-1----:R-:W4:Y:S01]  /*72e20*/  LDL.LU R14, [R1+0xf6c] ;  /* 0x000f6c00010e7983 */ /* 0x002f220000300800 */
[----:B------:R-:W-:-:S03]  /*72e30*/  IMAD.MOV.U32 R5, RZ, RZ, R19 ;  /* 0x000000ffff057224 */ /* 0x000fc600078e0013 */
[----:B------:R-:W4:Y:S01]  /*72e40*/  LDL.LU R19, [R1+0xfa0] ;  /* 0x000fa00001137983 */ /* 0x000f220000300800 */
[----:B------:R-:W-:-:S03]  /*72e50*/  IMAD.MOV.U32 R4, RZ, RZ, R16 ;  /* 0x000000ffff047224 */ /* 0x000fc600078e0010 */
[----:B------:R-:W4:Y:S01]  /*72e60*/  LDL.LU R16, [R1+0xf60] ;  /* 0x000f600001107983 */ /* 0x000f220000300800 */
[----:B------:R-:W-:Y:S02]  /*72e70*/  IADD3 R15, P1, R15, UR8, RZ ;  /* 0x000000080f0f7c10 */ /* 0x000fe4000ff3e0ff */
[----:B------:R-:W-:Y:S01]  /*72e80*/  IADD3 R6, P2, R6, UR8, RZ ;  /* 0x0000000806067c10 */ /* 0x000fe2000ff5e0ff */
[----:B------:R1:W-:Y:S04]  /*72e90*/  LDGSTS.E [R7+0x25e00], [R4.64], P0 ;  /* 0x25e0000004077fae */ /* 0x0003e80008121846 */
[----:B------:R2:W-:Y:S01]  /*72ea0*/  STL [R1+0x10ac], R15 ;  /* 0x0010ac0f01007387 */ /* 0x0005e20000100800 */
[----:B-1----:R-:W-:Y:S02]  /*72eb0*/  MOV R4, R15 ;  /* 0x0000000f00047202 */ /* 0x002fe40000000f00 */
[----:B---3--:R-:W-:-:S05]  /*72ec0*/  IADD3.X R17, R17, UR5, RZ, P1, !PT ;  /* 0x0000000511117c10 */ /* 0x008fca0008ffe4ff */
[----:B------:R1:W-:Y:S01]  /*72ed0*/  STL [R1+0x10a0], R17 ;  /* 0x0010a01101007387 */ /* 0x0003e20000100800 */
[----:B--2---:R-:W-:-:S03]  /*72ee0*/  IADD3.X R9, R9, UR5, RZ, P2, !PT ;  /* 0x0000000509097c10 */ /* 0x004fc600097fe4ff */
        /* <DEDUP_REMOVED lines=16> */
[----:B----4-:R-:W-:Y:S02]  /*72ff0*/  IADD3.X R13, R13, UR5, RZ, P1, !PT ;  /* 0x000000050d0d7c10 */ /* 0x010fe40008ffe4ff */
[----:B------:R-:W-:-:S03]  /*73000*/  IADD3.X R18, R18, UR5, RZ, P2, !PT ;  /* 0x0000000512127c10 */ /* 0x000fc600097fe4ff */
[----:B------:R4:W-:Y:S01]  /*73010*/  STL [R1+0x1020], R13 ;  /* 0x0010200d01007387 */ /* 0x0009e20000100800 */
[----:B-1----:R-:W-:-:S03]  /*73020*/  IMAD.MOV.U32 R4, RZ, RZ, R12 ;  /* 0x000000ffff047224 */ /* 0x002fc600078e000c */
[----:B------:R-:W-:Y:S04]  /*73030*/  STL [R1+0xfec], R10 ;  /* 0x000fec0a01007387 */ /* 0x000fe80000100800 */
[----:B------:R-:W2:Y:S01]  /*73040*/  LDL.LU R12, [R1+0xe90] ;  /* 0x000e9000010c7983 */ /* 0x000ea20000300800 */
[----:B------:R-:W-:-:S03]  /*73050*/  MOV R5, R13 ;  /* 0x0000000d00057202 */ /* 0x000fc60000000f00 */
[----:B------:R1:W-:Y:S04]  /*73060*/  STL [R1+0xfe0], R18 ;  /* 0x000fe01201007387 */ /* 0x0003e80000100800 */
[----:B----4-:R-:W4:Y:S04]  /*73070*/  LDL.LU R13, [R1+0xa70] ;  /* 0x000a7000010d7983 */ /* 0x010f280000300800 */
[----:B------:R1:W-:Y:S01]  /*73080*/  LDGSTS.E [R7+0x28e00], [R4.64], P0 ;  /* 0x28e0000004077fae */ /* 0x0003e20008121846 */
[----:B------:R-:W-:Y:S01]  /*73090*/  IADD3 R11, P1, R11, UR8, RZ ;  /* 0x000000080b0b7c10 */ /* 0x000fe2000ff3e0ff */
[----:B-1----:R-:W-:-:S02]  /*730a0*/  IMAD.MOV.U32 R4, RZ, RZ, R10 ;  /* 0x000000ffff047224 */ /* 0x002fc400078e000a */
[----:B------:R-:W-:Y:S02]  /*730b0*/  IMAD.MOV.U32 R5, RZ, RZ, R18 ;  /* 0x000000ffff057224 */ /* 0x000fe400078e0012 */
[----:B------:R-:W4:Y:S04]  /*730c0*/  LDL.LU R18, [R1+0xab4] ;  /* 0x000ab40001127983 */ /* 0x000f280000300800 */
[----:B------:R-:W4:Y:S01]  /*730d0*/  LDL.LU R10, [R1+0xaf4] ;  /* 0x000af400010a7983 */ /* 0x000f220000300800 */
[----:B------:R-:W-:-:S03]  /*730e0*/  IADD3 R14, P2, R14, UR8, RZ ;  /* 0x000000080e0e7c10 */ /* 0x000fc6000ff5e0ff */
[----:B------:R-:W-:Y:S04]  /*730f0*/  STL [R1+0xfac], R11 ;  /* 0x000fac0b01007387 */ /* 0x000fe80000100800 */
[----:B------:R1:W-:Y:S01]  /*73100*/  LDGSTS.E [R7+0x29e00], [R4.64], P0 ;  /* 0x29e0000004077fae */ /* 0x0003e20008121846 */
[----:B------:R-:W-:-:S05]  /*73110*/  IADD3.X R19, R19, UR5, RZ, P1, !PT ;  /* 0x0000000513137c10 */ /* 0x000fca0008ffe4ff */
[----:B------:R1:W-:Y:S01]  /*73120*/  STL [R1+0xfa0], R19 ;  /* 0x000fa01301007387 */ /* 0x0003e20000100800 */
[----:B------:R-:W-:Y:S01]  /*73130*/  IADD3.X R16, R16, UR5, RZ, P2, !PT ;  /* 0x0000000510107c10 */ /* 0x000fe200097fe4ff */
[----:B-1----:R-:W-:Y:S02]  /*73140*/  IMAD.MOV.U32 R5, RZ, RZ, R19 ;  /* 0x000000ffff057224 */ /* 0x002fe400078e0013 */
[----:B------:R-:W-:Y:S01]  /*73150*/  STL [R1+0xf6c], R14 ;  /* 0x000f6c0e01007387 */ /* 0x000fe20000100800 */
[----:B------:R-:W-:-:S03]  /*73160*/  IMAD.MOV.U32 R4, RZ, RZ, R11 ;  /* 0x000000ffff047224 */ /* 0x000fc600078e000b */
[----:B------:R-:W4:Y:S04]  /*73170*/  LDL.LU R19, [R1+0xab0] ;  /* 0x000ab00001137983 */ /* 0x000f280000300800 */
[----:B------:R1:W-:Y:S04]  /*73180*/  STL [R1+0xf60], R16 ;  /* 0x000f601001007387 */ /* 0x0003e80000100800 */
[----:B------:R-:W4:Y:S04]  /*73190*/  LDL.LU R11, [R1+0xaf0] ;  /* 0x000af000010b7983 */ /* 0x000f280000300800 */
[----:B------:R1:W-:Y:S02]  /*731a0*/  LDGSTS.E [R7+0x2ae00], [R4.64], P0 ;  /* 0x2ae0000004077fae */ /* 0x0003e40008121846 */
[----:B-1----:R-:W-:Y:S01]  /*731b0*/  MOV R4, R14 ;  /* 0x0000000e00047202 */ /* 0x002fe20000000f00 */
[----:B------:R-:W-:-:S02]  /*731c0*/  IMAD.MOV.U32 R5, RZ, RZ, R16 ;  /* 0x000000ffff057224 */ /* 0x000fc400078e0010 */
[----:B------:R-:W4:Y:S04]  /*731d0*/  LDL.LU R16, [R1+0xb34] ;  /* 0x000b340001107983 */ /* 0x000f280000300800 */
[----:B------:R-:W4:Y:S04]  /*731e0*/  LDL.LU R14, [R1+0xb74] ;  /* 0x000b7400010e7983 */ /* 0x000f280000300800 */
[----:B------:R1:W-:Y:S01]  /*731f0*/  LDGSTS.E [R7+0x2be00], [R4.64], P0 ;  /* 0x2be0000004077fae */ /* 0x0003e20008121846 */
[----:B---3--:R-:W-:Y:S02]  /*73200*/  IADD3 R15, P1, R15, UR8, RZ ;  /* 0x000000080f0f7c10 */ /* 0x008fe4000ff3e0ff */
[----:B------:R-:W-:-:S02]  /*73210*/  IADD3 R20, P2, R20, UR8, RZ ;  /* 0x0000000814147c10 */ /* 0x000fc4000ff5e0ff */
[----:B------:R-:W-:Y:S01]  /*73220*/  IADD3.X R17, R17, UR5, RZ, P1, !PT ;  /* 0x0000000511117c10 */ /* 0x000fe20008ffe4ff */
[----:B------:R-:W-:Y:S01]  /*73230*/  STL [R1+0xf2c], R15 ;  /* 0x000f2c0f01007387 */ /* 0x000fe20000100800 */
[----:B------:R-:W-:-:S03]  /*73240*/  IADD3.X R21, R21, UR5, RZ, P2, !PT ;  /* 0x0000000515157c10 */ /* 0x000fc600097fe4ff */
[----:B------:R3:W-:Y:S01]  /*73250*/  STL [R1+0xf20], R17 ;  /* 0x000f201101007387 */ /* 0x0007e20000100800 */
[----:B-1----:R-:W-:Y:S02]  /*73260*/  IMAD.MOV.U32 R4, RZ, RZ, R15 ;  /* 0x000000ffff047224 */ /* 0x002fe400078e000f */
[----:B------:R-:W-:Y:S01]  /*73270*/  IMAD.MOV.U32 R5, RZ, RZ, R17 ;  /* 0x000000ffff057224 */ /* 0x000fe200078e0011 */
[----:B------:R-:W-:Y:S04]  /*73280*/  STL [R1+0xeec], R20 ;  /* 0x000eec1401007387 */ /* 0x000fe80000100800 */
[----:B------:R1:W-:Y:S04]  /*73290*/  LDGSTS.E [R7+0x2ce00], [R4.64], P0 ;  /* 0x2ce0000004077fae */ /* 0x0003e80008121846 */
[----:B---3--:R-:W3:Y:S04]  /*732a0*/  LDL.LU R17, [R1+0xb30] ;  /* 0x000b300001117983 */ /* 0x008ee80000300800 */
[----:B------:R-:W-:Y:S01]  /*732b0*/  STL [R1+0xee0], R21 ;  /* 0x000ee01501007387 */ /* 0x000fe20000100800 */
[----:B--2---:R-:W-:-:S03]  /*732c0*/  IADD3 R6, P1, R6, UR8, RZ ;  /* 0x0000000806067c10 */ /* 0x004fc6000ff3e0ff */
[----:B------:R-:W2:Y:S01]  /*732d0*/  LDL.LU R15, [R1+0xb70] ;  /* 0x000b7000010f7983 */ /* 0x000ea20000300800 */
[----:B-1----:R-:W-:Y:S01]  /*732e0*/  IMAD.MOV.U32 R4, RZ, RZ, R20 ;  /* 0x000000ffff047224 */ /* 0x002fe200078e0014 */
[----:B------:R-:W-:Y:S02]  /*732f0*/  MOV R5, R21 ;  /* 0x0000001500057202 */ /* 0x000fe40000000f00 */
[----:B------:R-:W-:Y:S01]  /*73300*/  IADD3 R9, P2, R9, UR8, RZ ;  /* 0x0000000809097c10 */ /* 0x000fe2000ff5e0ff */
[----:B------:R-:W-:Y:S04]  /*73310*/  STL [R1+0xeac], R6 ;  /* 0x000eac0601007387 */ /* 0x000fe80000100800 */
[----:B------:R1:W-:Y:S02]  /*73320*/  LDGSTS.E [R7+0x2de00], [R4.64], P0 ;  /* 0x2de0000004077fae */ /* 0x0003e40008121846 */
[----:B-1----:R-:W-:Y:S01]  /*73330*/  IMAD.MOV.U32 R4, RZ, RZ, R6 ;  /* 0x000000ffff047224 */ /* 0x002fe200078e0006 */
[----:B------:R-:W-:-:S05]  /*73340*/  IADD3.X R12, R12, UR5, RZ, P1, !PT ;  /* 0x000000050c0c7c10 */ /* 0x000fca0008ffe4ff */
[----:B------:R-:W-:Y:S01]  /*73350*/  IMAD.MOV.U32 R5, RZ, RZ, R12 ;  /* 0x000000ffff057224 */ /* 0x000fe200078e000c */
[----:B------:R1:W-:Y:S01]  /*73360*/  STL [R1+0xe90], R12 ;  /* 0x000e900c01007387 */ /* 0x0003e20000100800 */
[----:B----4-:R-:W-:-:S03]  /*73370*/  IADD3.X R13, R13, UR5, RZ, P2, !PT ;  /* 0x000000050d0d7c10 */ /* 0x010fc600097fe4ff */
[----:B------:R-:W-:Y:S04]  /*73380*/  STL [R1+0xa74], R9 ;  /* 0x000a740901007387 */ /* 0x000fe80000100800 */
[----:B------:R4:W-:Y:S04]  /*73390*/  LDGSTS.E [R7+0x2ee00], [R4.64], P0 ;  /* 0x2ee0000004077fae */ /* 0x0009e80008121846 */
[----:B-1----:R-:W2:Y:S04]  /*733a0*/  LDL.LU R12, [R1+0xbb4] ;  /* 0x000bb400010c7983 */ /* 0x002ea80000300800 */
[----:B------:R1:W-:Y:S04]  /*733b0*/  STL [R1+0xa70], R13 ;  /* 0x000a700d01007387 */ /* 0x0003e80000100800 */
[----:B------:R-:W2:Y:S01]  /*733c0*/  LDL.LU R6, [R1+0xbf4] ;  /* 0x000bf40001067983 */ /* 0x000ea20000300800 */
[----:B----4-:R-:W-:-:S03]  /*733d0*/  IMAD.MOV.U32 R5, RZ, RZ, R13 ;  /* 0x000000ffff057224 */ /* 0x010fc600078e000d */
[----:B-1----:R-:W4:Y:S01]  /*733e0*/  LDL.LU R13, [R1+0xbb0] ;  /* 0x000bb000010d7983 */ /* 0x002f220000300800 */
[----:B------:R-:W-:Y:S01]  /*733f0*/  IMAD.MOV.U32 R4, RZ, RZ, R9 ;  /* 0x000000ffff047224 */ /* 0x000fe200078e0009 */
[----:B------:R-:W-:Y:S02]  /*73400*/  IADD3 R18, P1, R18, UR8, RZ ;  /* 0x0000000812127c10 */ /* 0x000fe4000ff3e0ff */
[----:B------:R-:W4:Y:S01]  /*73410*/  LDL.LU R9, [R1+0xbf0] ;  /* 0x000bf00001097983 */ /* 0x000f220000300800 */
[----:B------:R-:W-:-:S03]  /*73420*/  IADD3 R10, P2, R10, UR8, RZ ;  /* 0x000000080a0a7c10 */ /* 0x000fc6000ff5e0ff */
[----:B------:R1:W-:Y:S04]  /*73430*/  LDGSTS.E [R7+0x2fe00], [R4.64], P0 ;  /* 0x2fe0000004077fae */ /* 0x0003e80008121846 */
[----:B------:R-:W-:Y:S01]  /*73440*/  STL [R1+0xab4], R18 ;  /* 0x000ab41201007387 */ /* 0x000fe20000100800 */
[----:B-1----:R-:W-:Y:S02]  /*73450*/  MOV R4, R18 ;  /* 0x0000001200047202 */ /* 0x002fe40000000f00 */
[----:B------:R-:W-:-:S05]  /*73460*/  IADD3.X R19, R19, UR5, RZ, P1, !PT ;  /* 0x0000000513137c10 */ /* 0x000fca0008ffe4ff */
[----:B------:R-:W-:Y:S01]  /*73470*/  IMAD.MOV.U32 R5, RZ, RZ, R19 ;  /* 0x000000ffff057224 */ /* 0x000fe200078e0013 */
[----:B------:R-:W-:Y:S01]  /*73480*/  IADD3.X R11, R11, UR5, RZ, P2, !PT ;  /* 0x000000050b0b7c10 */ /* 0x000fe200097fe4ff */
[----:B------:R-:W-:Y:S04]  /*73490*/  STL [R1+0xab0], R19 ;  /* 0x000ab01301007387 */ /* 0x000fe80000100800 */
[----:B------:R-:W-:Y:S04]  /*734a0*/  STL [R1+0xaf4], R10 ;  /* 0x000af40a01007387 */ /* 0x000fe80000100800 */
[----:B------:R1:W-:Y:S04]  /*734b0*/  LDGSTS.E [R7+0x30e00], [R4.64], P0 ;  /* 0x30e0000004077fae */ /* 0x0003e80008121846 */
[----:B------:R1:W-:Y:S02]  /*734c0*/  STL [R1+0xaf0], R11 ;  /* 0x000af00b01007387 */ /* 0x0003e40000100800 */
[----:B-1----:R-:W-:-:S02]  /*734d0*/  IMAD.MOV.U32 R5, RZ, RZ, R11 ;  /* 0x000000ffff057224 */ /* 0x002fc400078e000b */
[----:B------:R-:W-:Y:S01]  /*734e0*/  IMAD.MOV.U32 R4, RZ, RZ, R10 ;  /* 0x000000ffff047224 */ /* 0x000fe200078e000a */
[----:B------:R-:W4:Y:S04]  /*734f0*/  LDL.LU R11, [R1+0xc30] ;  /* 0x000c3000010b7983 */ /* 0x000f280000300800 */
[----:B------:R-:W4:Y:S04]  /*73500*/  LDL.LU R10, [R1+0xc34] ;  /* 0x000c3400010a7983 */ /* 0x000f280000300800 */
[----:B------:R-:W4:Y:S04]  /*73510*/  LDL.LU R25, [R1+0xc70] ;  /* 0x000c700001197983 */ /* 0x000f280000300800 */
[----:B------:R-:W4:Y:S01]  /*73520*/  LDL.LU R24, [R1+0xc74] ;  /* 0x000c740001187983 */ /* 0x000f220000300800 */
[----:B------:R-:W-:-:S02]  /*73530*/  IADD3 R16, P1, R16, UR8, RZ ;  /* 0x0000000810107c10 */ /* 0x000fc4000ff3e0ff */
[----:B------:R-:W-:Y:S01]  /*73540*/  IADD3 R14, P2, R14, UR8, RZ ;  /* 0x000000080e0e7c10 */ /* 0x000fe2000ff5e0ff */
[----:B------:R1:W-:Y:S04]  /*73550*/  LDGSTS.E [R7+0x31e00], [R4.64], P0 ;  /* 0x31e0000004077fae */ /* 0x0003e80008121846 */
[----:B------:R2:W-:Y:S01]  /*73560*/  STL [R1+0xb34], R16 ;  /* 0x000b341001007387 */ /* 0x0005e20000100800 */
[----:B-1----:R-:W-:Y:S01]  /*73570*/  IMAD.MOV.U32 R4, RZ, RZ, R16 ;  /* 0x000000ffff047224 */ /* 0x002fe200078e0010 */
[----:B---3--:R-:W-:-:S05]  /*73580*/  IADD3.X R17, R17, UR5, RZ, P1, !PT ;  /* 0x0000000511117c10 */ /* 0x008fca0008ffe4ff */
[----:B------:R1:W-:Y:S01]  /*73590*/  STL [R1+0xb30], R17 ;  /* 0x000b301101007387 */ /* 0x0003e20000100800 */
[----:B--2---:R-:W-:-:S03]  /*735a0*/  IADD3.X R15, R15, UR5, RZ, P2, !PT ;  /* 0x000000050f0f7c10 */ /* 0x004fc600097fe4ff */
[----:B------:R-:W-:Y:S04]  /*735b0*/  STL [R1+0xb74], R14 ;  /* 0x000b740e01007387 */ /* 0x000fe80000100800 */
[----:B------:R2:W-:Y:S04]  /*735c0*/  STL [R1+0xb70], R15 ;  /* 0x000b700f01007387 */ /* 0x0005e80000100800 */
[----:B------:R-:W3:Y:S04]  /*735d0*/  LDL.LU R23, [R1+0xcb0] ;  /* 0x000cb00001177983 */ /* 0x000ee80000300800 */
[----:B------:R-:W3:Y:S04]  /*735e0*/  LDL.LU R22, [R1+0xcb4] ;  /* 0x000cb40001167983 */ /* 0x000ee80000300800 */
[----:B------:R-:W3:Y:S04]  /*735f0*/  LDL.LU R21, [R1+0xcf0] ;  /* 0x000cf00001157983 */ /* 0x000ee80000300800 */
[----:B------:R-:W3:Y:S04]  /*73600*/  LDL.LU R20, [R1+0xcf4] ;  /* 0x000cf40001147983 */ /* 0x000ee80000300800 */
[----:B------:R-:W3:Y:S04]  /*73610*/  LDL.LU R18, [R1+0xd34] ;  /* 0x000d340001127983 */ /* 0x000ee80000300800 */
[----:B------:R-:W3:Y:S01]  /*73620*/  LDL.LU R16, [R1+0xd74] ;  /* 0x000d740001107983 */ /* 0x000ee20000300800 */
[----:B------:R-:W-:-:S05]  /*73630*/  MOV R5, R17 ;  /* 0x0000001100057202 */ /* 0x000fca0000000f00 */
[----:B------:R1:W-:Y:S01]  /*73640*/  LDGSTS.E [R7+0x32e00], [R4.64], P0 ;  /* 0x32e0000004077fae */ /* 0x0003e20008121846 */
[----:B------:R-:W-:-:S05]  /*73650*/  IADD3 R12, P1, R12, UR8, RZ ;  /* 0x000000080c0c7c10 */ /* 0x000fca000ff3e0ff */
[----:B------:R-:W-:Y:S01]  /*73660*/  STL [R1+0xbb4], R12 ;  /* 0x000bb40c01007387 */ /* 0x000fe20000100800 */
[----:B------:R-:W-:Y:S02]  /*73670*/  IADD3 R6, P2, R6, UR8, RZ ;  /* 0x0000000806067c10 */ /* 0x000fe4000ff5e0ff */
[----:B----4-:R-:W-:-:S05]  /*73680*/  IADD3.X R13, R13, UR5, RZ, P1, !PT ;  /* 0x000000050d0d7c10 */ /* 0x010fca0008ffe4ff */
[----:B------:R4:W-:Y:S01]  /*73690*/  STL [R1+0xbb0], R13 ;  /* 0x000bb00d01007387 */ /* 0x0009e20000100800 */
[----:B------:R-:W-:-:S03]  /*736a0*/  IADD3.X R9, R9, UR5, RZ, P2, !PT ;  /* 0x0000000509097c10 */ /* 0x000fc600097fe4ff */
[----:B------:R2:W-:Y:S04]  /*736b0*/  STL [R1+0xbf4], R6 ;  /* 0x000bf40601007387 */ /* 0x0005e80000100800 */
[----:B------:R-:W3:Y:S01]  /*736c0*/  LDL.LU R19, [R1+0xd30] ;  /* 0x000d300001137983 */ /* 0x000ee20000300800 */
[----:B-1----:R-:W-:Y:S02]  /*736d0*/  IMAD.MOV.U32 R4, RZ, RZ, R14 ;  /* 0x000000ffff047224 */ /* 0x002fe400078e000e */
[----:B------:R-:W-:Y:S01]  /*736e0*/  IMAD.MOV.U32 R5, RZ, RZ, R15 ;  /* 0x000000ffff057224 */ /* 0x000fe200078e000f */
[----:B------:R1:W-:Y:S04]  /*736f0*/  STL [R1+0xbf0], R9 ;  /* 0x000bf00901007387 */ /* 0x0003e80000100800 */
[----:B------:R-:W3:Y:S04]  /*73700*/  LDL.LU R17, [R1+0xd70] ;  /* 0x000d700001117983 */ /* 0x000ee80000300800 */
[----:B--2---:R-:W2:Y:S04]  /*73710*/  LDL.LU R15, [R1+0xdb0] ;  /* 0x000db000010f7983 */ /* 0x004ea80000300800 */
[----:B------:R-:W2:Y:S04]  /*73720*/  LDL.LU R14, [R1+0xdb4] ;  /* 0x000db400010e7983 */ /* 0x000ea80000300800 */
[----:B------:R1:W-:Y:S02]  /*73730*/  LDGSTS.E [R7+0x33e00], [R4.64], P0 ;  /* 0x33e0000004077fae */ /* 0x0003e40008121846 */
[----:B-1----:R-:W-:-:S02]  /*73740*/  IMAD.MOV.U32 R5, RZ, RZ, R13 ;  /* 0x000000ffff057224 */ /* 0x002fc400078e000d */
[----:B------:R-:W-:Y:S01]  /*73750*/  IMAD.MOV.U32 R4, RZ, RZ, R12 ;  /* 0x000000ffff047224 */ /* 0x000fe200078e000c */
[----:B----4-:R-:W4:Y:S04]  /*73760*/  LDL.LU R13, [R1+0xdf0] ;  /* 0x000df000010d7983 */ /* 0x010f280000300800 */
[----:B------:R-:W4:Y:S04]  /*73770*/  LDL.LU R12, [R1+0xdf4] ;  /* 0x000df400010c7983 */ /* 0x000f280000300800 */
[----:B------:R1:W-:Y:S01]  /*73780*/  LDGSTS.E [R7+0x34e00], [R4.64], P0 ;  /* 0x34e0000004077fae */ /* 0x0003e20008121846 */
[----:B------:R-:W-:-:S02]  /*73790*/  IADD3 R10, P1, R10, UR8, RZ ;  /* 0x000000080a0a7c10 */ /* 0x000fc4000ff3e0ff */
[----:B-1----:R-:W-:Y:S01]  /*737a0*/  MOV R4, R6 ;  /* 0x0000000600047202 */ /* 0x002fe20000000f00 */
[----:B------:R-:W-:Y:S01]  /*737b0*/  IMAD.MOV.U32 R5, RZ, RZ, R9 ;  /* 0x000000ffff057224 */ /* 0x000fe200078e0009 */
[----:B------:R-:W-:Y:S01]  /*737c0*/  IADD3.X R11, R11, UR5, RZ, P1, !PT ;  /* 0x000000050b0b7c10 */ /* 0x000fe20008ffe4ff */
[----:B------:R-:W4:Y:S01]  /*737d0*/  LDL.LU R6, [R1+0xe34] ;  /* 0x000e340001067983 */ /* 0x000f220000300800 */
[----:B------:R-:W-:-:S03]  /*737e0*/  IADD3 R24, P2, R24, UR8, RZ ;  /* 0x0000000818187c10 */ /* 0x000fc6000ff5e0ff */
[----:B------:R-:W4:Y:S04]  /*737f0*/  LDL.LU R9, [R1+0xe74] ;  /* 0x000e740001097983 */ /* 0x000f280000300800 */
        /* <DEDUP_REMOVED lines=9> */
[----:B------:R-:W4:Y:S04]  /*73890*/  LDL.LU R10, [R1+0xe70] ;  /* 0x000e7000010a7983 */ /* 0x000f280000300800 */
[----:B------:R1:W-:Y:S02]  /*738a0*/  LDGSTS.E [R7+0x36e00], [R4.64], P0 ;  /* 0x36e0000004077fae */ /* 0x0003e40008121846 */
[----:B-1----:R-:W-:Y:S01]  /*738b0*/  IMAD.MOV.U32 R4, RZ, RZ, R24 ;  /* 0x000000ffff047224 */ /* 0x002fe200078e0018 */
[----:B------:R-:W-:-:S05]  /*738c0*/  MOV R5, R25 ;  /* 0x0000001900057202 */ /* 0x000fca0000000f00 */
[----:B------:R1:W-:Y:S01]  /*738d0*/  LDGSTS.E [R7+0x37e00], [R4.64], P0 ;  /* 0x37e0000004077fae */ /* 0x0003e20008121846 */
[----:B---3--:R-:W-:-:S04]  /*738e0*/  IADD3 R22, P1, R22, UR8, RZ ;  /* 0x0000000816167c10 */ /* 0x008fc8000ff3e0ff */
[----:B------:R-:W-:Y:S01]  /*738f0*/  IADD3.X R23, R23, UR5, RZ, P1, !PT ;  /* 0x0000000517177c10 */ /* 0x000fe20008ffe4ff */
[----:B-1----:R-:W-:Y:S01]  /*73900*/  IMAD.MOV.U32 R4, RZ, RZ, R22 ;  /* 0x000000ffff047224 */ /* 0x002fe200078e0016 */
[----:B------:R-:W-:-:S03]  /*73910*/  IADD3 R20, P2, R20, UR8, RZ ;  /* 0x0000000814147c10 */ /* 0x000fc6000ff5e0ff */
[----:B------:R-:W-:Y:S01]  /*73920*/  IMAD.MOV.U32 R5, RZ, RZ, R23 ;  /* 0x000000ffff057224 */ /* 0x000fe200078e0017 */
[----:B------:R-:W-:Y:S02]  /*73930*/  IADD3.X R21, R21, UR5, RZ, P2, !PT ;  /* 0x0000000515157c10 */ /* 0x000fe400097fe4ff */
[----:B------:R-:W-:Y:S02]  /*73940*/  IADD3 R18, P1, R18, UR8, RZ ;  /* 0x0000000812127c10 */ /* 0x000fe4000ff3e0ff */
[----:B------:R1:W-:Y:S01]  /*73950*/  LDGSTS.E [R7+0x38e00], [R4.64], P0 ;  /* 0x38e0000004077fae */ /* 0x0003e20008121846 */
[----:B------:R-:W-:Y:S01]  /*73960*/  IADD3 R16, P2, R16, UR8, RZ ;  /* 0x0000000810107c10 */ /* 0x000fe2000ff5e0ff */
[----:B-1----:R-:W-:Y:S02]  /*73970*/  IMAD.MOV.U32 R4, RZ, RZ, R20 ;  /* 0x000000ffff047224 */ /* 0x002fe400078e0014 */
[----:B------:R-:W-:-:S05]  /*73980*/  IMAD.MOV.U32 R5, RZ, RZ, R21 ;  /* 0x000000ffff057224 */ /* 0x000fca00078e0015 */
[----:B------:R1:W-:Y:S04]  /*73990*/  LDGSTS.E [R7+0x39e00], [R4.64], P0 ;  /* 0x39e0000004077fae */ /* 0x0003e80008121846 */
[----:B------:R-:W-:Y:S01]  /*739a0*/  STL [R1+0xcb4], R22 ;  /* 0x000cb41601007387 */ /* 0x000fe20000100800 */
[----:B-1----:R-:W-:Y:S02]  /*739b0*/  MOV R4, R18 ;  /* 0x0000001200047202 */ /* 0x002fe40000000f00 */
[----:B------:R-:W-:-:S05]  /*739c0*/  IADD3.X R19, R19, UR5, RZ, P1, !PT ;  /* 0x0000000513137c10 */ /* 0x000fca0008ffe4ff */
[----:B------:R-:W-:Y:S01]  /*739d0*/  IMAD.MOV.U32 R5, RZ, RZ, R19 ;  /* 0x000000ffff057224 */ /* 0x000fe200078e0013 */
[----:B------:R-:W-:-:S04]  /*739e0*/  IADD3.X R17, R17, UR5, RZ, P2, !PT ;  /* 0x0000000511117c10 */ /* 0x000fc800097fe4ff */
[----:B------:R1:W-:Y:S01]  /*739f0*/  LDGSTS.E [R7+0x3ae00], [R4.64], P0 ;  /* 0x3ae0000004077fae */ /* 0x0003e20008121846 */
[----:B--2---:R-:W-:-:S03]  /*73a00*/  IADD3 R14, P1, R14, UR8, RZ ;  /* 0x000000080e0e7c10 */ /* 0x004fc6000ff3e0ff */
[----:B------:R-:W-:Y:S01]  /*73a10*/  STL [R1+0xcb0], R23 ;  /* 0x000cb01701007387 */ /* 0x000fe20000100800 */
[----:B------:R-:W-:Y:S01]  /*73a20*/  IADD3.X R15, R15, UR5, RZ, P1, !PT ;  /* 0x000000050f0f7c10 */ /* 0x000fe20008ffe4ff */
[----:B-1----:R-:W-:Y:S02]  /*73a30*/  IMAD.MOV.U32 R4, RZ, RZ, R16 ;  /* 0x000000ffff047224 */ /* 0x002fe400078e0010 */
[----:B------:R-:W-:Y:S01]  /*73a40*/  IMAD.MOV.U32 R5, RZ, RZ, R17 ;  /* 0x000000ffff057224 */ /* 0x000fe200078e0011 */
[----:B------:R-:W-:Y:S04]  /*73a50*/  STL [R1+0xcf4], R20 ;  /* 0x000cf41401007387 */ /* 0x000fe80000100800 */
[----:B------:R-:W-:Y:S04]  /*73a60*/  STL [R1+0xcf0], R21 ;  /* 0x000cf01501007387 */ /* 0x000fe80000100800 */
[----:B------:R-:W-:Y:S04]  /*73a70*/  STL [R1+0xd34], R18 ;  /* 0x000d341201007387 */ /* 0x000fe80000100800 */
[----:B------:R1:W-:Y:S01]  /*73a80*/  LDGSTS.E [R7+0x3be00], [R4.64], P0 ;  /* 0x3be0000004077fae */ /* 0x0003e20008121846 */
[----:B----4-:R-:W-:-:S03]  /*73a90*/  IADD3 R12, P2, R12, UR8, RZ ;  /* 0x000000080c0c7c10 */ /* 0x010fc6000ff5e0ff */
[----:B------:R-:W-:Y:S01]  /*73aa0*/  STL [R1+0xd30], R19 ;  /* 0x000d301301007387 */ /* 0x000fe20000100800 */
[----:B------:R-:W-:-:S03]  /*73ab0*/  IADD3.X R13, R13, UR5, RZ, P2, !PT ;  /* 0x000000050d0d7c10 */ /* 0x000fc600097fe4ff */
[----:B------:R-:W-:Y:S01]  /*73ac0*/  STL [R1+0xd74], R16 ;  /* 0x000d741001007387 */ /* 0x000fe20000100800 */
[----:B-1----:R-:W-:Y:S01]  /*73ad0*/  IMAD.MOV.U32 R4, RZ, RZ, R14 ;  /* 0x000000ffff047224 */ /* 0x002fe200078e000e */
[----:B------:R-:W-:Y:S02]  /*73ae0*/  MOV R5, R15 ;  /* 0x0000000f00057202 */ /* 0x000fe40000000f00 */
[----:B------:R-:W-:Y:S04]  /*73af0*/  STL [R1+0xd70], R17 ;  /* 0x000d701101007387 */ /* 0x000fe80000100800 */
[----:B------:R-:W-:Y:S04]  /*73b00*/  STL [R1+0xdb4], R14 ;  /* 0x000db40e01007387 */ /* 0x000fe80000100800 */
[----:B------:R-:W-:Y:S01]  /*73b10*/  STL [R1+0xdb0], R15 ;  /* 0x000db00f01007387 */ /* 0x000fe20000100800 */
[----:B------:R-:W-:-:S03]  /*73b20*/  IADD3 R6, P1, R6, UR8, RZ ;  /* 0x0000000806067c10 */ /* 0x000fc6000ff3e0ff */
[----:B------:R-:W-:Y:S04]  /*73b30*/  STL [R1+0xdf4], R12 ;  /* 0x000df40c01007387 */ /* 0x000fe80000100800 */
[----:B------:R1:W-:Y:S04]  /*73b40*/  LDGSTS.E [R7+0x3ce00], [R4.64], P0 ;  /* 0x3ce0000004077fae */ /* 0x0003e80008121846 */
[----:B------:R2:W-:Y:S01]  /*73b50*/  STL [R1+0xdf0], R13 ;  /* 0x000df00d01007387 */ /* 0x0005e20000100800 */
[----:B------:R-:W-:Y:S01]  /*73b60*/  IADD3 R9, P2, R9, UR8, RZ ;  /* 0x0000000809097c10 */ /* 0x000fe2000ff5e0ff */
[----:B-1----:R-:W-:Y:S01]  /*73b70*/  IMAD.MOV.U32 R5, RZ, RZ, R13 ;  /* 0x000000ffff057224 */ /* 0x002fe200078e000d */
[----:B--2---:R-:W-:Y:S01]  /*73b80*/  MOV R13, 0x7f ;  /* 0x0000007f000d7802 */ /* 0x004fe20000000f00 */
[----:B------:R-:W-:Y:S01]  /*73b90*/  IMAD.MOV.U32 R4, RZ, RZ, R12 ;  /* 0x000000ffff047224 */ /* 0x000fe200078e000c */
[----:B------:R-:W-:-:S02]  /*73ba0*/  IADD3.X R11, R11, UR5, RZ, P1, !PT ;  /* 0x000000050b0b7c10 */ /* 0x000fc40008ffe4ff */
[----:B------:R-:W-:Y:S02]  /*73bb0*/  IADD3 R13, R13, c[0x0][0x180], RZ ;  /* 0x000060000d0d7a10 */ /* 0x000fe40007ffe0ff */
[----:B------:R1:W-:Y:S04]  /*73bc0*/  LDGSTS.E [R7+0x3de00], [R4.64], P0 ;  /* 0x3de0000004077fae */ /* 0x0003e80008121846 */
[----:B------:R2:W-:Y:S01]  /*73bd0*/  STL [R1+0xe34], R6 ;  /* 0x000e340601007387 */ /* 0x0005e20000100800 */
[----:B------:R-:W-:Y:S01]  /*73be0*/  IADD3.X R10, R10, UR5, RZ, P2, !PT ;  /* 0x000000050a0a7c10 */ /* 0x000fe200097fe4ff */
[----:B-1----:R-:W-:Y:S02]  /*73bf0*/  IMAD.MOV.U32 R4, RZ, RZ, R6 ;  /* 0x000000ffff047224 */ /* 0x002fe400078e0006 */
[----:B------:R-:W-:Y:S01]  /*73c00*/  IMAD.MOV.U32 R5, RZ, RZ, R11 ;  /* 0x000000ffff057224 */ /* 0x000fe200078e000b */
[----:B--2---:R-:W-:Y:S01]  /*73c10*/  SHF.R.S32.HI R6, RZ, 0x1f, R13 ;  /* 0x0000001fff067819 */ /* 0x004fe2000001140d */
[----:B------:R1:W-:Y:S03]  /*73c20*/  STL [R1+0xe30], R11 ;  /* 0x000e300b01007387 */ /* 0x0003e60000100800 */
[----:B------:R-:W-:Y:S01]  /*73c30*/  LEA.HI R6, R6, R13, RZ, 0x7 ;  /* 0x0000000d06067211 */ /* 0x000fe200078f38ff */
[----:B------:R2:W-:Y:S04]  /*73c40*/  LDGSTS.E [R7+0x3ee00], [R4.64], P0 ;  /* 0x3ee0000004077fae */ /* 0x0005e80008121846 */
[----:B------:R1:W-:Y:S01]  /*73c50*/  STL [R1+0xe74], R9 ;  /* 0x000e740901007387 */ /* 0x0003e20000100800 */
[----:B------:R-:W-:-:S03]  /*73c60*/  SHF.R.S32.HI R6, RZ, 0x7, R6 ;  /* 0x00000007ff067819 */ /* 0x000fc60000011406 */
[----:B------:R1:W-:Y:S01]  /*73c70*/  STL [R1+0xe70], R10 ;  /* 0x000e700a01007387 */ /* 0x0003e20000100800 */
[----:B--2---:R-:W-:Y:S02]  /*73c80*/  IMAD.MOV.U32 R4, RZ, RZ, R9 ;  /* 0x000000ffff047224 */ /* 0x004fe400078e0009 */
[----:B------:R-:W-:-:S05]  /*73c90*/  IMAD.MOV.U32 R5, RZ, RZ, R10 ;  /* 0x000000ffff057224 */ /* 0x000fca00078e000a */
[----:B------:R1:W-:Y:S01]  /*73ca0*/  LDGSTS.E [R7+0x3fe00], [R4.64], P0 ;  /* 0x3fe0000004077fae */ /* 0x0003e20008121846 */
[----:B------:R-:W-:-:S03]  /*73cb0*/  ISETP.NE.U32.AND P0, PT, R8, R6, PT ;  /* 0x000000060800720c */ /* 0x000fc60003f05070 */
[----:B------:R-:W0:Y:S10]  /*73cc0*/  LDGDEPBAR ;  /* 0x00000000000079af */ /* 0x000e340000000000 */
[----:B-1----:R-:W-:Y:S01]  /*73cd0*/  @!P0 CALL.REL.NOINC `(.L_x_0) ;  /* 0x0000001000008944 */ /* 0x002fe20003c00000 */
[----:B------:R-:W-:Y:S05]  /*73ce0*/  BRA `(.L_x_1) ;  /* 0xfffb0ed000007947 */ /* 0x000fea000383ffff */
.L_x_0:
[----:B--2---:R-:W2:Y:S01]  /*73cf0*/  LDL.LU R8, [R1+0x650] ;  /* 0x0006500001087983 */ /* 0x004ea20000300800 */
[----:B------:R-:W-:-:S04]  /*73d00*/  DEPBAR.LE SB0, 0x0 ;  /* 0x000080000000791a */ /* 0x000fc80000000000 */
[----:B------:R-:W2:Y:S04]  /*73d10*/  LDL.LU R9, [R1+0x654] ;  /* 0x0006540001097983 */ /* 0x000ea80000300800 */
[----:B------:R-:W2:Y:S04]  /*73d20*/  LDL.LU R10, [R1+0x640] ;  /* 0x00064000010a7983 */ /* 0x000ea80000300800 */
[----:B------:R-:W2:Y:S04]  /*73d30*/  LDL.LU R11, [R1+0x644] ;  /* 0x00064400010b7983 */ /* 0x000ea80000300800 */
[----:B------:R-:W3:Y:S04]  /*73d40*/  LDL.LU R4, [R1+0x658] ;  /* 0x0006580001047983 */ /* 0x000ee80000300800 */
[----:B------:R-:W3:Y:S04]  /*73d50*/  LDL.LU R5, [R1+0x65c] ;  /* 0x00065c0001057983 */ /* 0x000ee80000300800 */
[----:B------:R-:W3:Y:S04]  /*73d60*/  LDL.LU R6, [R1+0x648] ;  /* 0x0006480001067983 */ /* 0x000ee80000300800 */
[----:B------:R-:W3:Y:S04]  /*73d70*/  LDL.LU R7, [R1+0x64c] ;  /* 0x00064c0001077983 */ /* 0x000ee80000300800 */
[----:B------:R-:W1:Y:S02]  /*73d80*/  S2R R13, SR_TID.X ;  /* 0x00000000000d7919 */ /* 0x000e640000002100 */
[----:B-1----:R-:W-:-:S02]  /*73d90*/  IMAD.SHL.U32 R0, R13, 0x200, RZ ;  /* 0x000002000d007824 */ /* 0x002fc400078e00ff */
[----:B------:R-:W-:-:S03]  /*73da0*/  IMAD.SHL.U32 R2, R13, 0x20, RZ ;  /* 0x000000200d027824 */ /* 0x000fc600078e00ff */
[----:B------:R-:W-:-:S04]  /*73db0*/  LOP3.LUT R0, R0, 0x3000, RZ, 0xc0, !PT ;  /* 0x0000300000007812 */ /* 0x000fc800078ec0ff */
[----:B------:R-:W-:Y:S02]  /*73dc0*/  LOP3.LUT R0, R0, 0x60, R2, 0xf8, !PT ;  /* 0x0000006000007812 */ /* 0x000fe400078ef802 */
[----:B------:R-:W-:-:S04]  /*73dd0*/  SHF.L.U32 R2, R13, 0x2, RZ ;  /* 0x000000020d027819 */ /* 0x000fc800000006ff */
[----:B------:R-:W-:Y:S01]  /*73de0*/  LOP3.LUT R0, R0, 0x170, R2, 0x78, !PT ;  /* 0x0000017000007812 */ /* 0x000fe200078e7802 */
[----:B------:R-:W-:-:S05]  /*73df0*/  IMAD.SHL.U32 R2, R13, 0x40, RZ ;  /* 0x000000400d027824 */ /* 0x000fca00078e00ff */
[----:B------:R-:W-:-:S05]  /*73e00*/  LOP3.LUT R2, R2, 0x800, RZ, 0xc0, !PT ;  /* 0x0000080002027812 */ /* 0x000fca00078ec0ff */
[----:B------:R-:W-:Y:S01]  /*73e10*/  IMAD.IADD R0, R2, 0x1, R0 ;  /* 0x0000000102007824 */ /* 0x000fe200078e0200 */
[----:B------:R-:W-:Y:S06]  /*73e20*/  BAR.SYNC.DEFER_BLOCKING 0x0 ;  /* 0x0000000000007b1d */ /* 0x000fec0000010000 */
[----:B--2---:R1:W-:Y:S04]  /*73e30*/  STS.128 [R0], R8 ;  /* 0x0000000800007388 */ /* 0x0043e80000000c00 */
[----:B---3--:R2:W-:Y:S04]  /*73e40*/  STS.128 [R0+0x80], R4 ;  /* 0x0000800400007388 */ /* 0x0085e80000000c00 */
[----:B-1----:R-:W3:Y:S04]  /*73e50*/  LDL.LU R8, [R1+0xd0] ;  /* 0x0000d00001087983 */ /* 0x002ee80000300800 */
[----:B------:R-:W3:Y:S04]  /*73e60*/  LDL.LU R9, [R1+0xd4] ;  /* 0x0000d40001097983 */ /* 0x000ee80000300800 */
[----:B------:R-:W3:Y:S01]  /*73e70*/  LDL.LU R10, [R1+0xc0] ;  /* 0x0000c000010a7983 */ /* 0x000ee20000300800 */
[----:B--2--5:R-:W-:Y:S01]  /*73e80*/  IMAD.MOV.U32 R4, RZ, RZ, R204 ;  /* 0x000000ffff047224 */ /* 0x024fe200078e00cc */
[----:B------:R-:W-:Y:S01]  /*73e90*/  MOV R6, R200 ;  /* 0x000000c800067202 */ /* 0x000fe20000000f00 */
[----:B------:R-:W-:Y:S01]  /*73ea0*/  IMAD.MOV.U32 R5, RZ, RZ, R205 ;  /* 0x000000ffff057224 */ /* 0x000fe200078e00cd */
[----:B------:R-:W3:Y:S01]  /*73eb0*/  LDL.LU R11, [R1+0xc4] ;  /* 0x0000c400010b7983 */ /* 0x000ee20000300800 */
[----:B------:R-:W-:-:S05]  /*73ec0*/  IMAD.MOV.U32 R7, RZ, RZ, R201 ;  /* 0x000000ffff077224 */ /* 0x000fca00078e00c9 */
[----:B------:R1:W-:Y:S04]  /*73ed0*/  STS.128 [R0+0x200], R4 ;  /* 0x0002000400007388 */ /* 0x0003e80000000c00 */
[----:B-1----:R-:W2:Y:S04]  /*73ee0*/  LDL.LU R4, [R1+0xd8] ;  /* 0x0000d80001047983 */ /* 0x002ea80000300800 */
[----:B------:R-:W2:Y:S04]  /*73ef0*/  LDL.LU R5, [R1+0xdc] ;  /* 0x0000dc0001057983 */ /* 0x000ea80000300800 */
[----:B------:R-:W2:Y:S04]  /*73f00*/  LDL.LU R6, [R1+0xc8] ;  /* 0x0000c80001067983 */ /* 0x000ea80000300800 */
[----:B------:R-:W2:Y:S01]  /*73f10*/  LDL.LU R7, [R1+0xcc] ;  /* 0x0000cc0001077983 */ /* 0x000ea20000300800 */
[----:B------:R-:W-:-:S02]  /*73f20*/  IMAD.MOV.U32 R200, RZ, RZ, R206 ;  /* 0x000000ffffc87224 */ /* 0x000fc400078e00ce */
[----:B------:R-:W-:-:S05]  /*73f30*/  IMAD.MOV.U32 R201, RZ, RZ, R207 ;  /* 0x000000ffffc97224 */ /* 0x000fca00078e00cf */
[----:B------:R-:W-:Y:S01]  /*73f40*/  STS.128 [R0+0x280], R200 ;  /* 0x000280c800007388 */ /* 0x000fe20000000c00 */
[C---:B------:R-:W-:Y:S02]  /*73f50*/  SHF.L.U32 R2, R13.reuse, 0xb, RZ ;  /* 0x0000000b0d027819 */ /* 0x040fe400000006ff */
[----:B------:R-:W-:Y:S02]  /*73f60*/  LOP3.LUT R12, R13, 0x7f, RZ, 0xc0, !PT ;  /* 0x0000007f0d0c7812 */ /* 0x000fe400078ec0ff */
[----:B------:R-:W-:-:S05]  /*73f70*/  LOP3.LUT R2, R2, 0x3000, RZ, 0xc0, !PT ;  /* 0x0000300002027812 */ /* 0x000fca00078ec0ff */
[----:B------:R-:W-:-:S05]  /*73f80*/  IMAD R2, R12, 0x10, R2 ;  /* 0x000000100c027824 */ /* 0x000fca00078e0202 */
[C---:B------:R-:W-:Y:S02]  /*73f90*/  LOP3.LUT R12, R2.reuse, 0x20, RZ, 0x3c, !PT ;  /* 0x00000020020c7812 */ /* 0x040fe400078e3cff */
[C---:B------:R-:W-:Y:S02]  /*73fa0*/  LOP3.LUT R3, R2.reuse, 0x40, RZ, 0x3c, !PT ;  /* 0x0000004002037812 */ /* 0x040fe400078e3cff */
[----:B------:R-:W-:Y:S01]  /*73fb0*/  LOP3.LUT R252, R2, 0x60, RZ, 0x3c, !PT ;  /* 0x0000006002fc7812 */ /* 0x000fe200078e3cff */
[----:B---3--:R1:W-:Y:S04]  /*73fc0*/  STS.128 [R0+0x400], R8 ;  /* 0x0004000800007388 */ /* 0x0083e80000000c00 */
[----:B-1----:R-:W3:Y:S04]  /*73fd0*/  LDL.LU R8, [R1+0x140] ;  /* 0x0001400001087983 */ /* 0x002ee80000300800 */
[----:B------:R-:W3:Y:S04]  /*73fe0*/  LDL.LU R9, [R1+0x144] ;  /* 0x0001440001097983 */ /* 0x000ee80000300800 */
[----:B------:R-:W3:Y:S04]  /*73ff0*/  LDL.LU R10, [R1+0x130] ;  /* 0x00013000010a7983 */ /* 0x000ee80000300800 */
[----:B------:R-:W3:Y:S04]  /*74000*/  LDL.LU R11, [R1+0x134] ;  /* 0x00013400010b7983 */ /* 0x000ee80000300800 */
[----:B--2---:R1:W-:Y:S02]  /*74010*/  STS.128 [R0+0x480], R4 ;  /* 0x0004800400007388 */ /* 0x0043e40000000c00 */
[----:B-1----:R-:W-:Y:S01]  /*74020*/  IMAD.MOV.U32 R6, RZ, RZ, R144 ;  /* 0x000000ffff067224 */ /* 0x002fe200078e0090 */
[----:B------:R-:W-:Y:S01]  /*74030*/  MOV R5, R149 ;  /* 0x0000009500057202 */ /* 0x000fe20000000f00 */
[----:B------:R-:W-:-:S02]  /*74040*/  IMAD.MOV.U32 R7, RZ, RZ, R145 ;  /* 0x000000ffff077224 */ /* 0x000fc400078e0091 */
[----:B------:R-:W-:Y:S02]  /*74050*/  IMAD.MOV.U32 R4, RZ, RZ, R148 ;  /* 0x000000ffff047224 */ /* 0x000fe400078e0094 */
[----:B------:R-:W-:Y:S02]  /*74060*/  IMAD.MOV.U32 R144, RZ, RZ, R150 ;  /* 0x000000ffff907224 */ /* 0x000fe400078e0096 */
[----:B------:R-:W-:Y:S01]  /*74070*/  IMAD.MOV.U32 R145, RZ, RZ, R151 ;  /* 0x000000ffff917224 */ /* 0x000fe200078e0097 */
[----:B------:R-:W-:Y:S04]  /*74080*/  STS.128 [R0+0x600], R4 ;  /* 0x0006000400007388 */ /* 0x000fe80000000c00 */
[----:B------:R-:W-:Y:S04]  /*74090*/  STS.128 [R0+0x680], R144 ;  /* 0x0006809000007388 */ /* 0x000fe80000000c00 */
[----:B------:R-:W-:Y:S06]  /*740a0*/  BAR.SYNC.DEFER_BLOCKING 0x0 ;  /* 0x0000000000007b1d */ /* 0x000fec0000010000 */
[----:B------:R-:W1:Y:S04]  /*740b0*/  LDS.128 R16, [R2] ;  /* 0x0000000002107984 */ /* 0x000e680000000c00 */
[----:B------:R-:W2:Y:S04]  /*740c0*/  LDS.128 R4, [R2+0x800] ;  /* 0x0008000002047984 */ /* 0x000ea80000000c00 */
[----:B------:R-:W4:Y:S04]  /*740d0*/  LDS.128 R20, [R12] ;  /* 0x000000000c147984 */ /* 0x000f280000000c00 */
[----:B-1----:R-:W-:Y:S04]  /*740e0*/  STL.64 [R1+0x60], R16 ;  /* 0x0000601001007387 */ /* 0x002fe80000100a00 */
[----:B------:R-:W-:Y:S04]  /*740f0*/  STL.64 [R1+0x68], R18 ;  /* 0x0000681201007387 */ /* 0x000fe80000100a00 */
[----:B------:R-:W1:Y:S04]  /*74100*/  LDS.128 R16, [R12+0x800] ;  /* 0x000800000c107984 */ /* 0x000e680000000c00 */
[----:B--2---:R-:W-:Y:S04]  /*74110*/  STL.64 [R1+0x250], R4 ;  /* 0x0002500401007387 */ /* 0x004fe80000100a00 */
[----:B------:R-:W-:Y:S04]  /*74120*/  STL.64 [R1+0x258], R6 ;  /* 0x0002580601007387 */ /* 0x000fe80000100a00 */
[----:B------:R-:W2:Y:S04]  /*74130*/  LDS.128 R4, [R3] ;  /* 0x0000000003047984 */ /* 0x000ea80000000c00 */
[----:B----4-:R-:W-:Y:S04]  /*74140*/  STL.64 [R1+0x80], R20 ;  /* 0x0000801401007387 */ /* 0x010fe80000100a00 */
[----:B------:R-:W-:Y:S04]  /*74150*/  STL.64 [R1+0x88], R22 ;  /* 0x0000881601007387 */ /* 0x000fe80000100a00 */
[----:B------:R-:W4:Y:S04]  /*74160*/  LDS.128 R20, [R3+0x800] ;  /* 0x0008000003147984 */ /* 0x000f280000000c00 */
[----:B-1----:R-:W-:Y:S04]  /*74170*/  STL.64 [R1+0x260], R16 ;  /* 0x0002601001007387 */ /* 0x002fe80000100a00 */
[----:B------:R-:W-:Y:S04]  /*74180*/  STL.64 [R1+0x268], R18 ;  /* 0x0002681201007387 */ /* 0x000fe80000100a00 */
[----:B------:R-:W1:Y:S04]  /*74190*/  LDS.128 R16, [R252] ;  /* 0x00000000fc107984 */ /* 0x000e680000000c00 */
[----:B--2---:R-:W-:Y:S04]  /*741a0*/  STL.64 [R1+0xa0], R4 ;  /* 0x0000a00401007387 */ /* 0x004fe80000100a00 */
[----:B------:R-:W-:Y:S04]  /*741b0*/  STL.64 [R1+0xa8], R6 ;  /* 0x0000a80601007387 */ /* 0x000fe80000100a00 */
[----:B------:R-:W2:Y:S04]  /*741c0*/  LDS.128 R4, [R252+0x800] ;  /* 0x00080000fc047984 */ /* 0x000ea80000000c00 */
[----:B----4-:R-:W-:Y:S04]  /*741d0*/  STL.64 [R1+0x270], R20 ;  /* 0x0002701401007387 */ /* 0x010fe80000100a00 */
[----:B------:R-:W-:Y:S04]  /*741e0*/  STL.64 [R1+0x278], R22 ;  /* 0x0002781601007387 */ /* 0x000fe80000100a00 */
[----:B------:R-:W-:Y:S06]  /*741f0*/  BAR.SYNC.DEFER_BLOCKING 0x0 ;  /* 0x0000000000007b1d */ /* 0x000fec0000010000 */
[----:B-1----:R-:W-:Y:S04]  /*74200*/  STL.64 [R1+0xc0], R16 ;  /* 0x0000c01001007387 */ /* 0x002fe80000100a00 */
[----:B------:R-:W-:Y:S04]  /*74210*/  STL.64 [R1+0xc8], R18 ;  /* 0x0000c81201007387 */ /* 0x000fe80000100a00 */
[----:B--2---:R1:W-:Y:S04]  /*74220*/  STL.64 [R1+0x280], R4 ;  /* 0x0002800401007387 */ /* 0x0043e80000100a00 */
[----:B------:R2:W-:Y:S04]  /*74230*/  STL.64 [R1+0x288], R6 ;  /* 0x0002880601007387 */ /* 0x0005e80000100a00 */
[----:B-1----:R-:W4:Y:S04]  /*74240*/  LDL.LU R4, [R1+0x148] ;  /* 0x0001480001047983 */ /* 0x002f280000300800 */
[----:B------:R-:W4:Y:S04]  /*74250*/  LDL.LU R5, [R1+0x14c] ;  /* 0x00014c0001057983 */ /* 0x000f280000300800 */
[----:B--2---:R-:W4:Y:S04]  /*74260*/  LDL.LU R6, [R1+0x138] ;  /* 0x0001380001067983 */ /* 0x004f280000300800 */
[----:B------:R-:W4:Y:S04]  /*74270*/  LDL.LU R7, [R1+0x13c] ;  /* 0x00013c0001077983 */ /* 0x000f280000300800 */
[----:B----4-:R1:W-:Y:S02]  /*74280*/  STS.128 [R0+0x80], R4 ;  /* 0x0000800400007388 */ /* 0x0103e40000000c00 */
[----:B-1----:R-:W-:Y:S01]  /*74290*/  IMAD.MOV.U32 R4, RZ, RZ, R92 ;  /* 0x000000ffff047224 */ /* 0x002fe200078e005c */
[----:B------:R-:W-:Y:S01]  /*742a0*/  MOV R7, R89 ;  /* 0x0000005900077202 */ /* 0x000fe20000000f00 */
[----:B------:R-:W-:-:S02]  /*742b0*/  IMAD.MOV.U32 R5, RZ, RZ, R93 ;  /* 0x000000ffff057224 */ /* 0x000fc400078e005d */
[----:B------:R-:W-:-:S05]  /*742c0*/  IMAD.MOV.U32 R6, RZ, RZ, R88 ;  /* 0x000000ffff067224 */ /* 0x000fca00078e0058 */
[----:B------:R1:W-:Y:S04]  /*742d0*/  STS.128 [R0+0x200], R4 ;  /* 0x0002000400007388 */ /* 0x0003e80000000c00 */
[----:B-1----:R-:W2:Y:S04]  /*742e0*/  LDL.LU R4, [R1+0x730] ;  /* 0x0007300001047983 */ /* 0x002ea80000300800 */
[----:B------:R-:W2:Y:S04]  /*742f0*/  LDL.LU R5, [R1+0x734] ;  /* 0x0007340001057983 */ /* 0x000ea80000300800 */
[----:B------:R-:W2:Y:S04]  /*74300*/  LDL.LU R6, [R1+0x720] ;  /* 0x0007200001067983 */ /* 0x000ea80000300800 */
[----:B------:R-:W2:Y:S04]  /*74310*/  LDL.LU R7, [R1+0x724] ;  /* 0x0007240001077983 */ /* 0x000ea80000300800 */
[----:B---3--:R1:W-:Y:S04]  /*74320*/  STS.128 [R0], R8 ;  /* 0x0000000800007388 */ /* 0x0083e80000000c00 */
[----:B-1----:R-:W3:Y:S04]  /*74330*/  LDL.LU R8, [R1+0x738] ;  /* 0x0007380001087983 */ /* 0x002ee80000300800 */
[----:B------:R-:W3:Y:S04]  /*74340*/  LDL.LU R9, [R1+0x73c] ;  /* 0x00073c0001097983 */ /* 0x000ee80000300800 */
[----:B------:R-:W3:Y:S04]  /*74350*/  LDL.LU R10, [R1+0x728] ;  /* 0x00072800010a7983 */ /* 0x000ee80000300800 */
[----:B------:R-:W3:Y:S04]  /*74360*/  LDL.LU R11, [R1+0x72c] ;  /* 0x00072c00010b7983 */ /* 0x000ee80000300800 */
[----:B--2---:R1:W-:Y:S04]  /*74370*/  STS.128 [R0+0x400], R4 ;  /* 0x0004000400007388 */ /* 0x0043e80000000c00 */
[----:B-1----:R-:W2:Y:S04]  /*74380*/  LDL.LU R4, [R1+0x4f0] ;  /* 0x0004f00001047983 */ /* 0x002ea80000300800 */
[----:B------:R-:W2:Y:S04]  /*74390*/  LDL.LU R5, [R1+0x4f4] ;  /* 0x0004f40001057983 */ /* 0x000ea80000300800 */
[----:B------:R-:W2:Y:S04]  /*743a0*/  LDL.LU R6, [R1+0x4d0] ;  /* 0x0004d00001067983 */ /* 0x000ea80000300800 */
[----:B------:R-:W2:Y:S01]  /*743b0*/  LDL.LU R7, [R1+0x4d4] ;  /* 0x0004d40001077983 */ /* 0x000ea20000300800 */
[----:B------:R-:W-:-:S03]  /*743c0*/  IMAD.MOV.U32 R88, RZ, RZ, R94 ;  /* 0x000000ffff587224 */ /* 0x000fc600078e005e */
[----:B--2---:R1:W-:Y:S04]  /*743d0*/  STS.128 [R0+0x600], R4 ;  /* 0x0006000400007388 */ /* 0x0043e80000000c00 */
[----:B-1----:R-:W2:Y:S04]  /*743e0*/  LDL.LU R4, [R1+0x4f8] ;  /* 0x0004f80001047983 */ /* 0x002ea80000300800 */
[----:B------:R-:W2:Y:S04]  /*743f0*/  LDL.LU R5, [R1+0x4fc] ;  /* 0x0004fc0001057983 */ /* 0x000ea80000300800 */
[----:B------:R-:W2:Y:S04]  /*74400*/  LDL.LU R6, [R1+0x4d8] ;  /* 0x0004d80001067983 */ /* 0x000ea80000300800 */
[----:B------:R-:W2:Y:S01]  /*74410*/  LDL.LU R7, [R1+0x4dc] ;  /* 0x0004dc0001077983 */ /* 0x000ea20000300800 */
[----:B------:R-:W-:-:S03]  /*74420*/  IMAD.MOV.U32 R89, RZ, RZ, R95 ;  /* 0x000000ffff597224 */ /* 0x000fc600078e005f */
[----:B---3--:R1:W-:Y:S04]  /*74430*/  STS.128 [R0+0x480], R8 ;  /* 0x0004800800007388 */ /* 0x0083e80000000c00 */
[----:B------:R-:W-:Y:S04]  /*74440*/  STS.128 [R0+0x280], R88 ;  /* 0x0002805800007388 */ /* 0x000fe80000000c00 */
[----:B-1----:R-:W3:Y:S04]  /*74450*/  LDL.LU R8, [R1+0x8f0] ;  /* 0x0008f00001087983 */ /* 0x002ee80000300800 */
[----:B------:R-:W3:Y:S04]  /*74460*/  LDL.LU R9, [R1+0x8f4] ;  /* 0x0008f40001097983 */ /* 0x000ee80000300800 */
[----:B------:R-:W3:Y:S04]  /*74470*/  LDL.LU R10, [R1+0x8e0] ;  /* 0x0008e000010a7983 */ /* 0x000ee80000300800 */
[----:B------:R-:W3:Y:S04]  /*74480*/  LDL.LU R11, [R1+0x8e4] ;  /* 0x0008e400010b7983 */ /* 0x000ee80000300800 */
[----:B--2---:R-:W-:Y:S04]  /*74490*/  STS.128 [R0+0x680], R4 ;  /* 0x0006800400007388 */ /* 0x004fe80000000c00 */
        /* <DEDUP_REMOVED lines=30> */
[----:B---3--:R1:W-:Y:S04]  /*74680*/  STS.128 [R0], R8 ;  /* 0x0000000800007388 */ /* 0x0083e80000000c00 */
[----:B-1----:R-:W2:Y:S04]  /*74690*/  LDL.LU R8, [R1+0x7f0] ;  /* 0x0007f00001087983 */ /* 0x002ea80000300800 */
[----:B------:R-:W2:Y:S04]  /*746a0*/  LDL.LU R9, [R1+0x7f4] ;  /* 0x0007f40001097983 */ /* 0x000ea80000300800 */
[----:B------:R-:W2:Y:S04]  /*746b0*/  LDL.LU R10, [R1+0x230] ;  /* 0x00023000010a7983 */ /* 0x000ea80000300800 */
[----:B------:R-:W2:Y:S04]  /*746c0*/  LDL.LU R11, [R1+0x234] ;  /* 0x00023400010b7983 */ /* 0x000ea80000300800 */
[----:B----4-:R1:W-:Y:S02]  /*746d0*/  STS.128 [R0+0x80], R4 ;  /* 0x0000800400007388 */ /* 0x0103e40000000c00 */
[----:B-1----:R-:W-:Y:S01]  /*746e0*/  IMAD.MOV.U32 R4, RZ, RZ, R196 ;  /* 0x000000ffff047224 */ /* 0x002fe200078e00c4 */
[----:B------:R-:W-:Y:S01]  /*746f0*/  MOV R6, R192 ;  /* 0x000000c000067202 */ /* 0x000fe20000000f00 */
[----:B------:R-:W-:-:S02]  /*74700*/  IMAD.MOV.U32 R5, RZ, RZ, R197 ;  /* 0x000000ffff057224 */ /* 0x000fc400078e00c5 */
[----:B------:R-:W-:-:S05]  /*74710*/  IMAD.MOV.U32 R7, RZ, RZ, R193 ;  /* 0x000000ffff077224 */ /* 0x000fca00078e00c1 */
[----:B------:R1:W-:Y:S04]  /*74720*/  STS.128 [R0+0x200], R4 ;  /* 0x0002000400007388 */ /* 0x0003e80000000c00 */
[----:B-1----:R-:W3:Y:S04]  /*74730*/  LDL.LU R4, [R1+0x7f8] ;  /* 0x0007f80001047983 */ /* 0x002ee80000300800 */
[----:B------:R-:W3:Y:S04]  /*74740*/  LDL.LU R5, [R1+0x7fc] ;  /* 0x0007fc0001057983 */ /* 0x000ee80000300800 */
[----:B------:R-:W3:Y:S04]  /*74750*/  LDL.LU R6, [R1+0x238] ;  /* 0x0002380001067983 */ /* 0x000ee80000300800 */
[----:B------:R-:W3:Y:S01]  /*74760*/  LDL.LU R7, [R1+0x23c] ;  /* 0x00023c0001077983 */ /* 0x000ee20000300800 */
[----:B------:R-:W-:-:S02]  /*74770*/  IMAD.MOV.U32 R192, RZ, RZ, R198 ;  /* 0x000000ffffc07224 */ /* 0x000fc400078e00c6 */
[----:B------:R-:W-:Y:S01]  /*74780*/  IMAD.MOV.U32 R193, RZ, RZ, R199 ;  /* 0x000000ffffc17224 */ /* 0x000fe200078e00c7 */
[----:B--2---:R1:W-:Y:S04]  /*74790*/  STS.128 [R0+0x400], R8 ;  /* 0x0004000800007388 */ /* 0x0043e80000000c00 */
[----:B------:R-:W-:Y:S04]  /*747a0*/  STS.128 [R0+0x280], R192 ;  /* 0x000280c000007388 */ /* 0x000fe80000000c00 */
[----:B-1----:R-:W2:Y:S04]  /*747b0*/  LDL.LU R8, [R1+0x120] ;  /* 0x0001200001087983 */ /* 0x002ea80000300800 */
[----:B------:R-:W2:Y:S04]  /*747c0*/  LDL.LU R9, [R1+0x124] ;  /* 0x0001240001097983 */ /* 0x000ea80000300800 */
[----:B------:R-:W2:Y:S04]  /*747d0*/  LDL.LU R10, [R1+0x110] ;  /* 0x00011000010a7983 */ /* 0x000ea80000300800 */
[----:B------:R-:W2:Y:S04]  /*747e0*/  LDL.LU R11, [R1+0x114] ;  /* 0x00011400010b7983 */ /* 0x000ea80000300800 */
[----:B---3--:R1:W-:Y:S02]  /*747f0*/  STS.128 [R0+0x480], R4 ;  /* 0x0004800400007388 */ /* 0x0083e40000000c00 */
        /* <DEDUP_REMOVED lines=10> */
[----:B------:R-:W3:Y:S04]  /*748a0*/  LDS.128 R4, [R2+0x800] ;  /* 0x0008000002047984 */ /* 0x000ee80000000c00 */
[----:B------:R-:W4:Y:S04]  /*748b0*/  LDS.128 R20, [R12] ;  /* 0x000000000c147984 */ /* 0x000f280000000c00 */
[----:B-1----:R-:W-:Y:S04]  /*748c0*/  STL.64 [R1+0x230], R16 ;  /* 0x0002301001007387 */ /* 0x002fe80000100a00 */
[----:B------:R-:W-:Y:S04]  /*748d0*/  STL.64 [R1+0x238], R18 ;  /* 0x0002381201007387 */ /* 0x000fe80000100a00 */
[----:B------:R-:W1:Y:S04]  /*748e0*/  LDS.128 R16, [R12+0x800] ;  /* 0x000800000c107984 */ /* 0x000e680000000c00 */
[----:B---3--:R-:W-:Y:S04]  /*748f0*/  STL.64 [R1+0x300], R4 ;  /* 0x0003000401007387 */ /* 0x008fe80000100a00 */
[----:B------:R-:W-:Y:S04]  /*74900*/  STL.64 [R1+0x308], R6 ;  /* 0x0003080601007387 */ /* 0x000fe80000100a00 */
[----:B------:R-:W3:Y:S04]  /*74910*/  LDS.128 R4, [R3] ;  /* 0x0000000003047984 */ /* 0x000ee80000000c00 */
[----:B----4-:R-:W-:Y:S04]  /*74920*/  STL.64 [R1+0x2a0], R20 ;  /* 0x0002a01401007387 */ /* 0x010fe80000100a00 */
[----:B------:R-:W-:Y:S04]  /*74930*/  STL.64 [R1+0x2a8], R22 ;  /* 0x0002a81601007387 */ /* 0x000fe80000100a00 */
[----:B------:R-:W4:Y:S04]  /*74940*/  LDS.128 R20, [R3+0x800] ;  /* 0x0008000003147984 */ /* 0x000f280000000c00 */
[----:B-1----:R-:W-:Y:S04]  /*74950*/  STL.64 [R1+0x320], R16 ;  /* 0x0003201001007387 */ /* 0x002fe80000100a00 */
[----:B------:R-:W-:Y:S04]  /*74960*/  STL.64 [R1+0x328], R18 ;  /* 0x0003281201007387 */ /* 0x000fe80000100a00 */
[----:B------:R-:W1:Y:S04]  /*74970*/  LDS.128 R16, [R252] ;  /* 0x00000000fc107984 */ /* 0x000e680000000c00 */
[----:B---3--:R-:W-:Y:S04]  /*74980*/  STL.64 [R1+0x2c0], R4 ;  /* 0x0002c00401007387 */ /* 0x008fe80000100a00 */
[----:B------:R-:W-:Y:S04]  /*74990*/  STL.64 [R1+0x2c8], R6 ;  /* 0x0002c80601007387 */ /* 0x000fe80000100a00 */
[----:B------:R-:W3:Y:S04]  /*749a0*/  LDS.128 R4, [R252+0x800] ;  /* 0x00080000fc047984 */ /* 0x000ee80000000c00 */
[----:B----4-:R-:W-:Y:S04]  /*749b0*/  STL.64 [R1+0x330], R20 ;  /* 0x0003301401007387 */ /* 0x010fe80000100a00 */
[----:B------:R-:W-:Y:S04]  /*749c0*/  STL.64 [R1+0x338], R22 ;  /* 0x0003381601007387 */ /* 0x000fe80000100a00 */
[----:B------:R-:W-:Y:S06]  /*749d0*/  BAR.SYNC.DEFER_BLOCKING 0x0 ;  /* 0x0000000000007b1d */ /* 0x000fec0000010000 */
[----:B-1----:R-:W-:Y:S04]  /*749e0*/  STL.64 [R1+0x2e0], R16 ;  /* 0x0002e01001007387 */ /* 0x002fe80000100a00 */
[----:B------:R-:W-:Y:S04]  /*749f0*/  STL.64 [R1+0x2e8], R18 ;  /* 0x0002e81201007387 */ /* 0x000fe80000100a00 */
[----:B---3--:R1:W-:Y:S04]  /*74a00*/  STL.64 [R1+0x340], R4 ;  /* 0x0003400401007387 */ /* 0x0083e80000100a00 */
[----:B------:R3:W-:Y:S04]  /*74a10*/  STL.64 [R1+0x348], R6 ;  /* 0x0003480601007387 */ /* 0x0007e80000100a00 */
[----:B-1----:R-:W4:Y:S04]  /*74a20*/  LDL.LU R4, [R1+0x128] ;  /* 0x0001280001047983 */ /* 0x002f280000300800 */
[----:B------:R-:W4:Y:S04]  /*74a30*/  LDL.LU R5, [R1+0x12c] ;  /* 0x00012c0001057983 */ /* 0x000f280000300800 */
[----:B---3--:R-:W4:Y:S04]  /*74a40*/  LDL.LU R6, [R1+0x118] ;  /* 0x0001180001067983 */ /* 0x008f280000300800 */
[----:B------:R-:W4:Y:S04]  /*74a50*/  LDL.LU R7, [R1+0x11c] ;  /* 0x00011c0001077983 */ /* 0x000f280000300800 */
[----:B----4-:R1:W-:Y:S02]  /*74a60*/  STS.128 [R0+0x80], R4 ;  /* 0x0000800400007388 */ /* 0x0103e40000000c00 */
[----:B-1----:R-:W-:Y:S01]  /*74a70*/  MOV R4, R84 ;  /* 0x0000005400047202 */ /* 0x002fe20000000f00 */
[----:B------:R-:W-:-:S02]  /*74a80*/  IMAD.MOV.U32 R5, RZ, RZ, R85 ;  /* 0x000000ffff057224 */ /* 0x000fc400078e0055 */
[----:B------:R-:W-:Y:S02]  /*74a90*/  IMAD.MOV.U32 R6, RZ, RZ, R80 ;  /* 0x000000ffff067224 */ /* 0x000fe400078e0050 */
[----:B------:R-:W-:-:S05]  /*74aa0*/  IMAD.MOV.U32 R7, RZ, RZ, R81 ;  /* 0x000000ffff077224 */ /* 0x000fca00078e0051 */
[----:B------:R1:W-:Y:S04]  /*74ab0*/  STS.128 [R0+0x200], R4 ;  /* 0x0002000400007388 */ /* 0x0003e80000000c00 */
[----:B-1----:R-:W3:Y:S04]  /*74ac0*/  LDL.LU R4, [R1+0x710] ;  /* 0x0007100001047983 */ /* 0x002ee80000300800 */
[----:B------:R-:W3:Y:S04]  /*74ad0*/  LDL.LU R5, [R1+0x714] ;  /* 0x0007140001057983 */ /* 0x000ee80000300800 */
[----:B------:R-:W3:Y:S04]  /*74ae0*/  LDL.LU R6, [R1+0x700] ;  /* 0x0007000001067983 */ /* 0x000ee80000300800 */
[----:B------:R-:W3:Y:S04]  /*74af0*/  LDL.LU R7, [R1+0x704] ;  /* 0x0007040001077983 */ /* 0x000ee80000300800 */
[----:B--2---:R1:W-:Y:S04]  /*74b00*/  STS.128 [R0], R8 ;  /* 0x0000000800007388 */ /* 0x0043e80000000c00 */
[----:B-1----:R-:W2:Y:S04]  /*74b10*/  LDL.LU R8, [R1+0x718] ;  /* 0x0007180001087983 */ /* 0x002ea80000300800 */
[----:B------:R-:W2:Y:S04]  /*74b20*/  LDL.LU R9, [R1+0x71c] ;  /* 0x00071c0001097983 */ /* 0x000ea80000300800 */
[----:B------:R-:W2:Y:S04]  /*74b30*/  LDL.LU R10, [R1+0x708] ;  /* 0x00070800010a7983 */ /* 0x000ea80000300800 */
[----:B------:R-:W2:Y:S04]  /*74b40*/  LDL.LU R11, [R1+0x70c] ;  /* 0x00070c00010b7983 */ /* 0x000ea80000300800 */
[----:B---3--:R1:W-:Y:S04]  /*74b50*/  STS.128 [R0+0x400], R4 ;  /* 0x0004000400007388 */ /* 0x0083e80000000c00 */
[----:B-1----:R-:W3:Y:S04]  /*74b60*/  LDL.LU R4, [R1+0x4c0] ;  /* 0x0004c00001047983 */ /* 0x002ee80000300800 */
[----:B------:R-:W3:Y:S04]  /*74b70*/  LDL.LU R5, [R1+0x4c4] ;  /* 0x0004c40001057983 */ /* 0x000ee80000300800 */
[----:B------:R-:W3:Y:S04]  /*74b80*/  LDL.LU R6, [R1+0x490] ;  /* 0x0004900001067983 */ /* 0x000ee80000300800 */
[----:B------:R-:W3:Y:S01]  /*74b90*/  LDL.LU R7, [R1+0x494] ;  /* 0x0004940001077983 */ /* 0x000ee20000300800 */
[----:B------:R-:W-:-:S03]  /*74ba0*/  IMAD.MOV.U32 R80, RZ, RZ, R86 ;  /* 0x000000ffff507224 */ /* 0x000fc600078e0056 */
[----:B---3--:R1:W-:Y:S04]  /*74bb0*/  STS.128 [R0+0x600], R4 ;  /* 0x0006000400007388 */ /* 0x0083e80000000c00 */
[----:B-1----:R-:W3:Y:S04]  /*74bc0*/  LDL.LU R4, [R1+0x4c8] ;  /* 0x0004c80001047983 */ /* 0x002ee80000300800 */
[----:B------:R-:W3:Y:S04]  /*74bd0*/  LDL.LU R5, [R1+0x4cc] ;  /* 0x0004cc0001057983 */ /* 0x000ee80000300800 */
[----:B------:R-:W3:Y:S04]  /*74be0*/  LDL.LU R6, [R1+0x498] ;  /* 0x0004980001067983 */ /* 0x000ee80000300800 */
[----:B------:R-:W3:Y:S01]  /*74bf0*/  LDL.LU R7, [R1+0x49c] ;  /* 0x00049c0001077983 */ /* 0x000ee20000300800 */
[----:B------:R-:W-:-:S03]  /*74c00*/  MOV R81, R87 ;  /* 0x0000005700517202 */ /* 0x000fc60000000f00 */
[----:B--2---:R1:W-:Y:S04]  /*74c10*/  STS.128 [R0+0x480], R8 ;  /* 0x0004800800007388 */ /* 0x0043e80000000c00 */
[----:B------:R-:W-:Y:S04]  /*74c20*/  STS.128 [R0+0x280], R80 ;  /* 0x0002805000007388 */ /* 0x000fe80000000c00 */
[----:B-1----:R-:W2:Y:S04]  /*74c30*/  LDL.LU R8, [R1+0x8d0] ;  /* 0x0008d00001087983 */ /* 0x002ea80000300800 */
[----:B------:R-:W2:Y:S04]  /*74c40*/  LDL.LU R9, [R1+0x8d4] ;  /* 0x0008d40001097983 */ /* 0x000ea80000300800 */
[----:B------:R-:W2:Y:S04]  /*74c50*/  LDL.LU R10, [R1+0x8c0] ;  /* 0x0008c000010a7983 */ /* 0x000ea80000300800 */
[----:B------:R-:W2:Y:S04]  /*74c60*/  LDL.LU R11, [R1+0x8c4] ;  /* 0x0008c400010b7983 */ /* 0x000ea80000300800 */
[----:B---3--:R-:W-:Y:S04]  /*74c70*/  STS.128 [R0+0x680], R4 ;  /* 0x0006800400007388 */ /* 0x008fe80000000c00 */
        /* <DEDUP_REMOVED lines=30> */
[----:B--2---:R1:W-:Y:S04]  /*74e60*/  STS.128 [R0], R8 ;  /* 0x0000000800007388 */ /* 0x0043e80000000c00 */
[----:B-1----:R-:W2:Y:S04]  /*74e70*/  LDL.LU R8, [R1+0x220] ;  /* 0x0002200001087983 */ /* 0x002ea80000300800 */
[----:B------:R-:W2:Y:S04]  /*74e80*/  LDL.LU R9, [R1+0x224] ;  /* 0x0002240001097983 */ /* 0x000ea80000300800 */
[----:B------:R-:W2:Y:S04]  /*74e90*/  LDL.LU R10, [R1+0x210] ;  /* 0x00021000010a7983 */ /* 0x000ea80000300800 */
[----:B------:R-:W2:Y:S04]  /*74ea0*/  LDL.LU R11, [R1+0x214] ;  /* 0x00021400010b7983 */ /* 0x000ea80000300800 */
[----:B----4-:R1:W-:Y:S02]  /*74eb0*/  STS.128 [R0+0x80], R4 ;  /* 0x0000800400007388 */ /* 0x0103e40000000c00 */
[----:B-1----:R-:W-:-:S02]  /*74ec0*/  IMAD.MOV.U32 R4, RZ, RZ, R188 ;  /* 0x000000ffff047224 */ /* 0x002fc400078e00bc */
[----:B------:R-:W-:Y:S02]  /*74ed0*/  IMAD.MOV.U32 R5, RZ, RZ, R189 ;  /* 0x000000ffff057224 */ /* 0x000fe400078e00bd */
[----:B------:R-:W-:Y:S02]  /*74ee0*/  IMAD.MOV.U32 R6, RZ, RZ, R184 ;  /* 0x000000ffff067224 */ /* 0x000fe400078e00b8 */
[----:B------:R-:W-:-:S05]  /*74ef0*/  IMAD.MOV.U32 R7, RZ, RZ, R185 ;  /* 0x000000ffff077224 */ /* 0x000fca00078e00b9 */
[----:B------:R1:W-:Y:S04]  /*74f00*/  STS.128 [R0+0x200], R4 ;  /* 0x0002000400007388 */ /* 0x0003e80000000c00 */
[----:B-1----:R-:W3:Y:S04]  /*74f10*/  LDL.LU R4, [R1+0x228] ;  /* 0x0002280001047983 */ /* 0x002ee80000300800 */
[----:B------:R-:W3:Y:S04]  /*74f20*/  LDL.LU R5, [R1+0x22c] ;  /* 0x00022c0001057983 */ /* 0x000ee80000300800 */
[----:B------:R-:W3:Y:S04]  /*74f30*/  LDL.LU R6, [R1+0x218] ;  /* 0x0002180001067983 */ /* 0x000ee80000300800 */
[----:B------:R-:W3:Y:S01]  /*74f40*/  LDL.LU R7, [R1+0x21c] ;  /* 0x00021c0001077983 */ /* 0x000ee20000300800 */
[----:B------:R-:W-:Y:S01]  /*74f50*/  MOV R184, R190 ;  /* 0x000000be00b87202 */ /* 0x000fe20000000f00 */
[----:B------:R-:W-:-:S02]  /*74f60*/  IMAD.MOV.U32 R185, RZ, RZ, R191 ;  /* 0x000000ffffb97224 */ /* 0x000fc400078e00bf */
        /* <DEDUP_REMOVED lines=71> */
[----:B------:R-:W-:-:S03]  /*753e0*/  IMAD.MOV.U32 R249, RZ, RZ, R79 ;  /* 0x000000fffff97224 */ /* 0x000fc600078e004f */
        /* <DEDUP_REMOVED lines=63> */
[----:B------:R-:W-:Y:S01]  /*757e0*/  IMAD.MOV.U32 R7, RZ, RZ, R121 ;  /* 0x000000ffff077224 */ /* 0x000fe200078e0079 */
[----:B------:R-:W-:Y:S01]  /*757f0*/  MOV R121, R127 ;  /* 0x0000007f00797202 */ /* 0x000fe20000000f00 */
[----:B------:R-:W-:-:S02]  /*75800*/  IMAD.MOV.U32 R5, RZ, RZ, R125 ;  /* 0x000000ffff057224 */ /* 0x000fc400078e007d */
[----:B------:R-:W-:-:S03]  /*75810*/  IMAD.MOV.U32 R120, RZ, RZ, R126 ;  /* 0x000000ffff787224 */ /* 0x000fc600078e007e */
        /* <DEDUP_REMOVED lines=52> */
[----:B------:R-:W-:-:S03]  /*75b60*/  MOV R68, R246 ;  /* 0x000000f600447202 */ /* 0x000fc60000000f00 */
        /* <DEDUP_REMOVED lines=37> */
[----:B---3--:R1:W-:Y:S04]  /*75dc0*/  STL.64 [R1], R4 ;  /* 0x0000000401007387 */ /* 0x0083e80000100a00 */
        /* <DEDUP_REMOVED lines=26> */
[----:B--2---:R1:W-:Y:S04]  /*75f70*/  STS.128 [R0], R8 ;  /* 0x0000000800007388 */ /* 0x0043e80000000c00 */
[----:B------:R-:W-:Y:S01]  /*75f80*/  STS.128 [R0+0x280], R168 ;  /* 0x000280a800007388 */ /* 0x000fe20000000c00 */
[----:B-1----:R-:W-:Y:S01]  /*75f90*/  MOV R10, R112 ;  /* 0x00000070000a7202 */ /* 0x002fe20000000f00 */
[----:B------:R-:W-:Y:S02]  /*75fa0*/  IMAD.MOV.U32 R11, RZ, RZ, R113 ;  /* 0x000000ffff0b7224 */ /* 0x000fe400078e0071 */
[----:B------:R-:W-:Y:S02]  /*75fb0*/  IMAD.MOV.U32 R8, RZ, RZ, R116 ;  /* 0x000000ffff087224 */ /* 0x000fe400078e0074 */
[----:B------:R-:W-:-:S02]  /*75fc0*/  IMAD.MOV.U32 R9, RZ, RZ, R117 ;  /* 0x000000ffff097224 */ /* 0x000fc400078e0075 */
[----:B------:R-:W-:Y:S02]  /*75fd0*/  IMAD.MOV.U32 R112, RZ, RZ, R118 ;  /* 0x000000ffff707224 */ /* 0x000fe400078e0076 */
[----:B------:R-:W-:Y:S01]  /*75fe0*/  IMAD.MOV.U32 R113, RZ, RZ, R119 ;  /* 0x000000ffff717224 */ /* 0x000fe200078e0077 */
[----:B------:R-:W-:Y:S04]  /*75ff0*/  STS.128 [R0+0x600], R8 ;  /* 0x0006000800007388 */ /* 0x000fe80000000c00 */
[----:B------:R-:W-:Y:S04]  /*76000*/  STS.128 [R0+0x680], R112 ;  /* 0x0006807000007388 */ /* 0x000fe80000000c00 */
[----:B---3--:R-:W-:Y:S04]  /*76010*/  STS.128 [R0+0x480], R4 ;  /* 0x0004800400007388 */ /* 0x008fe80000000c00 */
[----:B------:R-:W-:Y:S06]  /*76020*/  BAR.SYNC.DEFER_BLOCKING 0x0 ;  /* 0x0000000000007b1d */ /* 0x000fec0000010000 */
[----:B------:R-:W-:Y:S04]  /*76030*/  LDS.128 R240, [R12] ;  /* 0x000000000cf07984 */ /* 0x000fe80000000c00 */
[----:B------:R-:W-:Y:S04]  /*76040*/  LDS.128 R236, [R12+0x800] ;  /* 0x000800000cec7984 */ /* 0x000fe80000000c00 */
[----:B------:R-:W1:Y:S04]  /*76050*/  LDS.128 R248, [R2] ;  /* 0x0000000002f87984 */ /* 0x000e680000000c00 */
[----:B------:R-:W-:Y:S04]  /*76060*/  LDS.128 R244, [R2+0x800] ;  /* 0x0008000002f47984 */ /* 0x000fe80000000c00 */
[----:B------:R-:W-:Y:S04]  /*76070*/  LDS.128 R224, [R3] ;  /* 0x0000000003e07984 */ /* 0x000fe80000000c00 */
[----:B------:R-:W-:Y:S04]  /*76080*/  LDS.128 R8, [R3+0x800] ;  /* 0x0008000003087984 */ /* 0x000fe80000000c00 */
[----:B------:R-:W-:Y:S04]  /*76090*/  LDS.128 R12, [R252] ;  /* 0x00000000fc0c7984 */ /* 0x000fe80000000c00 */
[----:B------:R-:W-:Y:S04]  /*760a0*/  LDS.128 R4, [R252+0x800] ;  /* 0x00080000fc047984 */ /* 0x000fe80000000c00 */
[----:B------:R-:W-:Y:S06]  /*760b0*/  BAR.SYNC.DEFER_BLOCKING 0x0 ;  /* 0x0000000000007b1d */ /* 0x000fec0000010000 */
[----:B----4-:R2:W-:Y:S04]  /*760c0*/  STS.128 [R0], R16 ;  /* 0x0000001000007388 */ /* 0x0105e80000000c00 */
[----:B--2---:R-:W2:Y:S04]  /*760d0*/  LDL.LU R16, [R1+0x7d8] ;  /* 0x0007d80001107983 */ /* 0x004ea80000300800 */
[----:B------:R-:W2:Y:S04]  /*760e0*/  LDL.LU R17, [R1+0x7dc] ;  /* 0x0007dc0001117983 */ /* 0x000ea80000300800 */
[----:B------:R-:W2:Y:S04]  /*760f0*/  LDL.LU R18, [R1+0x7c8] ;  /* 0x0007c80001127983 */ /* 0x000ea80000300800 */
[----:B------:R-:W2:Y:S04]  /*76100*/  LDL.LU R19, [R1+0x7cc] ;  /* 0x0007cc0001137983 */ /* 0x000ea80000300800 */
[----:B--2---:R2:W-:Y:S04]  /*76110*/  STS.128 [R0+0x80], R16 ;  /* 0x0000801000007388 */ /* 0x0045e80000000c00 */
[----:B--2---:R-:W2:Y:S04]  /*76120*/  LDL.LU R16, [R1+0x6b0] ;  /* 0x0006b00001107983 */ /* 0x004ea80000300800 */
[----:B------:R-:W2:Y:S04]  /*76130*/  LDL.LU R17, [R1+0x6b4] ;  /* 0x0006b40001117983 */ /* 0x000ea80000300800 */
[----:B------:R-:W2:Y:S04]  /*76140*/  LDL.LU R18, [R1+0x6a0] ;  /* 0x0006a00001127983 */ /* 0x000ea80000300800 */
[----:B------:R-:W2:Y:S01]  /*76150*/  LDL.LU R19, [R1+0x6a4] ;  /* 0x0006a40001137983 */ /* 0x000ea20000300800 */
[----:B------:R-:W-:Y:S01]  /*76160*/  IMAD.MOV.U32 R20, RZ, RZ, R72 ;  /* 0x000000ffff147224 */ /* 0x000fe200078e0048 */
[----:B------:R-:W-:Y:S01]  /*76170*/  MOV R21, R73 ;  /* 0x0000004900157202 */ /* 0x000fe20000000f00 */
[----:B------:R-:W-:-:S02]  /*76180*/  IMAD.MOV.U32 R22, RZ, RZ, R228 ;  /* 0x000000ffff167224 */ /* 0x000fc400078e00e4 */
[----:B------:R-:W-:Y:S01]  /*76190*/  IMAD.MOV.U32 R23, RZ, RZ, R229 ;  /* 0x000000ffff177224 */ /* 0x000fe200078e00e5 */
[----:B--2---:R2:W-:Y:S04]  /*761a0*/  STS.128 [R0+0x400], R16 ;  /* 0x0004001000007388 */ /* 0x0045e80000000c00 */
[----:B--2---:R-:W2:Y:S04]  /*761b0*/  LDL.LU R16, [R1+0x6b8] ;  /* 0x0006b80001107983 */ /* 0x004ea80000300800 */
[----:B------:R-:W2:Y:S04]  /*761c0*/  LDL.LU R17, [R1+0x6bc] ;  /* 0x0006bc0001117983 */ /* 0x000ea80000300800 */
[----:B------:R-:W2:Y:S04]  /*761d0*/  LDL.LU R18, [R1+0x6a8] ;  /* 0x0006a80001127983 */ /* 0x000ea80000300800 */
[----:B------:R-:W2:Y:S04]  /*761e0*/  LDL.LU R19, [R1+0x6ac] ;  /* 0x0006ac0001137983 */ /* 0x000ea80000300800 */
[----:B------:R3:W-:Y:S04]  /*761f0*/  STS.128 [R0+0x200], R20 ;  /* 0x0002001400007388 */ /* 0x0007e80000000c00 */
[----:B---3--:R-:W3:Y:S04]  /*76200*/  LDL.LU R20, [R1+0x400] ;  /* 0x0004000001147983 */ /* 0x008ee80000300800 */
[----:B------:R-:W3:Y:S04]  /*76210*/  LDL.LU R21, [R1+0x404] ;  /* 0x0004040001157983 */ /* 0x000ee80000300800 */
[----:B------:R-:W3:Y:S04]  /*76220*/  LDL.LU R22, [R1+0x3f0] ;  /* 0x0003f00001167983 */ /* 0x000ee80000300800 */
[----:B------:R-:W3:Y:S04]  /*76230*/  LDL.LU R23, [R1+0x3f4] ;  /* 0x0003f40001177983 */ /* 0x000ee80000300800 */
[----:B--2---:R2:W-:Y:S04]  /*76240*/  STS.128 [R0+0x480], R16 ;  /* 0x0004801000007388 */ /* 0x0045e80000000c00 */
[----:B--2---:R-:W2:Y:S04]  /*76250*/  LDL.LU R16, [R1+0x408] ;  /* 0x0004080001107983 */ /* 0x004ea80000300800 */
[----:B------:R-:W2:Y:S04]  /*76260*/  LDL.LU R17, [R1+0x40c] ;  /* 0x00040c0001117983 */ /* 0x000ea80000300800 */
[----:B------:R-:W2:Y:S04]  /*76270*/  LDL.LU R18, [R1+0x3f8] ;  /* 0x0003f80001127983 */ /* 0x000ea80000300800 */
[----:B------:R-:W2:Y:S04]  /*76280*/  LDL.LU R19, [R1+0x3fc] ;  /* 0x0003fc0001137983 */ /* 0x000ea80000300800 */
[----:B------:R-:W4:Y:S04]  /*76290*/  LDL.LU R48, [R1+0x870] ;  /* 0x0008700001307983 */ /* 0x000f280000300800 */
[----:B------:R-:W4:Y:S04]  /*762a0*/  LDL.LU R49, [R1+0x874] ;  /* 0x0008740001317983 */ /* 0x000f280000300800 */
[----:B------:R-:W4:Y:S04]  /*762b0*/  LDL.LU R50, [R1+0x860] ;  /* 0x0008600001327983 */ /* 0x000f280000300800 */
[----:B------:R-:W4:Y:S01]  /*762c0*/  LDL.LU R51, [R1+0x864] ;  /* 0x0008640001337983 */ /* 0x000f220000300800 */
[----:B------:R-:W-:-:S02]  /*762d0*/  IMAD.MOV.U32 R228, RZ, RZ, R74 ;  /* 0x000000ffffe47224 */ /* 0x000fc400078e004a */
[----:B------:R-:W-:Y:S01]  /*762e0*/  IMAD.MOV.U32 R229, RZ, RZ, R75 ;  /* 0x000000ffffe57224 */ /* 0x000fe200078e004b */
[----:B---3--:R-:W-:Y:S04]  /*762f0*/  STS.128 [R0+0x600], R20 ;  /* 0x0006001400007388 */ /* 0x008fe80000000c00 */
[----:B------:R3:W-:Y:S02]  /*76300*/  STS.128 [R0+0x280], R228 ;  /* 0x000280e400007388 */ /* 0x0007e40000000c00 */
[C---:B---3--:R-:W-:Y:S02]  /*76310*/  LOP3.LUT R230, R2.reuse, 0x20, RZ, 0x3c, !PT ;  /* 0x0000002002e67812 */ /* 0x048fe400078e3cff */
[----:B------:R-:W-:Y:S01]  /*76320*/  LOP3.LUT R231, R2, 0x40, RZ, 0x3c, !PT ;  /* 0x0000004002e77812 */ /* 0x000fe200078e3cff */
[----:B--2---:R-:W-:Y:S04]  /*76330*/  STS.128 [R0+0x680], R16 ;  /* 0x0006801000007388 */ /* 0x004fe80000000c00 */
[----:B------:R-:W-:Y:S06]  /*76340*/  BAR.SYNC.DEFER_BLOCKING 0x0 ;  /* 0x0000000000007b1d */ /* 0x000fec0000010000 */
[----:B------:R-:W2:Y:S04]  /*76350*/  LDS.128 R44, [R2] ;  /* 0x00000000022c7984 */ /* 0x000ea80000000c00 */
[----:B------:R-:W-:Y:S04]  /*76360*/  LDS.128 R28, [R2+0x800] ;  /* 0x00080000021c7984 */ /* 0x000fe80000000c00 */
[----:B------:R-:W3:Y:S04]  /*76370*/  LDS.128 R40, [R230] ;  /* 0x00000000e6287984 */ /* 0x000ee80000000c00 */
[----:B------:R-:W-:Y:S04]  /*76380*/  LDS.128 R24, [R230+0x800] ;  /* 0x00080000e6187984 */ /* 0x000fe80000000c00 */
[----:B------:R-:W1:Y:S04]  /*76390*/  LDS.128 R36, [R231] ;  /* 0x00000000e7247984 */ /* 0x000e680000000c00 */
[----:B------:R-:W-:Y:S04]  /*763a0*/  LDS.128 R20, [R231+0x800] ;  /* 0x00080000e7147984 */ /* 0x000fe80000000c00 */
[----:B------:R-:W1:Y:S04]  /*763b0*/  LDS.128 R32, [R252] ;  /* 0x00000000fc207984 */ /* 0x000e680000000c00 */
[----:B------:R-:W1:Y:S04]  /*763c0*/  LDS.128 R16, [R252+0x800] ;  /* 0x00080000fc107984 */ /* 0x000e680000000c00 */
[----:B------:R-:W-:Y:S06]  /*763d0*/  BAR.SYNC.DEFER_BLOCKING 0x0 ;  /* 0x0000000000007b1d */ /* 0x000fec0000010000 */
[----:B----4-:R4:W-:Y:S04]  /*763e0*/  STS.128 [R0], R48 ;  /* 0x0000003000007388 */ /* 0x0109e80000000c00 */
[----:B----4-:R-:W4:Y:S04]  /*763f0*/  LDL.LU R48, [R1+0x878] ;  /* 0x0008780001307983 */ /* 0x010f280000300800 */
[----:B------:R-:W4:Y:S04]  /*76400*/  LDL.LU R49, [R1+0x87c] ;  /* 0x00087c0001317983 */ /* 0x000f280000300800 */
[----:B------:R-:W4:Y:S04]  /*76410*/  LDL.LU R50, [R1+0x868] ;  /* 0x0008680001327983 */ /* 0x000f280000300800 */
[----:B------:R-:W4:Y:S04]  /*76420*/  LDL.LU R51, [R1+0x86c] ;  /* 0x00086c0001337983 */ /* 0x000f280000300800 */
[----:B----4-:R4:W-:Y:S04]  /*76430*/  STS.128 [R0+0x80], R48 ;  /* 0x0000803000007388 */ /* 0x0109e80000000c00 */
[----:B----4-:R-:W4:Y:S04]  /*76440*/  LDL.LU R48, [R1+0x1c0] ;  /* 0x0001c00001307983 */ /* 0x010f280000300800 */
[----:B------:R-:W4:Y:S04]  /*76450*/  LDL.LU R49, [R1+0x1c4] ;  /* 0x0001c40001317983 */ /* 0x000f280000300800 */
[----:B------:R-:W4:Y:S04]  /*76460*/  LDL.LU R50, [R1+0x1b0] ;  /* 0x0001b00001327983 */ /* 0x000f280000300800 */
[----:B------:R-:W4:Y:S01]  /*76470*/  LDL.LU R51, [R1+0x1b4] ;  /* 0x0001b40001337983 */ /* 0x000f220000300800 */
[----:B------:R-:W-:Y:S01]  /*76480*/  MOV R52, R164 ;  /* 0x000000a400347202 */ /* 0x000fe20000000f00 */
[----:B------:R-:W-:-:S02]  /*76490*/  IMAD.MOV.U32 R53, RZ, RZ, R165 ;  /* 0x000000ffff357224 */ /* 0x000fc400078e00a5 */
[----:B------:R-:W-:Y:S02]  /*764a0*/  IMAD.MOV.U32 R54, RZ, RZ, R160 ;  /* 0x000000ffff367224 */ /* 0x000fe400078e00a0 */
[----:B------:R-:W-:Y:S01]  /*764b0*/  IMAD.MOV.U32 R55, RZ, RZ, R161 ;  /* 0x000000ffff377224 */ /* 0x000fe200078e00a1 */
[----:B----4-:R4:W-:Y:S04]  /*764c0*/  STS.128 [R0+0x400], R48 ;  /* 0x0004003000007388 */ /* 0x0109e80000000c00 */
[----:B----4-:R-:W4:Y:S04]  /*764d0*/  LDL.LU R48, [R1+0x1c8] ;  /* 0x0001c80001307983 */ /* 0x010f280000300800 */
[----:B------:R-:W4:Y:S04]  /*764e0*/  LDL.LU R49, [R1+0x1cc] ;  /* 0x0001cc0001317983 */ /* 0x000f280000300800 */
[----:B------:R-:W4:Y:S04]  /*764f0*/  LDL.LU R50, [R1+0x1b8] ;  /* 0x0001b80001327983 */ /* 0x000f280000300800 */
[----:B------:R-:W4:Y:S04]  /*76500*/  LDL.LU R51, [R1+0x1bc] ;  /* 0x0001bc0001337983 */ /* 0x000f280000300800 */
[----:B------:R-:W2:Y:S04]  /*76510*/  LDL.LU R80, [R1+0x7b0] ;  /* 0x0007b00001507983 */ /* 0x000ea80000300800 */
[----:B------:R-:W2:Y:S04]  /*76520*/  LDL.LU R81, [R1+0x7b4] ;  /* 0x0007b40001517983 */ /* 0x000ea80000300800 */
[----:B------:R-:W2:Y:S04]  /*76530*/  LDL.LU R82, [R1+0x7a0] ;  /* 0x0007a00001527983 */ /* 0x000ea80000300800 */
[----:B------:R-:W2:Y:S01]  /*76540*/  LDL.LU R83, [R1+0x7a4] ;  /* 0x0007a40001537983 */ /* 0x000ea20000300800 */
[----:B------:R-:W-:Y:S01]  /*76550*/  IMAD.MOV.U32 R160, RZ, RZ, R166 ;  /* 0x000000ffffa07224 */ /* 0x000fe200078e00a6 */
[----:B------:R-:W-:-:S02]  /*76560*/  MOV R161, R167 ;  /* 0x000000a700a17202 */ /* 0x000fc40000000f00 */
[----:B------:R1:W-:Y:S04]  /*76570*/  STS.128 [R0+0x200], R52 ;  /* 0x0002003400007388 */ /* 0x0003e80000000c00 */
[----:B------:R-:W-:Y:S01]  /*76580*/  STS.128 [R0+0x280], R160 ;  /* 0x000280a000007388 */ /* 0x000fe20000000c00 */
[----:B-1----:R-:W-:Y:S01]  /*76590*/  IMAD.MOV.U32 R54, RZ, RZ, R104 ;  /* 0x000000ffff367224 */ /* 0x002fe200078e0068 */
[----:B------:R-:W-:Y:S01]  /*765a0*/  MOV R104, R110 ;  /* 0x0000006e00687202 */ /* 0x000fe20000000f00 */
[----:B------:R-:W-:Y:S02]  /*765b0*/  IMAD.MOV.U32 R55, RZ, RZ, R105 ;  /* 0x000000ffff377224 */ /* 0x000fe400078e0069 */
[----:B------:R-:W-:Y:S02]  /*765c0*/  IMAD.MOV.U32 R52, RZ, RZ, R108 ;  /* 0x000000ffff347224 */ /* 0x000fe400078e006c */
[----:B------:R-:W-:-:S02]  /*765d0*/  IMAD.MOV.U32 R53, RZ, RZ, R109 ;  /* 0x000000ffff357224 */ /* 0x000fc400078e006d */
[----:B------:R-:W-:-:S03]  /*765e0*/  IMAD.MOV.U32 R105, RZ, RZ, R111 ;  /* 0x000000ffff697224 */ /* 0x000fc600078e006f */
[----:B------:R-:W-:Y:S04]  /*765f0*/  STS.128 [R0+0x600], R52 ;  /* 0x0006003400007388 */ /* 0x000fe80000000c00 */
[----:B------:R-:W-:Y:S04]  /*76600*/  STS.128 [R0+0x680], R104 ;  /* 0x0006806800007388 */ /* 0x000fe80000000c00 */
[----:B----4-:R-:W-:Y:S04]  /*76610*/  STS.128 [R0+0x480], R48 ;  /* 0x0004803000007388 */ /* 0x010fe80000000c00 */
[----:B------:R-:W-:Y:S06]  /*76620*/  BAR.SYNC.DEFER_BLOCKING 0x0 ;  /* 0x0000000000007b1d */ /* 0x000fec0000010000 */
[----:B------:R-:W1:Y:S04]  /*76630*/  LDS.128 R76, [R2] ;  /* 0x00000000024c7984 */ /* 0x000e680000000c00 */
[----:B------:R-:W-:Y:S04]  /*76640*/  LDS.128 R60, [R2+0x800] ;  /* 0x00080000023c7984 */ /* 0x000fe80000000c00 */
[----:B------:R-:W-:Y:S04]  /*76650*/  LDS.128 R72, [R230] ;  /* 0x00000000e6487984 */ /* 0x000fe80000000c00 */
[----:B------:R-:W-:Y:S04]  /*76660*/  LDS.128 R56, [R230+0x800] ;  /* 0x00080000e6387984 */ /* 0x000fe80000000c00 */
[----:B------:R-:W-:Y:S04]  /*76670*/  LDS.128 R68, [R231] ;  /* 0x00000000e7447984 */ /* 0x000fe80000000c00 */
[----:B------:R-:W-:Y:S04]  /*76680*/  LDS.128 R52, [R231+0x800] ;  /* 0x00080000e7347984 */ /* 0x000fe80000000c00 */
[----:B------:R-:W-:Y:S04]  /*76690*/  LDS.128 R64, [R252] ;  /* 0x00000000fc407984 */ /* 0x000fe80000000c00 */
[----:B------:R-:W-:Y:S04]  /*766a0*/  LDS.128 R48, [R252+0x800] ;  /* 0x00080000fc307984 */ /* 0x000fe80000000c00 */
[----:B------:R-:W-:Y:S06]  /*766b0*/  BAR.SYNC.DEFER_BLOCKING 0x0 ;  /* 0x0000000000007b1d */ /* 0x000fec0000010000 */
[----:B--2---:R2:W-:Y:S04]  /*766c0*/  STS.128 [R0], R80 ;  /* 0x0000005000007388 */ /* 0x0045e80000000c00 */
[----:B--2---:R-:W2:Y:S04]  /*766d0*/  LDL.LU R80, [R1+0x7b8] ;  /* 0x0007b80001507983 */ /* 0x004ea80000300800 */
[----:B------:R-:W2:Y:S04]  /*766e0*/  LDL.LU R81, [R1+0x7bc] ;  /* 0x0007bc0001517983 */ /* 0x000ea80000300800 */
[----:B------:R-:W2:Y:S04]  /*766f0*/  LDL.LU R82, [R1+0x7a8] ;  /* 0x0007a80001527983 */ /* 0x000ea80000300800 */
[----:B------:R-:W2:Y:S04]  /*76700*/  LDL.LU R83, [R1+0x7ac] ;  /* 0x0007ac0001537983 */ /* 0x000ea80000300800 */
[----:B------:R-:W4:Y:S04]  /*76710*/  LDL.LU R84, [R1+0x470] ;  /* 0x0004700001547983 */ /* 0x000f280000300800 */
[----:B------:R-:W4:Y:S04]  /*76720*/  LDL.LU R85, [R1+0x474] ;  /* 0x0004740001557983 */ /* 0x000f280000300800 */
[----:B------:R-:W4:Y:S04]  /*76730*/  LDL.LU R86, [R1+0x4a0] ;  /* 0x0004a00001567983 */ /* 0x000f280000300800 */
[----:B------:R-:W4:Y:S04]  /*76740*/  LDL.LU R87, [R1+0x4a4] ;  /* 0x0004a40001577983 */ /* 0x000f280000300800 */
[----:B--2---:R2:W-:Y:S04]  /*76750*/  STS.128 [R0+0x80], R80 ;  /* 0x0000805000007388 */ /* 0x0045e80000000c00 */
        /* <DEDUP_REMOVED lines=8> */
[----:B------:R-:W2:Y:S04]  /*767e0*/  LDL.LU R83, [R1+0x684] ;  /* 0x0006840001537983 */ /* 0x000ea80000300800 */
[----:B----4-:R4:W-:Y:S04]  /*767f0*/  STS.128 [R0+0x200], R84 ;  /* 0x0002005400007388 */ /* 0x0109e80000000c00 */
[----:B----4-:R-:W4:Y:S04]  /*76800*/  LDL.LU R84, [R1+0x698] ;  /* 0x0006980001547983 */ /* 0x010f280000300800 */
        /* <DEDUP_REMOVED lines=13> */
[----:B------:R-:W3:Y:S04]  /*768e0*/  LDL.LU R120, [R1+0x850] ;  /* 0x0008500001787983 */ /* 0x000ee80000300800 */
[----:B------:R-:W3:Y:S04]  /*768f0*/  LDL.LU R121, [R1+0x854] ;  /* 0x0008540001797983 */ /* 0x000ee80000300800 */
[----:B------:R-:W3:Y:S04]  /*76900*/  LDL.LU R122, [R1+0x840] ;  /* 0x00084000017a7983 */ /* 0x000ee80000300800 */
[----:B------:R-:W3:Y:S04]  /*76910*/  LDL.LU R123, [R1+0x844] ;  /* 0x00084400017b7983 */ /* 0x000ee80000300800 */
[----:B----4-:R-:W-:Y:S04]  /*76920*/  STS.128 [R0+0x480], R84 ;  /* 0x0004805400007388 */ /* 0x010fe80000000c00 */
[----:B--2---:R-:W-:Y:S04]  /*76930*/  STS.128 [R0+0x680], R80 ;  /* 0x0006805000007388 */ /* 0x004fe80000000c00 */
[----:B------:R-:W-:Y:S06]  /*76940*/  BAR.SYNC.DEFER_BLOCKING 0x0 ;  /* 0x0000000000007b1d */ /* 0x000fec0000010000 */
[----:B------:R-:W2:Y:S04]  /*76950*/  LDS.128 R116, [R2] ;  /* 0x0000000002747984 */ /* 0x000ea80000000c00 */
[----:B------:R-:W-:Y:S04]  /*76960*/  LDS.128 R92, [R2+0x800] ;  /* 0x00080000025c7984 */ /* 0x000fe80000000c00 */
[----:B------:R-:W4:Y:S04]  /*76970*/  LDS.128 R112, [R230] ;  /* 0x00000000e6707984 */ /* 0x000f280000000c00 */
[----:B------:R-:W-:Y:S04]  /*76980*/  LDS.128 R88, [R230+0x800] ;  /* 0x00080000e6587984 */ /* 0x000fe80000000c00 */
[----:B------:R-:W1:Y:S04]  /*76990*/  LDS.128 R108, [R231] ;  /* 0x00000000e76c7984 */ /* 0x000e680000000c00 */
[----:B------:R-:W-:Y:S04]  /*769a0*/  LDS.128 R84, [R231+0x800] ;  /* 0x00080000e7547984 */ /* 0x000fe80000000c00 */
[----:B------:R-:W1:Y:S04]  /*769b0*/  LDS.128 R104, [R252] ;  /* 0x00000000fc687984 */ /* 0x000e680000000c00 */
[----:B------:R-:W1:Y:S04]  /*769c0*/  LDS.128 R80, [R252+0x800] ;  /* 0x00080000fc507984 */ /* 0x000e680000000c00 */
[----:B------:R-:W-:Y:S06]  /*769d0*/  BAR.SYNC.DEFER_BLOCKING 0x0 ;  /* 0x0000000000007b1d */ /* 0x000fec0000010000 */
[----:B---3--:R3:W-:Y:S04]  /*769e0*/  STS.128 [R0], R120 ;  /* 0x0000007800007388 */ /* 0x0087e80000000c00 */
[----:B---3--:R-:W3:Y:S04]  /*769f0*/  LDL.LU R120, [R1+0x858] ;  /* 0x0008580001787983 */ /* 0x008ee80000300800 */
[----:B------:R-:W3:Y:S04]  /*76a00*/  LDL.LU R121, [R1+0x85c] ;  /* 0x00085c0001797983 */ /* 0x000ee80000300800 */
[----:B------:R-:W3:Y:S04]  /*76a10*/  LDL.LU R122, [R1+0x848] ;  /* 0x00084800017a7983 */ /* 0x000ee80000300800 */
[----:B------:R-:W3:Y:S04]  /*76a20*/  LDL.LU R123, [R1+0x84c] ;  /* 0x00084c00017b7983 */ /* 0x000ee80000300800 */
[----:B------:R-:W2:Y:S04]  /*76a30*/  LDL.LU R124, [R1+0x820] ;  /* 0x00082000017c7983 */ /* 0x000ea80000300800 */
[----:B------:R-:W2:Y:S04]  /*76a40*/  LDL.LU R125, [R1+0x824] ;  /* 0x00082400017d7983 */ /* 0x000ea80000300800 */
[----:B------:R-:W2:Y:S04]  /*76a50*/  LDL.LU R126, [R1+0x810] ;  /* 0x00081000017e7983 */ /* 0x000ea80000300800 */
[----:B------:R-:W2:Y:S04]  /*76a60*/  LDL.LU R127, [R1+0x814] ;  /* 0x00081400017f7983 */ /* 0x000ea80000300800 */
[----:B---3--:R3:W-:Y:S04]  /*76a70*/  STS.128 [R0+0x80], R120 ;  /* 0x0000807800007388 */ /* 0x0087e80000000c00 */
[----:B---3--:R-:W3:Y:S04]  /*76a80*/  LDL.LU R120, [R1+0x828] ;  /* 0x0008280001787983 */ /* 0x008ee80000300800 */
[----:B------:R-:W3:Y:S04]  /*76a90*/  LDL.LU R121, [R1+0x82c] ;  /* 0x00082c0001797983 */ /* 0x000ee80000300800 */
[----:B------:R-:W3:Y:S04]  /*76aa0*/  LDL.LU R122, [R1+0x818] ;  /* 0x00081800017a7983 */ /* 0x000ee80000300800 */
[----:B------:R-:W3:Y:S04]  /*76ab0*/  LDL.LU R123, [R1+0x81c] ;  /* 0x00081c00017b7983 */ /* 0x000ee80000300800 */
[----:B---3--:R3:W-:Y:S04]  /*76ac0*/  STS.128 [R0+0x280], R120 ;  /* 0x0002807800007388 */ /* 0x0087e80000000c00 */
        /* <DEDUP_REMOVED lines=19> */
[----:B------:R-:W4:Y:S04]  /*76c00*/  LDL.LU R160, [R1+0x790] ;  /* 0x0007900001a07983 */ /* 0x000f280000300800 */
[----:B------:R-:W4:Y:S04]  /*76c10*/  LDL.LU R161, [R1+0x794] ;  /* 0x0007940001a17983 */ /* 0x000f280000300800 */
[----:B------:R-:W4:Y:S04]  /*76c20*/  LDL.LU R162, [R1+0x780] ;  /* 0x0007800001a27983 */ /* 0x000f280000300800 */
[----:B------:R-:W4:Y:S04]  /*76c30*/  LDL.LU R163, [R1+0x784] ;  /* 0x0007840001a37983 */ /* 0x000f280000300800 */
[----:B--2---:R-:W-:Y:S04]  /*76c40*/  STS.128 [R0+0x480], R124 ;  /* 0x0004807c00007388 */ /* 0x004fe80000000c00 */
[----:B---3--:R-:W-:Y:S04]  /*76c50*/  STS.128 [R0+0x680], R120 ;  /* 0x0006807800007388 */ /* 0x008fe80000000c00 */
[----:B------:R-:W-:Y:S06]  /*76c60*/  BAR.SYNC.DEFER_BLOCKING 0x0 ;  /* 0x0000000000007b1d */ /* 0x000fec0000010000 */
[----:B------:R-:W2:Y:S04]  /*76c70*/  LDS.128 R148, [R2] ;  /* 0x0000000002947984 */ /* 0x000ea80000000c00 */
        /* <DEDUP_REMOVED lines=8> */
[----:B----4-:R3:W-:Y:S04]  /*76d00*/  STS.128 [R0], R160 ;  /* 0x000000a000007388 */ /* 0x0107e80000000c00 */
        /* <DEDUP_REMOVED lines=8> */
[----:B---3--:R3:W-:Y:S04]  /*76d90*/  STS.128 [R0+0x80], R160 ;  /* 0x000080a000007388 */ /* 0x0087e80000000c00 */
[----:B---3--:R-:W3:Y:S04]  /*76da0*/  LDL.LU R160, [R1+0x768] ;  /* 0x0007680001a07983 */ /* 0x008ee80000300800 */
[----:B------:R-:W3:Y:S04]  /*76db0*/  LDL.LU R161, [R1+0x76c] ;  /* 0x00076c0001a17983 */ /* 0x000ee80000300800 */
[----:B------:R-:W3:Y:S04]  /*76dc0*/  LDL.LU R162, [R1+0x758] ;  /* 0x0007580001a27983 */ /* 0x000ee80000300800 */
[----:B------:R-:W3:Y:S04]  /*76dd0*/  LDL.LU R163, [R1+0x75c] ;  /* 0x00075c0001a37983 */ /* 0x000ee80000300800 */
[----:B----4-:R-:W-:Y:S04]  /*76de0*/  STS.128 [R0+0x200], R164 ;  /* 0x000200a400007388 */ /* 0x010fe80000000c00 */
        /* <DEDUP_REMOVED lines=10> */
[----:B------:R-:W2:Y:S01]  /*76e90*/  LDL.LU R193, [R1+0x834] ;  /* 0x0008340001c17983 */ /* 0x000ea20000300800 */
[----:B------:R-:W-:-:S02]  /*76ea0*/  IMAD.MOV.U32 R194, RZ, RZ, R208 ;  /* 0x000000ffffc27224 */ /* 0x000fc400078e00d0 */
[----:B------:R-:W-:Y:S01]  /*76eb0*/  IMAD.MOV.U32 R195, RZ, RZ, R209 ;  /* 0x000000ffffc37224 */ /* 0x000fe200078e00d1 */
[----:B------:R-:W2:Y:S04]  /*76ec0*/  LDL.LU R208, [R1+0x838] ;  /* 0x0008380001d07983 */ /* 0x000ea80000300800 */
[----:B------:R-:W2:Y:S04]  /*76ed0*/  LDL.LU R209, [R1+0x83c] ;  /* 0x00083c0001d17983 */ /* 0x000ea80000300800 */
[----:B---3--:R3:W-:Y:S02]  /*76ee0*/  STS.128 [R0+0x400], R160 ;  /* 0x000400a000007388 */ /* 0x0087e40000000c00 */
[----:B---3--:R-:W-:Y:S01]  /*76ef0*/  IMAD.MOV.U32 R162, RZ, RZ, R220 ;  /* 0x000000ffffa27224 */ /* 0x008fe200078e00dc */
[----:B------:R-:W-:Y:S01]  /*76f00*/  MOV R163, R221 ;  /* 0x000000dd00a37202 */ /* 0x000fe20000000f00 */
[----:B------:R-:W-:-:S02]  /*76f10*/  IMAD.MOV.U32 R160, RZ, RZ, R216 ;  /* 0x000000ffffa07224 */ /* 0x000fc400078e00d8 */
[----:B------:R-:W-:Y:S02]  /*76f20*/  IMAD.MOV.U32 R161, RZ, RZ, R217 ;  /* 0x000000ffffa17224 */ /* 0x000fe400078e00d9 */
[----:B------:R-:W-:Y:S02]  /*76f30*/  IMAD.MOV.U32 R220, RZ, RZ, R218 ;  /* 0x000000ffffdc7224 */ /* 0x000fe400078e00da */
[----:B------:R-:W-:Y:S01]  /*76f40*/  IMAD.MOV.U32 R221, RZ, RZ, R219 ;  /* 0x000000ffffdd7224 */ /* 0x000fe200078e00db */
[----:B----4-:R-:W-:Y:S04]  /*76f50*/  STS.128 [R0+0x480], R164 ;  /* 0x000480a400007388 */ /* 0x010fe80000000c00 */
[----:B------:R-:W-:Y:S04]  /*76f60*/  STS.128 [R0+0x600], R160 ;  /* 0x000600a000007388 */ /* 0x000fe80000000c00 */
[----:B------:R-:W-:Y:S04]  /*76f70*/  STS.128 [R0+0x680], R220 ;  /* 0x000680dc00007388 */ /* 0x000fe80000000c00 */
[----:B------:R-:W-:Y:S06]  /*76f80*/  BAR.SYNC.DEFER_BLOCKING 0x0 ;  /* 0x0000000000007b1d */ /* 0x000fec0000010000 */
[----:B------:R-:W3:Y:S04]  /*76f90*/  LDS.128 R188, [R2] ;  /* 0x0000000002bc7984 */ /* 0x000ee80000000c00 */
        /* <DEDUP_REMOVED lines=8> */
[----:B--2---:R2:W-:Y:S04]  /*77020*/  STS.128 [R0], R192 ;  /* 0x000000c000007388 */ /* 0x0045e80000000c00 */
[----:B--2---:R-:W2:Y:S01]  /*77030*/  LDL.LU R192, [R1+0x800] ;  /* 0x0008000001c07983 */ /* 0x004ea20000300800 */
[----:B------:R-:W-:Y:S01]  /*77040*/  MOV R194, R156 ;  /* 0x0000009c00c27202 */ /* 0x000fe20000000f00 */
[----:B------:R-:W-:-:S02]  /*77050*/  IMAD.MOV.U32 R195, RZ, RZ, R157 ;  /* 0x000000ffffc37224 */ /* 0x000fc400078e009d */
[----:B------:R-:W2:Y:S04]  /*77060*/  LDL.LU R193, [R1+0x804] ;  /* 0x0008040001c17983 */ /* 0x000ea80000300800 */
[----:B------:R-:W2:Y:S04]  /*77070*/  LDL.LU R156, [R1+0x808] ;  /* 0x00080800019c7983 */ /* 0x000ea80000300800 */
[----:B------:R-:W2:Y:S04]  /*77080*/  LDL.LU R157, [R1+0x80c] ;  /* 0x00080c00019d7983 */ /* 0x000ea80000300800 */
[----:B--2---:R2:W-:Y:S04]  /*77090*/  STS.128 [R0+0x280], R156 ;  /* 0x0002809c00007388 */ /* 0x0045e80000000c00 */
[----:B--2---:R-:W2:Y:S01]  /*770a0*/  LDL.LU R156, [R1+0x180] ;  /* 0x00018000019c7983 */ /* 0x004ea20000300800 */
[----:B------:R-:W-:-:S02]  /*770b0*/  IMAD.MOV.U32 R158, RZ, RZ, R152 ;  /* 0x000000ffff9e7224 */ /* 0x000fc400078e0098 */
[----:B------:R-:W-:Y:S01]  /*770c0*/  IMAD.MOV.U32 R159, RZ, RZ, R153 ;  /* 0x000000ffff9f7224 */ /* 0x000fe200078e0099 */
[----:B------:R-:W2:Y:S04]  /*770d0*/  LDL.LU R157, [R1+0x184] ;  /* 0x00018400019d7983 */ /* 0x000ea80000300800 */
[----:B------:R-:W2:Y:S04]  /*770e0*/  LDL.LU R152, [R1+0x188] ;  /* 0x0001880001987983 */ /* 0x000ea80000300800 */
[----:B------:R-:W2:Y:S01]  /*770f0*/  LDL.LU R153, [R1+0x18c] ;  /* 0x00018c0001997983 */ /* 0x000ea20000300800 */
[----:B------:R-:W-:-:S02]  /*77100*/  IMAD.MOV.U32 R206, RZ, RZ, R102 ;  /* 0x000000ffffce7224 */ /* 0x000fc400078e0066 */
[----:B------:R-:W-:Y:S02]  /*77110*/  IMAD.MOV.U32 R207, RZ, RZ, R103 ;  /* 0x000000ffffcf7224 */ /* 0x000fe400078e0067 */
[----:B------:R-:W-:Y:S02]  /*77120*/  IMAD.MOV.U32 R102, RZ, RZ, R96 ;  /* 0x000000ffff667224 */ /* 0x000fe400078e0060 */
[----:B------:R-:W-:Y:S01]  /*77130*/  IMAD.MOV.U32 R103, RZ, RZ, R97 ;  /* 0x000000ffff677224 */ /* 0x000fe200078e0061 */
[----:B--2---:R2:W-:Y:S04]  /*77140*/  STS.128 [R0+0x480], R152 ;  /* 0x0004809800007388 */ /* 0x0045e80000000c00 */
[----:B--2---:R-:W2:Y:S04]  /*77150*/  LDL.LU R152, [R1+0x150] ;  /* 0x0001500001987983 */ /* 0x004ea80000300800 */
[----:B------:R-:W2:Y:S04]  /*77160*/  LDL.LU R153, [R1+0x154] ;  /* 0x0001540001997983 */ /* 0x000ea80000300800 */
[----:B------:R-:W3:Y:S04]  /*77170*/  LDL.LU R204, [R1+0x158] ;  /* 0x0001580001cc7983 */ /* 0x000ee80000300800 */
[----:B------:R-:W3:Y:S01]  /*77180*/  LDL.LU R205, [R1+0x15c] ;  /* 0x00015c0001cd7983 */ /* 0x000ee20000300800 */
[----:B------:R-:W-:Y:S01]  /*77190*/  IMAD.MOV.U32 R154, RZ, RZ, R100 ;  /* 0x000000ffff9a7224 */ /* 0x000fe200078e0064 */
[----:B------:R-:W-:-:S02]  /*771a0*/  MOV R155, R101 ;  /* 0x00000065009b7202 */ /* 0x000fc40000000f00 */
[----:B------:R-:W4:Y:S04]  /*771b0*/  LDL.LU R100, [R1+0x770] ;  /* 0x0007700001647983 */ /* 0x000f280000300800 */
[----:B------:R-:W4:Y:S04]  /*771c0*/  LDL.LU R101, [R1+0x774] ;  /* 0x0007740001657983 */ /* 0x000f280000300800 */
[----:B------:R-:W4:Y:S04]  /*771d0*/  LDL.LU R96, [R1+0x778] ;  /* 0x0007780001607983 */ /* 0x000f280000300800 */
[----:B------:R-:W4:Y:S04]  /*771e0*/  LDL.LU R97, [R1+0x77c] ;  /* 0x00077c0001617983 */ /* 0x000f280000300800 */
[----:B------:R-:W-:Y:S04]  /*771f0*/  STS.128 [R0+0x80], R208 ;  /* 0x000080d000007388 */ /* 0x000fe80000000c00 */
[----:B------:R-:W-:Y:S04]  /*77200*/  STS.128 [R0+0x200], R192 ;  /* 0x000200c000007388 */ /* 0x000fe80000000c00 */
[----:B------:R-:W-:Y:S04]  /*77210*/  STS.128 [R0+0x400], R156 ;  /* 0x0004009c00007388 */ /* 0x000fe80000000c00 */
        /* <DEDUP_REMOVED lines=12> */
[----:B----4-:R3:W-:Y:S04]  /*772e0*/  STS.128 [R0+0x80], R96 ;  /* 0x0000806000007388 */ /* 0x0107e80000000c00 */
[----:B---3--:R-:W3:Y:S04]  /*772f0*/  LDL.LU R96, [R1+0x740] ;  /* 0x0007400001607983 */ /* 0x008ee80000300800 */
[----:B------:R-:W3:Y:S04]  /*77300*/  LDL.LU R97, [R1+0x744] ;  /* 0x0007440001617983 */ /* 0x000ee80000300800 */
[----:B------:R-:W3:Y:S04]  /*77310*/  LDL.LU R98, [R1+0x510] ;  /* 0x0005100001627983 */ /* 0x000ee80000300800 */
[----:B------:R-:W3:Y:S04]  /*77320*/  LDL.LU R99, [R1+0x514] ;  /* 0x0005140001637983 */ /* 0x000ee80000300800 */
[----:B------:R4:W-:Y:S04]  /*77330*/  STS.128 [R0], R100 ;  /* 0x0000006400007388 */ /* 0x0009e80000000c00 */
[----:B----4-:R-:W4:Y:S04]  /*77340*/  LDL.LU R100, [R1+0x748] ;  /* 0x0007480001647983 */ /* 0x010f280000300800 */
[----:B------:R-:W4:Y:S04]  /*77350*/  LDL.LU R101, [R1+0x74c] ;  /* 0x00074c0001657983 */ /* 0x000f280000300800 */
[----:B------:R-:W4:Y:S04]  /*77360*/  LDL.LU R102, [R1+0x518] ;  /* 0x0005180001667983 */ /* 0x000f280000300800 */
[----:B------:R-:W4:Y:S04]  /*77370*/  LDL.LU R103, [R1+0x51c] ;  /* 0x00051c0001677983 */ /* 0x000f280000300800 */
[----:B------:R-:W2:Y:S04]  /*77380*/  LDL.LU R219, [R1+0xa44] ;  /* 0x000a440001db7983 */ /* 0x000ea80000300800 */
[----:B---3--:R3:W-:Y:S04]  /*77390*/  STS.128 [R0+0x200], R96 ;  /* 0x0002006000007388 */ /* 0x0087e80000000c00 */
[----:B---3--:R-:W3:Y:S04]  /*773a0*/  LDL.LU R96, [R1+0x530] ;  /* 0x0005300001607983 */ /* 0x008ee80000300800 */
[----:B------:R-:W3:Y:S04]  /*773b0*/  LDL.LU R97, [R1+0x534] ;  /* 0x0005340001617983 */ /* 0x000ee80000300800 */
[----:B------:R-:W3:Y:S04]  /*773c0*/  LDL.LU R98, [R1+0x500] ;  /* 0x0005000001627983 */ /* 0x000ee80000300800 */
[----:B------:R-:W3:Y:S04]  /*773d0*/  LDL.LU R99, [R1+0x504] ;  /* 0x0005040001637983 */ /* 0x000ee80000300800 */
[----:B----4-:R4:W-:Y:S02]  /*773e0*/  STS.128 [R0+0x280], R100 ;  /* 0x0002806400007388 */ /* 0x0109e40000000c00 */
[----:B----4-:R-:W-:-:S02]  /*773f0*/  MOV R102, R232 ;  /* 0x000000e800667202 */ /* 0x010fc40000000f00 */
[----:B---3--:R3:W-:Y:S04]  /*77400*/  STS.128 [R0+0x400], R96 ;  /* 0x0004006000007388 */ /* 0x0087e80000000c00 */
[----:B---3--:R-:W3:Y:S04]  /*77410*/  LDL.LU R96, [R1+0x538] ;  /* 0x0005380001607983 */ /* 0x008ee80000300800 */
[----:B------:R-:W3:Y:S04]  /*77420*/  LDL.LU R97, [R1+0x53c] ;  /* 0x00053c0001617983 */ /* 0x000ee80000300800 */
[----:B------:R-:W4:Y:S04]  /*77430*/  LDL.LU R222, [R1+0x60] ;  /* 0x0000600001de7983 */ /* 0x000f280000300800 */
[----:B------:R-:W3:Y:S04]  /*77440*/  LDL.LU R98, [R1+0x508] ;  /* 0x0005080001627983 */ /* 0x000ee80000300800 */
[----:B------:R-:W3:Y:S04]  /*77450*/  LDL.LU R99, [R1+0x50c] ;  /* 0x00050c0001637983 */ /* 0x000ee80000300800 */
[----:B------:R-:W3:Y:S04]  /*77460*/  LDL.LU R221, [R1+0xa48] ;  /* 0x000a480001dd7983 */ /* 0x000ee80000300800 */
[----:B------:R-:W3:Y:S04]  /*77470*/  LDL.LU R229, [R1+0x30] ;  /* 0x0000300001e57983 */ /* 0x000ee80000300800 */
[----:B------:R-:W3:Y:S04]  /*77480*/  LDL.LU R100, [R1+0x240] ;  /* 0x0002400001647983 */ /* 0x000ee80000300800 */
[----:B------:R-:W3:Y:S01]  /*77490*/  LDL.LU R101, [R1+0x244] ;  /* 0x0002440001657983 */ /* 0x000ee20000300800 */
[----:B------:R-:W-:-:S03]  /*774a0*/  IMAD.MOV.U32 R103, RZ, RZ, R233 ;  /* 0x000000ffff677224 */ /* 0x000fc600078e00e9 */
[----:B------:R-:W4:Y:S04]  /*774b0*/  LDL.LU R232, [R1+0x248] ;  /* 0x0002480001e87983 */ /* 0x000f280000300800 */
[----:B------:R-:W4:Y:S01]  /*774c0*/  LDL.LU R233, [R1+0x24c] ;  /* 0x00024c0001e97983 */ /* 0x000f220000300800 */
[----:B--2---:R-:W-:-:S03]  /*774d0*/  ISETP.GE.AND P0, PT, R219, c[0x0][0x178], PT ;  /* 0x00005e00db007a0c */ /* 0x004fc60003f06270 */
[----:B---3--:R2:W-:Y:S04]  /*774e0*/  STS.128 [R0+0x600], R100 ;  /* 0x0006006400007388 */ /* 0x0085e80000000c00 */
[----:B--2---:R-:W2:Y:S04]  /*774f0*/  LDL.LU R102, [R1+0x1a84] ;  /* 0x001a840001667983 */ /* 0x004ea80000300800 */
[----:B------:R-:W3:Y:S04]  /*77500*/  LDL.LU R223, [R1+0x64] ;  /* 0x0000640001df7983 */ /* 0x000ee80000300800 */
[----:B------:R-:W2:Y:S04]  /*77510*/  LDL.LU R228, [R1+0x34] ;  /* 0x0000340001e47983 */ /* 0x000ea80000300800 */
[----:B------:R-:W2:Y:S04]  /*77520*/  LDL.LU R220, [R1+0x1a88] ;  /* 0x001a880001dc7983 */ /* 0x000ea80000300800 */
[----:B------:R-:W2:Y:S04]  /*77530*/  LDL.LU R217, [R1+0x80] ;  /* 0x0000800001d97983 */ /* 0x000ea80000300800 */
[----:B------:R-:W2:Y:S04]  /*77540*/  LDL.LU R216, [R1+0x40] ;  /* 0x0000400001d87983 */ /* 0x000ea80000300800 */
[----:B------:R-:W2:Y:S04]  /*77550*/  LDL.LU R103, [R1+0x1a8c] ;  /* 0x001a8c0001677983 */ /* 0x000ea80000300800 */
[----:B------:R-:W2:Y:S04]  /*77560*/  LDL.LU R218, [R1+0xa4c] ;  /* 0x000a4c0001da7983 */ /* 0x000ea80000300800 */
[----:B------:R-:W-:Y:S04]  /*77570*/  STS.128 [R0+0x480], R96 ;  /* 0x0004806000007388 */ /* 0x000fe80000000c00 */
[----:B----4-:R4:W-:Y:S04]  /*77580*/  STS.128 [R0+0x680], R232 ;  /* 0x000680e800007388 */ /* 0x0109e80000000c00 */
[----:B------:R-:W-:Y:S01]  /*77590*/  BAR.SYNC.DEFER_BLOCKING 0x0 ;  /* 0x0000000000007b1d */ /* 0x000fe20000010000 */
[C---:B------:R-:W-:Y:S01]  /*775a0*/  ISETP.LT.AND P0, PT, R221.reuse, c[0x0][0x17c], !P0 ;  /* 0x00005f00dd007a0c */ /* 0x040fe20004701270 */
[----:B------:R-:W-:-:S02]  /*775b0*/  IMAD R3, R221, c[0x0][0x198], RZ ;  /* 0x00006600dd037a24 */ /* 0x000fc400078e02ff */
[----:B----4-:R-:W-:-:S05]  /*775c0*/  IMAD R0, R219, c[0x0][0x194], RZ ;  /* 0x00006500db007a24 */ /* 0x010fca00078e02ff */
[----:B------:R-:W-:-:S04]  /*775d0*/  LEA R96, P1, R0, c[0x0][0x170], 0x2 ;  /* 0x00005c0000607a11 */ /* 0x000fc800078210ff */
[----:B------:R-:W-:-:S05]  /*775e0*/  LEA.HI.X.SX32 R97, R0, c[0x0][0x174], 0x2, P1 ;  /* 0x00005d0000617a11 */ /* 0x000fca00008f16ff */
[----:B------:R-:W-:-:S05]  /*775f0*/  IMAD.WIDE R98, R3, 0x4, R96 ;  /* 0x0000000403627825 */ /* 0x000fca00078e0260 */
[----:B------:R4:W-:Y:S01]  /*77600*/  @P0 STG.E [R98.64], R222 ;  /* 0x000000de62000986 */ /* 0x0009e2000c101906 */
[----:B------:R-:W-:-:S03]  /*77610*/  ISETP.GE.AND P0, PT, R221, c[0x0][0x17c], PT ;  /* 0x00005f00dd007a0c */ /* 0x000fc60003f06270 */
[----:B------:R-:W3:Y:S01]  /*77620*/  LDL.LU R221, [R1+0x84] ;  /* 0x0000840001dd7983 */ /* 0x000ee20000300800 */
[----:B----4-:R-:W-:-:S04]  /*77630*/  IMAD.MOV.U32 R98, RZ, RZ, c[0x0][0x194] ;  /* 0x00006500ff627624 */ /* 0x010fc800078e00ff */
[----:B------:R-:W-:-:S05]  /*77640*/  IMAD R0, R98, 0x80, R0 ;  /* 0x0000008062007824 */ /* 0x000fca00078e0200 */
[----:B------:R-:W-:-:S04]  /*77650*/  LEA R98, P1, R0, c[0x0][0x170], 0x2 ;  /* 0x00005c0000627a11 */ /* 0x000fc800078210ff */
[----:B------:R-:W-:-:S05]  /*77660*/  LEA.HI.X.SX32 R99, R0, c[0x0][0x174], 0x2, P1 ;  /* 0x00005d0000637a11 */ /* 0x000fca00008f16ff */
[C---:B------:R-:W-:Y:S01]  /*77670*/  IMAD.WIDE R100, R3.reuse, 0x4, R98 ;  /* 0x0000000403647825 */ /* 0x040fe200078e0262 */
[----:B------:R-:W-:Y:S02]  /*77680*/  IADD3 R0, R3, c[0x0][0x198], RZ ;  /* 0x0000660003007a10 */ /* 0x000fe40007ffe0ff */
[----:B--2---:R-:W-:-:S13]  /*77690*/  ISETP.LT.AND P0, PT, R218, c[0x0][0x178], !P0 ;  /* 0x00005e00da007a0c */ /* 0x004fda0004701270 */
[----:B------:R2:W-:Y:S01]  /*776a0*/  @P0 STG.E [R100.64], R229 ;  /* 0x000000e564000986 */ /* 0x0005e2000c101906 */
[----:B------:R-:W-:-:S04]  /*776b0*/  ISETP.GE.AND P0, PT, R102, c[0x0][0x17c], PT ;  /* 0x00005f0066007a0c */ /* 0x000fc80003f06270 */
[----:B------:R-:W-:Y:S02]  /*776c0*/  ISETP.LT.AND P1, PT, R219, c[0x0][0x178], !P0 ;  /* 0x00005e00db007a0c */ /* 0x000fe40004721270 */
[----:B------:R-:W-:Y:S01]  /*776d0*/  ISETP.LT.AND P0, PT, R218, c[0x0][0x178], !P0 ;  /* 0x00005e00da007a0c */ /* 0x000fe20004701270 */
[C---:B--2---:R-:W-:Y:S01]  /*776e0*/  IMAD.WIDE R100, R0.reuse, 0x4, R96 ;  /* 0x0000000400647825 */ /* 0x044fe200078e0260 */
[----:B------:R-:W2:Y:S04]  /*776f0*/  LDL.LU R229, [R1+0x44] ;  /* 0x0000440001e57983 */ /* 0x000ea80000300800 */
[----:B------:R-:W4:Y:S05]  /*77700*/  LDL.LU R102, [R1+0x1a90] ;  /* 0x001a900001667983 */ /* 0x000f2a0000300800 */
[----:B---3--:R3:W-:Y:S04]  /*77710*/  @P1 STG.E [R100.64], R223 ;  /* 0x000000df64001986 */ /* 0x0087e8000c101906 */
[----:B------:R-:W4:Y:S01]  /*77720*/  LDL.LU R222, [R1+0xa0] ;  /* 0x0000a00001de7983 */ /* 0x000f220000300800 */
[----:B---3--:R-:W-:-:S03]  /*77730*/  IMAD.WIDE R100, R0, 0x4, R98 ;  /* 0x0000000400647825 */ /* 0x008fc600078e0262 */
[----:B------:R-:W3:Y:S04]  /*77740*/  LDL.LU R223, [R1+0x50] ;  /* 0x0000500001df7983 */ /* 0x000ee80000300800 */
[----:B------:R1:W-:Y:S01]  /*77750*/  @P0 STG.E [R100.64], R228 ;  /* 0x000000e464000986 */ /* 0x0003e2000c101906 */
[----:B------:R-:W-:-:S04]  /*77760*/  ISETP.GE.AND P0, PT, R220, c[0x0][0x17c], PT ;  /* 0x00005f00dc007a0c */ /* 0x000fc80003f06270 */
[----:B------:R-:W-:Y:S02]  /*77770*/  ISETP.LT.AND P1, PT, R219, c[0x0][0x178], !P0 ;  /* 0x00005e00db007a0c */ /* 0x000fe40004721270 */
[----:B------:R-:W-:-:S05]  /*77780*/  IADD3 R0, R0, c[0x0][0x198], RZ ;  /* 0x0000660000007a10 */ /* 0x000fca0007ffe0ff */
[----:B-1----:R-:W-:Y:S01]  /*77790*/  IMAD.WIDE R100, R0, 0x4, R96 ;  /* 0x0000000400647825 */ /* 0x002fe200078e0260 */
[----:B------:R-:W3:Y:S05]  /*777a0*/  LDL.LU R228, [R1+0xa4] ;  /* 0x0000a40001e47983 */ /* 0x000eea0000300800 */
[----:B------:R1:W-:Y:S04]  /*777b0*/  @P1 STG.E [R100.64], R217 ;  /* 0x000000d964001986 */ /* 0x0003e8000c101906 */
[----:B-1----:R-:W3:Y:S01]  /*777c0*/  LDL.LU R217, [R1+0x1a94] ;  /* 0x001a940001d97983 */ /* 0x002ee20000300800 */
[----:B------:R-:W-:Y:S01]  /*777d0*/  ISETP.LT.AND P0, PT, R218, c[0x0][0x178], !P0 ;  /* 0x00005e00da007a0c */ /* 0x000fe20004701270 */
[C---:B------:R-:W-:Y:S01]  /*777e0*/  IMAD.WIDE R100, R0.reuse, 0x4, R98 ;  /* 0x0000000400647825 */ /* 0x040fe200078e0262 */
[----:B------:R-:W-:Y:S01]  /*777f0*/  IADD3 R0, R0, c[0x0][0x198], RZ ;  /* 0x0000660000007a10 */ /* 0x000fe20007ffe0ff */
[----:B------:R-:W3:Y:S10]  /*77800*/  LDL.LU R220, [R1+0x1aa4] ;  /* 0x001aa40001dc7983 */ /* 0x000ef40000300800 */
[----:B------:R1:W-:Y:S01]  /*77810*/  @P0 STG.E [R100.64], R216 ;  /* 0x000000d864000986 */ /* 0x0003e2000c101906 */
[----:B------:R-:W-:-:S04]  /*77820*/  ISETP.GE.AND P0, PT, R103, c[0x0][0x17c], PT ;  /* 0x00005f0067007a0c */ /* 0x000fc80003f06270 */
[----:B------:R-:W-:Y:S02]  /*77830*/  ISETP.LT.AND P1, PT, R219, c[0x0][0x178], !P0 ;  /* 0x00005e00db007a0c */ /* 0x000fe40004721270 */
[----:B------:R-:W-:Y:S01]  /*77840*/  ISETP.LT.AND P0, PT, R218, c[0x0][0x178], !P0 ;  /* 0x00005e00da007a0c */ /* 0x000fe20004701270 */
[C---:B-1----:R-:W-:Y:S01]  /*77850*/  IMAD.WIDE R100, R0.reuse, 0x4, R96 ;  /* 0x0000000400647825 */ /* 0x042fe200078e0260 */
[----:B------:R-:W3:Y:S04]  /*77860*/  LDL.LU R216, [R1+0x1aa0] ;  /* 0x001aa00001d87983 */ /* 0x000ee80000300800 */
[----:B------:R-:W3:Y:S05]  /*77870*/  LDL.LU R103, [R1+0x1a9c] ;  /* 0x001a9c0001677983 */ /* 0x000eea0000300800 */
[----:B------:R1:W-:Y:S04]  /*77880*/  @P1 STG.E [R100.64], R221 ;  /* 0x000000dd64001986 */ /* 0x0003e8000c101906 */
[----:B------:R-:W3:Y:S01]  /*77890*/  LDL.LU R3, [R1+0x1a98] ;  /* 0x001a980001037983 */ /* 0x000ee20000300800 */
[C---:B-1----:R-:W-:Y:S01]  /*778a0*/  IMAD.WIDE R100, R0.reuse, 0x4, R98 ;  /* 0x0000000400647825 */ /* 0x042fe200078e0262 */
[----:B------:R-:W-:-:S04]  /*778b0*/  IADD3 R0, R0, c[0x0][0x198], RZ ;  /* 0x0000660000007a10 */ /* 0x000fc80007ffe0ff */
[----:B--2---:R1:W-:Y:S01]  /*778c0*/  @P0 STG.E [R100.64], R229 ;  /* 0x000000e564000986 */ /* 0x0043e2000c101906 */
[----:B----4-:R-:W-:-:S04]  /*778d0*/  ISETP.GE.AND P0, PT, R102, c[0x0][0x17c], PT ;  /* 0x00005f0066007a0c */ /* 0x010fc80003f06270 */
[----:B------:R-:W-:Y:S02]  /*778e0*/  ISETP.LT.AND P1, PT, R219, c[0x0][0x178], !P0 ;  /* 0x00005e00db007a0c */ /* 0x000fe40004721270 */
[----:B------:R-:W-:Y:S01]  /*778f0*/  ISETP.LT.AND P0, PT, R218, c[0x0][0x178], !P0 ;  /* 0x00005e00da007a0c */ /* 0x000fe20004701270 */
[----:B-1----:R-:W2:Y:S01]  /*77900*/  LDL.LU R229, [R1+0x54] ;  /* 0x0000540001e57983 */ /* 0x002ea20000300800 */
[----:B------:R-:W-:-:S03]  /*77910*/  IMAD.WIDE R100, R0, 0x4, R96 ;  /* 0x0000000400647825 */ /* 0x000fc600078e0260 */
[----:B------:R-:W4:Y:S04]  /*77920*/  LDL.LU R102, [R1+0x1aa8] ;  /* 0x001aa80001667983 */ /* 0x000f280000300800 */
[----:B------:R-:W4:Y:S04]  /*77930*/  LDL.LU R234, [R1+0xc0] ;  /* 0x0000c00001ea7983 */ /* 0x000f280000300800 */
[----:B------:R1:W-:Y:S04]  /*77940*/  @P1 STG.E [R100.64], R222 ;  /* 0x000000de64001986 */ /* 0x0003e8000c101906 */
[----:B------:R-:W4:Y:S01]  /*77950*/  LDL.LU R235, [R1+0x70] ;  /* 0x0000700001eb7983 */ /* 0x000f220000300800 */
[C---:B-1----:R-:W-:Y:S01]  /*77960*/  IMAD.WIDE R100, R0.reuse, 0x4, R98 ;  /* 0x0000000400647825 */ /* 0x042fe200078e0262 */
[----:B------:R-:W-:-:S04]  /*77970*/  IADD3 R0, R0, c[0x0][0x198], RZ ;  /* 0x0000660000007a10 */ /* 0x000fc80007ffe0ff */
[----:B---3--:R1:W-:Y:S01]  /*77980*/  @P0 STG.E [R100.64], R223 ;  /* 0x000000df64000986 */ /* 0x0083e2000c101906 */
[----:B------:R-:W-:-:S03]  /*77990*/  ISETP.GE.AND P6, PT, R217, c[0x0][0x17c], PT ;  /* 0x00005f00d9007a0c */ /* 0x000fc60003fc6270 */
[----:B------:R-:W3:Y:S01]  /*779a0*/  LDL.LU R217, [R1+0xc4] ;  /* 0x0000c40001d97983 */ /* 0x000ee20000300800 */
[----:B------:R-:W-:Y:S01]  /*779b0*/  ISETP.LT.AND P0, PT, R219, c[0x0][0x178], !P6 ;  /* 0x00005e00db007a0c */ /* 0x000fe20007701270 */
[----:B-1----:R-:W-:Y:S02]  /*779c0*/  IMAD.WIDE R100, R0, 0x4, R96 ;  /* 0x0000000400647825 */ /* 0x002fe400078e0260 */
[----:B------:R-:W3:Y:S10]  /*779d0*/  LDL.LU R222, [R1+0x1aac] ;  /* 0x001aac0001de7983 */ /* 0x000ef40000300800 */
[----:B------:R1:W-:Y:S04]  /*779e0*/  @P0 STG.E [R100.64], R228 ;  /* 0x000000e464000986 */ /* 0x0003e8000c101906 */
[----:B-1----:R-:W3:Y:S01]  /*779f0*/  LDL.LU R228, [R1+0x74] ;  /* 0x0000740001e47983 */ /* 0x002ee20000300800 */
[----:B------:R-:W-:-:S02]  /*77a00*/  ISETP.LT.AND P6, PT, R218, c[0x0][0x178], !P6 ;  /* 0x00005e00da007a0c */ /* 0x000fc400077c1270 */
[----:B------:R-:W-:Y:S01]  /*77a10*/  ISETP.GE.AND P3, PT, R220, c[0x0][0x17c], PT ;  /* 0x00005f00dc007a0c */ /* 0x000fe20003f66270 */
[----:B------:R-:W-:Y:S01]  /*77a20*/  IMAD.WIDE R100, R0, 0x4, R98 ;  /* 0x0000000400647825 */ /* 0x000fe200078e0262 */
[----:B------:R-:W-:Y:S01]  /*77a30*/  ISETP.GE.AND P0, PT, R216, c[0x0][0x17c], PT ;  /* 0x00005f00d8007a0c */ /* 0x000fe20003f06270 */
[----:B------:R-:W3:Y:S01]  /*77a40*/  LDL.LU R220, [R1+0x1ab0] ;  /* 0x001ab00001dc7983 */ /* 0x000ee20000300800 */
[----:B------:R-:W-:Y:S02]  /*77a50*/  ISETP.LT.AND P5, PT, R219, c[0x0][0x178], !P3 ;  /* 0x00005e00db007a0c */ /* 0x000fe40005fa1270 */
[----:B------:R-:W-:Y:S01]  /*77a60*/  ISETP.GE.AND P4, PT, R3, c[0x0][0x17c], PT ;  /* 0x00005f0003007a0c */ /* 0x000fe20003f86270 */
[----:B------:R-:W3:Y:S01]  /*77a70*/  LDL.LU R221, [R1+0x250] ;  /* 0x0002500001dd7983 */ /* 0x000ee20000300800 */
[----:B------:R-:W-:Y:S02]  /*77a80*/  IADD3 R3, R0, c[0x0][0x198], RZ ;  /* 0x0000660000037a10 */ /* 0x000fe40007ffe0ff */
[----:B------:R-:W-:Y:S01]  /*77a90*/  ISETP.LT.AND P3, PT, R218, c[0x0][0x178], !P3 ;  /* 0x00005e00da007a0c */ /* 0x000fe20005f61270 */
[----:B------:R-:W3:Y:S01]  /*77aa0*/  LDL.LU R223, [R1+0x90] ;  /* 0x0000900001df7983 */ /* 0x000ee20000300800 */
[----:B------:R-:W-:-:S03]  /*77ab0*/  ISETP.GE.AND P2, PT, R103, c[0x0][0x17c], PT ;  /* 0x00005f0067007a0c */ /* 0x000fc60003f46270 */
[----:B------:R-:W3:Y:S04]  /*77ac0*/  LDL.LU R216, [R1+0x254] ;  /* 0x0002540001d87983 */ /* 0x000ee80000300800 */
[----:B--2---:R1:W-:Y:S01]  /*77ad0*/  @P6 STG.E [R100.64], R229 ;  /* 0x000000e564006986 */ /* 0x0043e2000c101906 */
[----:B------:R-:W-:Y:S02]  /*77ae0*/  ISETP.LT.AND P6, PT, R219, c[0x0][0x178], !P0 ;  /* 0x00005e00db007a0c */ /* 0x000fe400047c1270 */
[----:B----4-:R-:W-:Y:S01]  /*77af0*/  ISETP.GE.AND P1, PT, R102, c[0x0][0x17c], PT ;  /* 0x00005f0066007a0c */ /* 0x010fe20003f26270 */
[----:B------:R-:W-:-:S04]  /*77b00*/  IMAD.WIDE R102, R3, 0x4, R96 ;  /* 0x0000000403667825 */ /* 0x000fc800078e0260 */
[C---:B-1----:R-:W-:Y:S01]  /*77b10*/  IMAD.WIDE R100, R3.reuse, 0x4, R98 ;  /* 0x0000000403647825 */ /* 0x042fe200078e0262 */
[----:B------:R-:W-:Y:S01]  /*77b20*/  IADD3 R3, R3, c[0x0][0x198], RZ ;  /* 0x0000660003037a10 */ /* 0x000fe20007ffe0ff */
[----:B------:R1:W-:Y:S01]  /*77b30*/  @P5 STG.E [R102.64], R234 ;  /* 0x000000ea66005986 */ /* 0x0003e2000c101906 */
[----:B------:R-:W-:-:S03]  /*77b40*/  ISETP.LT.AND P0, PT, R218, c[0x0][0x178], !P0 ;  /* 0x00005e00da007a0c */ /* 0x000fc60004701270 */
[----:B------:R2:W-:Y:S04]  /*77b50*/  @P3 STG.E [R100.64], R235 ;  /* 0x000000eb64003986 */ /* 0x0005e8000c101906 */
[----:B------:R-:W4:Y:S01]  /*77b60*/  LDL.LU R229, [R1+0x94] ;  /* 0x0000940001e57983 */ /* 0x000f220000300800 */
[----:B-1----:R-:W-:-:S04]  /*77b70*/  IMAD.WIDE R102, R3, 0x4, R96 ;  /* 0x0000000403667825 */ /* 0x002fc800078e0260 */
[----:B--2---:R-:W-:Y:S01]  /*77b80*/  IMAD.WIDE R100, R3, 0x4, R98 ;  /* 0x0000000403647825 */ /* 0x004fe200078e0262 */
[----:B---3--:R1:W-:Y:S01]  /*77b90*/  @P6 STG.E [R102.64], R217 ;  /* 0x000000d966006986 */ /* 0x0083e2000c101906 */
[----:B------:R-:W-:-:S03]  /*77ba0*/  ISETP.GE.AND P3, PT, R222, c[0x0][0x17c], PT ;  /* 0x00005f00de007a0c */ /* 0x000fc60003f66270 */
[----:B-1----:R-:W2:Y:S04]  /*77bb0*/  LDL.LU R217, [R1+0x1ab4] ;  /* 0x001ab40001d97983 */ /* 0x002ea80000300800 */
[----:B------:R-:W3:Y:S04]  /*77bc0*/  LDL.LU R233, [R1+0x260] ;  /* 0x0002600001e97983 */ /* 0x000ee80000300800 */
[----:B------:R-:W3:Y:S04]  /*77bd0*/  LDL.LU R234, [R1+0xb0] ;  /* 0x0000b00001ea7983 */ /* 0x000ee80000300800 */
[----:B------:R-:W3:Y:S04]  /*77be0*/  LDL.LU R222, [R1+0x1ab8] ;  /* 0x001ab80001de7983 */ /* 0x000ee80000300800 */
[----:B------:R1:W-:Y:S04]  /*77bf0*/  @P0 STG.E [R100.64], R228 ;  /* 0x000000e464000986 */ /* 0x0003e8000c101906 */
[----:B------:R-:W3:Y:S04]  /*77c00*/  LDL.LU R235, [R1+0x264] ;  /* 0x0002640001eb7983 */ /* 0x000ee80000300800 */
[----:B-1----:R-:W3:Y:S04]  /*77c10*/  LDL.LU R228, [R1+0xb4] ;  /* 0x0000b40001e47983 */ /* 0x002ee80000300800 */
[----:B------:R-:W3:Y:S01]  /*77c20*/  LDL.LU R232, [R1+0x1abc] ;  /* 0x001abc0001e87983 */ /* 0x000ee20000300800 */
[----:B------:R-:W-:-:S02]  /*77c30*/  ISETP.LT.AND P5, PT, R219, c[0x0][0x178], !P2 ;  /* 0x00005e00db007a0c */ /* 0x000fc400057a1270 */
[----:B------:R-:W-:Y:S02]  /*77c40*/  ISETP.LT.AND P2, PT, R218, c[0x0][0x178], !P2 ;  /* 0x00005e00da007a0c */ /* 0x000fe40005741270 */
[----:B------:R-:W-:Y:S02]  /*77c50*/  IADD3 R0, R3, c[0x0][0x198], RZ ;  /* 0x0000660003007a10 */ /* 0x000fe40007ffe0ff */
[----:B------:R-:W-:-:S03]  /*77c60*/  ISETP.LT.AND P6, PT, R219, c[0x0][0x178], !P4 ;  /* 0x00005e00db007a0c */ /* 0x000fc600067c1270 */
[C---:B------:R-:W-:Y:S01]  /*77c70*/  IMAD.WIDE R102, R0.reuse, 0x4, R96 ;  /* 0x0000000400667825 */ /* 0x040fe200078e0260 */
[----:B------:R-:W-:-:S03]  /*77c80*/  IADD3 R3, R0, c[0x0][0x198], RZ ;  /* 0x0000660000037a10 */ /* 0x000fc60007ffe0ff */
[----:B------:R-:W-:Y:S01]  /*77c90*/  IMAD.WIDE R100, R0, 0x4, R98 ;  /* 0x0000000400647825 */ /* 0x000fe200078e0262 */
[----:B------:R1:W-:Y:S01]  /*77ca0*/  @P5 STG.E [R102.64], R221 ;  /* 0x000000dd66005986 */ /* 0x0003e2000c101906 */
[----:B------:R-:W-:-:S03]  /*77cb0*/  ISETP.LT.AND P4, PT, R218, c[0x0][0x178], !P4 ;  /* 0x00005e00da007a0c */ /* 0x000fc60006781270 */
[----:B------:R1:W-:Y:S01]  /*77cc0*/  @P2 STG.E [R100.64], R223 ;  /* 0x000000df64002986 */ /* 0x0003e2000c101906 */
[----:B------:R-:W-:Y:S02]  /*77cd0*/  ISETP.LT.AND P5, PT, R219, c[0x0][0x178], !P1 ;  /* 0x00005e00db007a0c */ /* 0x000fe40004fa1270 */
[----:B------:R-:W-:Y:S02]  /*77ce0*/  ISETP.GE.AND P0, PT, R220, c[0x0][0x17c], PT ;  /* 0x00005f00dc007a0c */ /* 0x000fe40003f06270 */
[----:B------:R-:W-:Y:S01]  /*77cf0*/  ISETP.LT.AND P1, PT, R218, c[0x0][0x178], !P1 ;  /* 0x00005e00da007a0c */ /* 0x000fe20004f21270 */
[----:B------:R-:W3:Y:S01]  /*77d00*/  LDL.LU R220, [R1+0x270] ;  /* 0x0002700001dc7983 */ /* 0x000ee20000300800 */
[----:B------:R-:W-:-:S03]  /*77d10*/  IADD3 R0, R3, c[0x0][0x198], RZ ;  /* 0x0000660003007a10 */ /* 0x000fc60007ffe0ff */
[----:B-1----:R-:W3:Y:S01]  /*77d20*/  LDL.LU R221, [R1+0xd0] ;  /* 0x0000d00001dd7983 */ /* 0x002ee20000300800 */
[----:B------:R-:W-:-:S03]  /*77d30*/  IMAD.WIDE R100, R3, 0x4, R96 ;  /* 0x0000000403647825 */ /* 0x000fc600078e0260 */
[----:B------:R-:W3:Y:S04]  /*77d40*/  LDL.LU R223, [R1+0x274] ;  /* 0x0002740001df7983 */ /* 0x000ee80000300800 */
[----:B------:R1:W-:Y:S01]  /*77d50*/  @P6 STG.E [R100.64], R216 ;  /* 0x000000d864006986 */ /* 0x0003e2000c101906 */
[----:B------:R-:W-:-:S04]  /*77d60*/  IMAD.WIDE R102, R0, 0x4, R98 ;  /* 0x0000000400667825 */ /* 0x000fc800078e0262 */
[----:B-1----:R-:W-:Y:S01]  /*77d70*/  IMAD.WIDE R100, R0, 0x4, R96 ;  /* 0x0000000400647825 */ /* 0x002fe200078e0260 */
[----:B--2---:R-:W-:-:S03]  /*77d80*/  ISETP.GE.AND P2, PT, R217, c[0x0][0x17c], PT ;  /* 0x00005f00d9007a0c */ /* 0x004fc60003f46270 */
[----:B------:R-:W-:-:S05]  /*77d90*/  IMAD.WIDE R216, R3, 0x4, R98 ;  /* 0x0000000403d87825 */ /* 0x000fca00078e0262 */
[----:B----4-:R1:W-:Y:S01]  /*77da0*/  @P4 STG.E [R216.64], R229 ;  /* 0x000000e5d8004986 */ /* 0x0103e2000c101906 */
[----:B---3--:R-:W-:-:S03]  /*77db0*/  ISETP.GE.AND P4, PT, R222, c[0x0][0x17c], PT ;  /* 0x00005f00de007a0c */ /* 0x008fc60003f86270 */
[----:B------:R-:W2:Y:S04]  /*77dc0*/  LDL.LU R222, [R1+0x1ac0] ;  /* 0x001ac00001de7983 */ /* 0x000ea80000300800 */
[----:B-1----:R-:W3:Y:S04]  /*77dd0*/  LDL.LU R229, [R1+0xd4] ;  /* 0x0000d40001e57983 */ /* 0x002ee80000300800 */
[----:B------:R-:W4:Y:S04]  /*77de0*/  LDL.LU R217, [R1+0x1ac4] ;  /* 0x001ac40001d97983 */ /* 0x000f280000300800 */
[----:B------:R-:W4:Y:S04]  /*77df0*/  LDL.LU R216, [R1+0x1ac8] ;  /* 0x001ac80001d87983 */ /* 0x000f280000300800 */
[----:B------:R1:W-:Y:S04]  /*77e00*/  @P5 STG.E [R100.64], R233 ;  /* 0x000000e964005986 */ /* 0x0003e8000c101906 */
[----:B------:R1:W-:Y:S01]  /*77e10*/  @P1 STG.E [R102.64], R234 ;  /* 0x000000ea66001986 */ /* 0x0003e2000c101906 */
[----:B------:R-:W-:-:S03]  /*77e20*/  ISETP.GE.AND P1, PT, R232, c[0x0][0x17c], PT ;  /* 0x00005f00e8007a0c */ /* 0x000fc60003f26270 */
[----:B------:R-:W4:Y:S04]  /*77e30*/  LDL.LU R232, [R1+0x280] ;  /* 0x0002800001e87983 */ /* 0x000f280000300800 */
[----:B-1----:R-:W4:Y:S01]  /*77e40*/  LDL.LU R233, [R1+0x130] ;  /* 0x0001300001e97983 */ /* 0x002f220000300800 */
[C---:B------:R-:W-:Y:S02]  /*77e50*/  ISETP.LT.AND P6, PT, R219.reuse, c[0x0][0x178], !P3 ;  /* 0x00005e00db007a0c */ /* 0x040fe40005fc1270 */
[----:B------:R-:W-:Y:S02]  /*77e60*/  ISETP.LT.AND P3, PT, R218, c[0x0][0x178], !P3 ;  /* 0x00005e00da007a0c */ /* 0x000fe40005f61270 */
[----:B------:R-:W-:Y:S02]  /*77e70*/  IADD3 R0, R0, c[0x0][0x198], RZ ;  /* 0x0000660000007a10 */ /* 0x000fe40007ffe0ff */
[----:B------:R-:W-:-:S02]  /*77e80*/  ISETP.LT.AND P5, PT, R219, c[0x0][0x178], !P0 ;  /* 0x00005e00db007a0c */ /* 0x000fc400047a1270 */
[----:B------:R-:W-:Y:S01]  /*77e90*/  ISETP.LT.AND P0, PT, R218, c[0x0][0x178], !P0 ;  /* 0x00005e00da007a0c */ /* 0x000fe20004701270 */
[C---:B------:R-:W-:Y:S01]  /*77ea0*/  IMAD.WIDE R100, R0.reuse, 0x4, R96 ;  /* 0x0000000400647825 */ /* 0x040fe200078e0260 */
[----:B------:R-:W-:-:S03]  /*77eb0*/  IADD3 R3, R0, c[0x0][0x198], RZ ;  /* 0x0000660000037a10 */ /* 0x000fc60007ffe0ff */
[--C-:B------:R-:W-:Y:S01]  /*77ec0*/  IMAD.WIDE R102, R0, 0x4, R98.reuse ;  /* 0x0000000400667825 */ /* 0x100fe200078e0262 */
[----:B------:R1:W-:Y:S01]  /*77ed0*/  @P6 STG.E [R100.64], R235 ;  /* 0x000000eb64006986 */ /* 0x0003e2000c101906 */
[----:B------:R-:W-:Y:S02]  /*77ee0*/  ISETP.LT.AND P6, PT, R219, c[0x0][0x178], !P2 ;  /* 0x00005e00db007a0c */ /* 0x000fe400057c1270 */
[----:B------:R-:W-:Y:S01]  /*77ef0*/  ISETP.LT.AND P2, PT, R218, c[0x0][0x178], !P2 ;  /* 0x00005e00da007a0c */ /* 0x000fe20005741270 */
[----:B------:R1:W-:Y:S01]  /*77f00*/  @P3 STG.E [R102.64], R228 ;  /* 0x000000e466003986 */ /* 0x0003e2000c101906 */
[C---:B------:R-:W-:Y:S01]  /*77f10*/  IADD3 R0, R3.reuse, c[0x0][0x198], RZ ;  /* 0x0000660003007a10 */ /* 0x040fe20007ffe0ff */
[----:B-1----:R-:W-:-:S04]  /*77f20*/  IMAD.WIDE R100, R3, 0x4, R98 ;  /* 0x0000000403647825 */ /* 0x002fc800078e0262 */
[----:B------:R-:W-:Y:S01]  /*77f30*/  IMAD.WIDE R102, R3, 0x4, R96 ;  /* 0x0000000403667825 */ /* 0x000fe200078e0260 */
[----:B------:R-:W-:-:S04]  /*77f40*/  IADD3 R3, R0, c[0x0][0x198], RZ ;  /* 0x0000660000037a10 */ /* 0x000fc80007ffe0ff */
[----:B------:R1:W-:Y:S01]  /*77f50*/  @P5 STG.E [R102.64], R220 ;  /* 0x000000dc66005986 */ /* 0x0003e2000c101906 */
[----:B------:R-:W-:Y:S02]  /*77f60*/  ISETP.LT.AND P5, PT, R219, c[0x0][0x178], !P4 ;  /* 0x00005e00db007a0c */ /* 0x000fe400067a1270 */
[----:B------:R-:W-:Y:S01]  /*77f70*/  ISETP.LT.AND P4, PT, R218, c[0x0][0x178], !P4 ;  /* 0x00005e00da007a0c */ /* 0x000fe20006781270 */
[----:B------:R1:W-:Y:S02]  /*77f80*/  @P0 STG.E [R100.64], R221 ;  /* 0x000000dd64000986 */ /* 0x0003e4000c101906 */
[----:B-1----:R-:W-:-:S04]  /*77f90*/  IMAD.WIDE R102, R0, 0x4, R96 ;  /* 0x0000000400667825 */ /* 0x002fc800078e0260 */
[----:B------:R-:W-:Y:S01]  /*77fa0*/  IMAD.WIDE R100, R0, 0x4, R98 ;  /* 0x0000000400647825 */ /* 0x000fe200078e0262 */
[----:B------:R-:W-:Y:S01]  /*77fb0*/  @P6 STG.E [R102.64], R223 ;  /* 0x000000df66006986 */ /* 0x000fe2000c101906 */
[----:B--2---:R-:W-:-:S03]  /*77fc0*/  ISETP.GE.AND P3, PT, R222, c[0x0][0x17c], PT ;  /* 0x00005f00de007a0c */ /* 0x004fc60003f66270 */
[----:B------:R-:W2:Y:S04]  /*77fd0*/  LDL.LU R222, [R1+0x284] ;  /* 0x0002840001de7983 */ /* 0x000ea80000300800 */
[----:B---3--:R1:W-:Y:S01]  /*77fe0*/  @P2 STG.E [R100.64], R229 ;  /* 0x000000e564002986 */ /* 0x0083e2000c101906 */
[----:B----4-:R-:W-:-:S03]  /*77ff0*/  ISETP.GE.AND P0, PT, R217, c[0x0][0x17c], PT ;  /* 0x00005f00d9007a0c */ /* 0x010fc60003f06270 */
[----:B------:R-:W3:Y:S01]  /*78000*/  LDL.LU R228, [R1+0x134] ;  /* 0x0001340001e47983 */ /* 0x000ee20000300800 */
[----:B------:R-:W-:Y:S01]  /*78010*/  ISETP.GE.AND P2, PT, R216, c[0x0][0x17c], PT ;  /* 0x00005f00d8007a0c */ /* 0x000fe20003f46270 */
[C---:B------:R-:W-:Y:S02]  /*78020*/  IMAD.WIDE R216, R3.reuse, 0x4, R98 ;  /* 0x0000000403d87825 */ /* 0x040fe400078e0262 */
[----:B------:R-:W4:Y:S02]  /*78030*/  LDL.LU R220, [R1+0x1acc] ;  /* 0x001acc0001dc7983 */ /* 0x000f240000300800 */
[----:B-1----:R-:W-:Y:S02]  /*78040*/  IMAD.WIDE R100, R3, 0x4, R96 ;  /* 0x0000000403647825 */ /* 0x002fe400078e0260 */
[----:B------:R-:W4:Y:S04]  /*78050*/  LDL.LU R234, [R1+0x68] ;  /* 0x0000680001ea7983 */ /* 0x000f280000300800 */
[----:B------:R-:W4:Y:S04]  /*78060*/  LDL.LU R235, [R1+0x38] ;  /* 0x0000380001eb7983 */ /* 0x000f280000300800 */
[----:B------:R-:W4:Y:S04]  /*78070*/  LDL.LU R229, [R1+0x1ad0] ;  /* 0x001ad00001e57983 */ /* 0x000f280000300800 */
[----:B------:R-:W4:Y:S04]  /*78080*/  LDL.LU R221, [R1+0x6c] ;  /* 0x00006c0001dd7983 */ /* 0x000f280000300800 */
[----:B------:R-:W-:Y:S04]  /*78090*/  @P5 STG.E [R100.64], R232 ;  /* 0x000000e864005986 */ /* 0x000fe8000c101906 */
[----:B------:R-:W4:Y:S04]  /*780a0*/  LDL.LU R223, [R1+0x3c] ;  /* 0x00003c0001df7983 */ /* 0x000f280000300800 */
[----:B------:R1:W-:Y:S04]  /*780b0*/  @P4 STG.E [R216.64], R233 ;  /* 0x000000e9d8004986 */ /* 0x0003e8000c101906 */
[----:B-1----:R-:W4:Y:S01]  /*780c0*/  LDL.LU R216, [R1+0x1ad4] ;  /* 0x001ad40001d87983 */ /* 0x002f220000300800 */
[----:B------:R-:W-:-:S02]  /*780d0*/  ISETP.LT.AND P6, PT, R219, c[0x0][0x178], !P1 ;  /* 0x00005e00db007a0c */ /* 0x000fc40004fc1270 */
[C---:B------:R-:W-:Y:S01]  /*780e0*/  ISETP.LT.AND P1, PT, R218.reuse, c[0x0][0x178], !P1 ;  /* 0x00005e00da007a0c */ /* 0x040fe20004f21270 */
[----:B------:R-:W4:Y:S01]  /*780f0*/  LDL.LU R217, [R1+0x1ad8] ;  /* 0x001ad80001d97983 */ /* 0x000f220000300800 */
[----:B------:R-:W-:Y:S02]  /*78100*/  IADD3 R0, R3, c[0x0][0x198], RZ ;  /* 0x0000660003007a10 */ /* 0x000fe40007ffe0ff */
[----:B------:R-:W-:Y:S02]  /*78110*/  ISETP.LT.AND P5, PT, R219, c[0x0][0x178], !P3 ;  /* 0x00005e00db007a0c */ /* 0x000fe40005fa1270 */
[----:B------:R-:W-:Y:S01]  /*78120*/  ISETP.LT.AND P3, PT, R218, c[0x0][0x178], !P3 ;  /* 0x00005e00da007a0c */ /* 0x000fe20005f61270 */
[----:B------:R-:W-:-:S04]  /*78130*/  IMAD.WIDE R100, R0, 0x4, R96 ;  /* 0x0000000400647825 */ /* 0x000fc800078e0260 */
[C---:B------:R-:W-:Y:S01]  /*78140*/  IMAD.WIDE R102, R0.reuse, 0x4, R98 ;  /* 0x0000000400667825 */ /* 0x040fe200078e0262 */
[----:B------:R-:W-:-:S04]  /*78150*/  IADD3 R0, R0, c[0x0][0x198], RZ ;  /* 0x0000660000007a10 */ /* 0x000fc80007ffe0ff */
[----:B------:R-:W-:Y:S01]  /*78160*/  IADD3 R3, R0, c[0x0][0x198], RZ ;  /* 0x0000660000037a10 */ /* 0x000fe20007ffe0ff */
[----:B--2---:R1:W-:Y:S01]  /*78170*/  @P6 STG.E [R100.64], R222 ;  /* 0x000000de64006986 */ /* 0x0043e2000c101906 */
[----:B------:R-:W-:-:S03]  /*78180*/  ISETP.LT.AND P6, PT, R219, c[0x0][0x178], !P0 ;  /* 0x00005e00db007a0c */ /* 0x000fc600047c1270 */
[----:B---3--:R2:W-:Y:S01]  /*78190*/  @P1 STG.E [R102.64], R228 ;  /* 0x000000e466001986 */ /* 0x0085e2000c101906 */
[----:B-1----:R-:W-:Y:S01]  /*781a0*/  IMAD.WIDE R100, R0, 0x4, R96 ;  /* 0x0000000400647825 */ /* 0x002fe200078e0260 */
[----:B----4-:R-:W-:Y:S02]  /*781b0*/  ISETP.GE.AND P4, PT, R220, c[0x0][0x17c], PT ;  /* 0x00005f00dc007a0c */ /* 0x010fe40003f86270 */
[----:B------:R-:W3:Y:S01]  /*781c0*/  LDL.LU R220, [R1+0x88] ;  /* 0x0000880001dc7983 */ /* 0x000ee20000300800 */
[----:B------:R-:W-:-:S03]  /*781d0*/  ISETP.LT.AND P0, PT, R218, c[0x0][0x178], !P0 ;  /* 0x00005e00da007a0c */ /* 0x000fc60004701270 */
[----:B------:R-:W4:Y:S01]  /*781e0*/  LDL.LU R222, [R1+0x48] ;  /* 0x0000480001de7983 */ /* 0x000f220000300800 */
[----:B--2---:R-:W-:-:S03]  /*781f0*/  IMAD.WIDE R102, R0, 0x4, R98 ;  /* 0x0000000400667825 */ /* 0x004fc600078e0262 */
[----:B------:R1:W-:Y:S01]  /*78200*/  @P5 STG.E [R100.64], R234 ;  /* 0x000000ea64005986 */ /* 0x0003e2000c101906 */
[----:B------:R-:W-:-:S03]  /*78210*/  ISETP.GE.AND P1, PT, R229, c[0x0][0x17c], PT ;  /* 0x00005f00e5007a0c */ /* 0x000fc60003f26270 */
[----:B------:R-:W2:Y:S04]  /*78220*/  LDL.LU R228, [R1+0x8c] ;  /* 0x00008c0001e47983 */ /* 0x000ea80000300800 */
[----:B------:R1:W-:Y:S04]  /*78230*/  @P3 STG.E [R102.64], R235 ;  /* 0x000000eb66003986 */ /* 0x0003e8000c101906 */
[----:B------:R-:W2:Y:S01]  /*78240*/  LDL.LU R229, [R1+0x4c] ;  /* 0x00004c0001e57983 */ /* 0x000ea20000300800 */
[----:B-1----:R-:W-:-:S04]  /*78250*/  IMAD.WIDE R100, R3, 0x4, R98 ;  /* 0x0000000403647825 */ /* 0x002fc800078e0262 */
[----:B------:R-:W-:Y:S01]  /*78260*/  IMAD.WIDE R102, R3, 0x4, R96 ;  /* 0x0000000403667825 */ /* 0x000fe200078e0260 */
[----:B------:R-:W-:Y:S02]  /*78270*/  ISETP.GE.AND P3, PT, R216, c[0x0][0x17c], PT ;  /* 0x00005f00d8007a0c */ /* 0x000fe40003f66270 */
[----:B------:R-:W2:Y:S04]  /*78280*/  LDL.LU R216, [R1+0x1adc] ;  /* 0x001adc0001d87983 */ /* 0x000ea80000300800 */
[----:B------:R-:W2:Y:S04]  /*78290*/  LDL.LU R233, [R1+0xa8] ;  /* 0x0000a80001e97983 */ /* 0x000ea80000300800 */
[----:B------:R1:W-:Y:S04]  /*782a0*/  @P6 STG.E [R102.64], R221 ;  /* 0x000000dd66006986 */ /* 0x0003e8000c101906 */
[----:B------:R-:W2:Y:S04]  /*782b0*/  LDL.LU R234, [R1+0x58] ;  /* 0x0000580001ea7983 */ /* 0x000ea80000300800 */
[----:B-1----:R-:W2:Y:S04]  /*782c0*/  LDL.LU R221, [R1+0x1ae0] ;  /* 0x001ae00001dd7983 */ /* 0x002ea80000300800 */
[----:B------:R1:W-:Y:S04]  /*782d0*/  @P0 STG.E [R100.64], R223 ;  /* 0x000000df64000986 */ /* 0x0003e8000c101906 */
[----:B------:R-:W2:Y:S04]  /*782e0*/  LDL.LU R235, [R1+0xac] ;  /* 0x0000ac0001eb7983 */ /* 0x000ea80000300800 */
[----:B-1----:R-:W2:Y:S04]  /*782f0*/  LDL.LU R223, [R1+0x5c] ;  /* 0x00005c0001df7983 */ /* 0x002ea80000300800 */
[----:B------:R-:W2:Y:S01]  /*78300*/  LDL.LU R232, [R1+0x1ae4] ;  /* 0x001ae40001e87983 */ /* 0x000ea20000300800 */
[----:B------:R-:W-:-:S02]  /*78310*/  ISETP.LT.AND P5, PT, R219, c[0x0][0x178], !P2 ;  /* 0x00005e00db007a0c */ /* 0x000fc400057a1270 */
[C---:B------:R-:W-:Y:S02]  /*78320*/  ISETP.LT.AND P2, PT, R218.reuse, c[0x0][0x178], !P2 ;  /* 0x00005e00da007a0c */ /* 0x040fe40005741270 */
[----:B------:R-:W-:Y:S02]  /*78330*/  IADD3 R0, R3, c[0x0][0x198], RZ ;  /* 0x0000660003007a10 */ /* 0x000fe40007ffe0ff */
[----:B------:R-:W-:Y:S02]  /*78340*/  ISETP.LT.AND P6, PT, R219, c[0x0][0x178], !P4 ;  /* 0x00005e00db007a0c */ /* 0x000fe400067c1270 */
[----:B------:R-:W-:Y:S01]  /*78350*/  ISETP.LT.AND P4, PT, R218, c[0x0][0x178], !P4 ;  /* 0x00005e00da007a0c */ /* 0x000fe20006781270 */
[C---:B------:R-:W-:Y:S01]  /*78360*/  IMAD.WIDE R102, R0.reuse, 0x4, R96 ;  /* 0x0000000400667825 */ /* 0x040fe200078e0260 */
[----:B------:R-:W-:-:S03]  /*78370*/  IADD3 R3, R0, c[0x0][0x198], RZ ;  /* 0x0000660000037a10 */ /* 0x000fc60007ffe0ff */
[----:B------:R-:W-:Y:S01]  /*78380*/  IMAD.WIDE R100, R0, 0x4, R98 ;  /* 0x0000000400647825 */ /* 0x000fe200078e0262 */
[----:B------:R-:W-:Y:S02]  /*78390*/  ISETP.GE.AND P0, PT, R217, c[0x0][0x17c], PT ;  /* 0x00005f00d9007a0c */ /* 0x000fe40003f06270 */
[----:B------:R-:W-:Y:S01]  /*783a0*/  IADD3 R0, R3, c[0x0][0x198], RZ ;  /* 0x0000660003007a10 */ /* 0x000fe20007ffe0ff */
[----:B---3--:R1:W-:Y:S01]  /*783b0*/  @P5 STG.E [R102.64], R220 ;  /* 0x000000dc66005986 */ /* 0x0083e2000c101906 */
[----:B------:R-:W-:-:S03]  /*783c0*/  ISETP.LT.AND P5, PT, R219, c[0x0][0x178], !P1 ;  /* 0x00005e00db007a0c */ /* 0x000fc60004fa1270 */
[----:B----4-:R3:W-:Y:S01]  /*783d0*/  @P2 STG.E [R100.64], R222 ;  /* 0x000000de64002986 */ /* 0x0107e2000c101906 */
[----:B------:R-:W-:-:S03]  /*783e0*/  ISETP.LT.AND P1, PT, R218, c[0x0][0x178], !P1 ;  /* 0x00005e00da007a0c */ /* 0x000fc60004f21270 */
[----:B-1----:R-:W4:Y:S01]  /*783f0*/  LDL.LU R220, [R1+0xc8] ;  /* 0x0000c80001dc7983 */ /* 0x002f220000300800 */
[----:B---3--:R-:W-:-:S03]  /*78400*/  IMAD.WIDE R100, R3, 0x4, R96 ;  /* 0x0000000403647825 */ /* 0x008fc600078e0260 */
[----:B------:R-:W3:Y:S04]  /*78410*/  LDL.LU R222, [R1+0x78] ;  /* 0x0000780001de7983 */ /* 0x000ee80000300800 */
[----:B--2---:R1:W-:Y:S01]  /*78420*/  @P6 STG.E [R100.64], R228 ;  /* 0x000000e464006986 */ /* 0x0043e2000c101906 */
[----:B------:R-:W-:-:S03]  /*78430*/  IMAD.WIDE R102, R0, 0x4, R98 ;  /* 0x0000000400667825 */ /* 0x000fc600078e0262 */
[----:B-1----:R-:W2:Y:S01]  /*78440*/  LDL.LU R228, [R1+0xcc] ;  /* 0x0000cc0001e47983 */ /* 0x002ea20000300800 */
[----:B------:R-:W-:Y:S01]  /*78450*/  ISETP.GE.AND P2, PT, R216, c[0x0][0x17c], PT ;  /* 0x00005f00d8007a0c */ /* 0x000fe20003f46270 */
[----:B------:R-:W-:-:S05]  /*78460*/  IMAD.WIDE R216, R3, 0x4, R98 ;  /* 0x0000000403d87825 */ /* 0x000fca00078e0262 */
[----:B------:R1:W-:Y:S01]  /*78470*/  @P4 STG.E [R216.64], R229 ;  /* 0x000000e5d8004986 */ /* 0x0003e2000c101906 */
[----:B------:R-:W-:-:S05]  /*78480*/  IMAD.WIDE R100, R0, 0x4, R96 ;  /* 0x0000000400647825 */ /* 0x000fca00078e0260 */
[----:B------:R1:W-:Y:S01]  /*78490*/  @P5 STG.E [R100.64], R233 ;  /* 0x000000e964005986 */ /* 0x0003e2000c101906 */
[----:B------:R-:W-:-:S03]  /*784a0*/  ISETP.GE.AND P4, PT, R221, c[0x0][0x17c], PT ;  /* 0x00005f00dd007a0c */ /* 0x000fc60003f86270 */
[----:B------:R-:W2:Y:S04]  /*784b0*/  LDL.LU R221, [R1+0x1ae8] ;  /* 0x001ae80001dd7983 */ /* 0x000ea80000300800 */
[----:B-1----:R-:W2:Y:S04]  /*784c0*/  LDL.LU R229, [R1+0x7c] ;  /* 0x00007c0001e57983 */ /* 0x002ea80000300800 */
[----:B------:R-:W2:Y:S04]  /*784d0*/  LDL.LU R217, [R1+0x1aec] ;  /* 0x001aec0001d97983 */ /* 0x000ea80000300800 */
[----:B------:R-:W2:Y:S04]  /*784e0*/  LDL.LU R216, [R1+0x1af0] ;  /* 0x001af00001d87983 */ /* 0x000ea80000300800 */
[----:B------:R1:W-:Y:S01]  /*784f0*/  @P1 STG.E [R102.64], R234 ;  /* 0x000000ea66001986 */ /* 0x0003e2000c101906 */
[----:B------:R-:W-:-:S03]  /*78500*/  ISETP.GE.AND P1, PT, R232, c[0x0][0x17c], PT ;  /* 0x00005f00e8007a0c */ /* 0x000fc60003f26270 */
[----:B------:R-:W2:Y:S04]  /*78510*/  LDL.LU R232, [R1+0x258] ;  /* 0x0002580001e87983 */ /* 0x000ea80000300800 */
[----:B------:R-:W2:Y:S01]  /*78520*/  LDL.LU R233, [R1+0x98] ;  /* 0x0000980001e97983 */ /* 0x000ea20000300800 */
[C---:B------:R-:W-:Y:S02]  /*78530*/  ISETP.LT.AND P6, PT, R219.reuse, c[0x0][0x178], !P3 ;  /* 0x00005e00db007a0c */ /* 0x040fe40005fc1270 */
[----:B------:R-:W-:Y:S02]  /*78540*/  ISETP.LT.AND P3, PT, R218, c[0x0][0x178], !P3 ;  /* 0x00005e00da007a0c */ /* 0x000fe40005f61270 */
[----:B------:R-:W-:Y:S02]  /*78550*/  IADD3 R0, R0, c[0x0][0x198], RZ ;  /* 0x0000660000007a10 */ /* 0x000fe40007ffe0ff */
[----:B------:R-:W-:-:S02]  /*78560*/  ISETP.LT.AND P5, PT, R219, c[0x0][0x178], !P0 ;  /* 0x00005e00db007a0c */ /* 0x000fc400047a1270 */
[----:B------:R-:W-:Y:S01]  /*78570*/  ISETP.LT.AND P0, PT, R218, c[0x0][0x178], !P0 ;  /* 0x00005e00da007a0c */ /* 0x000fe20004701270 */
[C---:B------:R-:W-:Y:S01]  /*78580*/  IMAD.WIDE R100, R0.reuse, 0x4, R96 ;  /* 0x0000000400647825 */ /* 0x040fe200078e0260 */
[----:B------:R-:W-:-:S03]  /*78590*/  IADD3 R3, R0, c[0x0][0x198], RZ ;  /* 0x0000660000037a10 */ /* 0x000fc60007ffe0ff */
[--C-:B-1----:R-:W-:Y:S01]  /*785a0*/  IMAD.WIDE R102, R0, 0x4, R98.reuse ;  /* 0x0000000400667825 */ /* 0x102fe200078e0262 */
        /* <DEDUP_REMOVED lines=8> */
[----:B----4-:R1:W-:Y:S01]  /*78630*/  @P5 STG.E [R102.64], R220 ;  /* 0x000000dc66005986 */ /* 0x0103e2000c101906 */
[----:B------:R-:W-:Y:S02]  /*78640*/  ISETP.LT.AND P5, PT, R219, c[0x0][0x178], !P4 ;  /* 0x00005e00db007a0c */ /* 0x000fe400067a1270 */
[----:B------:R-:W-:Y:S01]  /*78650*/  ISETP.LT.AND P4, PT, R218, c[0x0][0x178], !P4 ;  /* 0x00005e00da007a0c */ /* 0x000fe20006781270 */
[----:B---3--:R3:W-:Y:S01]  /*78660*/  @P0 STG.E [R100.64], R222 ;  /* 0x000000de64000986 */ /* 0x0087e2000c101906 */
[----:B-1----:R-:W-:-:S04]  /*78670*/  IMAD.WIDE R102, R0, 0x4, R96 ;  /* 0x0000000400667825 */ /* 0x002fc800078e0260 */
[----:B---3--:R-:W-:Y:S01]  /*78680*/  IMAD.WIDE R100, R0, 0x4, R98 ;  /* 0x0000000400647825 */ /* 0x008fe200078e0262 */
[----:B--2---:R-:W-:Y:S01]  /*78690*/  @P6 STG.E [R102.64], R228 ;  /* 0x000000e466006986 */ /* 0x004fe2000c101906 */
[----:B------:R-:W-:-:S03]  /*786a0*/  ISETP.GE.AND P3, PT, R221, c[0x0][0x17c], PT ;  /* 0x00005f00dd007a0c */ /* 0x000fc60003f66270 */
[----:B------:R-:W2:Y:S04]  /*786b0*/  LDL.LU R221, [R1+0x25c] ;  /* 0x00025c0001dd7983 */ /* 0x000ea80000300800 */
[----:B------:R1:W-:Y:S01]  /*786c0*/  @P2 STG.E [R100.64], R229 ;  /* 0x000000e564002986 */ /* 0x0003e2000c101906 */
[----:B------:R-:W-:-:S03]  /*786d0*/  ISETP.GE.AND P0, PT, R217, c[0x0][0x17c], PT ;  /* 0x00005f00d9007a0c */ /* 0x000fc60003f06270 */
        /* <DEDUP_REMOVED lines=798> */
[----:B------:R-:W3:Y:S04]  /*7b8c0*/  LDL.LU R220, [R1+0x460] ;  /* 0x0004600001dc7983 */ /* 0x000ee80000300800 */
[----:B------:R-:W4:Y:S01]  /*7b8d0*/  LDL.LU R222, [R1+0x420] ;  /* 0x0004200001de7983 */ /* 0x000f220000300800 */
[----:B--2---:R-:W-:-:S03]  /*7b8e0*/  IMAD.WIDE R102, R0, 0x4, R98 ;  /* 0x0000000400667825 */ /* 0x004fc600078e0262 */
[----:B------:R-:W-:Y:S01]  /*7b8f0*/  @P5 STG.E [R100.64], R234 ;  /* 0x000000ea64005986 */ /* 0x000fe2000c101906 */
[----:B------:R-:W-:-:S03]  /*7b900*/  ISETP.GE.AND P1, PT, R229, c[0x0][0x17c], PT ;  /* 0x00005f00e5007a0c */ /* 0x000fc60003f26270 */
[----:B------:R-:W2:Y:S04]  /*7b910*/  LDL.LU R228, [R1+0x464] ;  /* 0x0004640001e47983 */ /* 0x000ea80000300800 */
[----:B------:R1:W-:Y:S04]  /*7b920*/  @P3 STG.E [R102.64], R235 ;  /* 0x000000eb66003986 */ /* 0x0003e8000c101906 */
[----:B------:R-:W2:Y:S01]  /*7b930*/  LDL.LU R229, [R1+0x424] ;  /* 0x0004240001e57983 */ /* 0x000ea20000300800 */
[----:B-1----:R-:W-:Y:S01]  /*7b940*/  IMAD.WIDE R102, R3, 0x4, R96 ;  /* 0x0000000403667825 */ /* 0x002fe200078e0260 */
[----:B------:R-:W-:-:S02]  /*7b950*/  ISETP.GE.AND P3, PT, R216, c[0x0][0x17c], PT ;  /* 0x00005f00d8007a0c */ /* 0x000fc40003f66270 */
[----:B------:R-:W2:Y:S04]  /*7b960*/  LDL.LU R216, [R1+0x1cc0] ;  /* 0x001cc00001d87983 */ /* 0x000ea80000300800 */
[----:B------:R-:W2:Y:S04]  /*7b970*/  LDL.LU R233, [R1+0x4b0] ;  /* 0x0004b00001e97983 */ /* 0x000ea80000300800 */
[----:B------:R1:W-:Y:S04]  /*7b980*/  @P6 STG.E [R102.64], R221 ;  /* 0x000000dd66006986 */ /* 0x0003e8000c101906 */
[----:B------:R-:W2:Y:S04]  /*7b990*/  LDL.LU R234, [R1+0xe0] ;  /* 0x0000e00001ea7983 */ /* 0x000ea80000300800 */
[----:B-1----:R-:W2:Y:S01]  /*7b9a0*/  LDL.LU R221, [R1+0x1cc4] ;  /* 0x001cc40001dd7983 */ /* 0x002ea20000300800 */
[----:B------:R-:W-:-:S02]  /*7b9b0*/  ISETP.LT.AND P0, PT, R218, c[0x0][0x178], !P0 ;  /* 0x00005e00da007a0c */ /* 0x000fc40004701270 */
[----:B------:R-:W-:Y:S01]  /*7b9c0*/  ISETP.LT.AND P5, PT, R219, c[0x0][0x178], !P2 ;  /* 0x00005e00db007a0c */ /* 0x000fe200057a1270 */
[C---:B------:R-:W-:Y:S01]  /*7b9d0*/  IMAD.WIDE R100, R3.reuse, 0x4, R98 ;  /* 0x0000000403647825 */ /* 0x040fe200078e0262 */
[C---:B------:R-:W-:Y:S01]  /*7b9e0*/  ISETP.LT.AND P2, PT, R218.reuse, c[0x0][0x178], !P2 ;  /* 0x00005e00da007a0c */ /* 0x040fe20005741270 */
[----:B------:R-:W2:Y:S01]  /*7b9f0*/  LDL.LU R235, [R1+0x4b4] ;  /* 0x0004b40001eb7983 */ /* 0x000ea20000300800 */
[----:B------:R-:W-:Y:S02]  /*7ba00*/  IADD3 R0, R3, c[0x0][0x198], RZ ;  /* 0x0000660003007a10 */ /* 0x000fe40007ffe0ff */
[----:B------:R-:W-:Y:S02]  /*7ba10*/  ISETP.LT.AND P6, PT, R219, c[0x0][0x178], !P4 ;  /* 0x00005e00db007a0c */ /* 0x000fe400067c1270 */
[----:B------:R-:W-:Y:S01]  /*7ba20*/  ISETP.LT.AND P4, PT, R218, c[0x0][0x178], !P4 ;  /* 0x00005e00da007a0c */ /* 0x000fe20006781270 */
[C---:B------:R-:W-:Y:S02]  /*7ba30*/  IMAD.WIDE R102, R0.reuse, 0x4, R96 ;  /* 0x0000000400667825 */ /* 0x040fe400078e0260 */
[----:B------:R1:W-:Y:S01]  /*7ba40*/  @P0 STG.E [R100.64], R223 ;  /* 0x000000df64000986 */ /* 0x0003e2000c101906 */
[----:B------:R-:W-:-:S02]  /*7ba50*/  IADD3 R3, R0, c[0x0][0x198], RZ ;  /* 0x0000660000037a10 */ /* 0x000fc40007ffe0ff */
[----:B------:R-:W-:Y:S01]  /*7ba60*/  ISETP.GE.AND P0, PT, R217, c[0x0][0x17c], PT ;  /* 0x00005f00d9007a0c */ /* 0x000fe20003f06270 */
[----:B-1----:R-:W-:Y:S01]  /*7ba70*/  IMAD.WIDE R100, R0, 0x4, R98 ;  /* 0x0000000400647825 */ /* 0x002fe200078e0262 */
[----:B------:R-:W2:Y:S04]  /*7ba80*/  LDL.LU R223, [R1+0xe4] ;  /* 0x0000e40001df7983 */ /* 0x000ea80000300800 */
[----:B------:R-:W2:Y:S04]  /*7ba90*/  LDL.LU R232, [R1+0x1cc8] ;  /* 0x001cc80001e87983 */ /* 0x000ea80000300800 */
[----:B---3--:R1:W-:Y:S04]  /*7baa0*/  @P5 STG.E [R102.64], R220 ;  /* 0x000000dc66005986 */ /* 0x0083e8000c101906 */
[----:B----4-:R3:W-:Y:S04]  /*7bab0*/  @P2 STG.E [R100.64], R222 ;  /* 0x000000de64002986 */ /* 0x0107e8000c101906 */
[----:B-1----:R-:W4:Y:S01]  /*7bac0*/  LDL.LU R220, [R1+0x4c0] ;  /* 0x0004c00001dc7983 */ /* 0x002f220000300800 */
[----:B---3--:R-:W-:-:S03]  /*7bad0*/  IMAD.WIDE R100, R3, 0x4, R96 ;  /* 0x0000000403647825 */ /* 0x008fc600078e0260 */
[----:B------:R-:W3:Y:S04]  /*7bae0*/  LDL.LU R222, [R1+0x10] ;  /* 0x0000100001de7983 */ /* 0x000ee80000300800 */
[----:B--2---:R1:W-:Y:S04]  /*7baf0*/  @P6 STG.E [R100.64], R228 ;  /* 0x000000e464006986 */ /* 0x0043e8000c101906 */
[----:B-1----:R-:W2:Y:S01]  /*7bb00*/  LDL.LU R228, [R1+0x4c4] ;  /* 0x0004c40001e47983 */ /* 0x002ea20000300800 */
[----:B------:R-:W-:Y:S01]  /*7bb10*/  ISETP.GE.AND P2, PT, R216, c[0x0][0x17c], PT ;  /* 0x00005f00d8007a0c */ /* 0x000fe20003f46270 */
[----:B------:R-:W-:-:S05]  /*7bb20*/  IMAD.WIDE R216, R3, 0x4, R98 ;  /* 0x0000000403d87825 */ /* 0x000fca00078e0262 */
[----:B------:R1:W-:Y:S01]  /*7bb30*/  @P4 STG.E [R216.64], R229 ;  /* 0x000000e5d8004986 */ /* 0x0003e2000c101906 */
[----:B------:R-:W-:-:S03]  /*7bb40*/  ISETP.GE.AND P4, PT, R221, c[0x0][0x17c], PT ;  /* 0x00005f00dd007a0c */ /* 0x000fc60003f86270 */
[----:B------:R-:W2:Y:S01]  /*7bb50*/  LDL.LU R221, [R1+0x1ccc] ;  /* 0x001ccc0001dd7983 */ /* 0x000ea20000300800 */
[----:B------:R-:W-:Y:S02]  /*7bb60*/  ISETP.LT.AND P5, PT, R219, c[0x0][0x178], !P1 ;  /* 0x00005e00db007a0c */ /* 0x000fe40004fa1270 */
[C---:B------:R-:W-:Y:S01]  /*7bb70*/  ISETP.LT.AND P1, PT, R218.reuse, c[0x0][0x178], !P1 ;  /* 0x00005e00da007a0c */ /* 0x040fe20004f21270 */
[----:B-1----:R-:W3:Y:S01]  /*7bb80*/  LDL.LU R229, [R1+0x14] ;  /* 0x0000140001e57983 */ /* 0x002ee20000300800 */
[----:B------:R-:W-:Y:S02]  /*7bb90*/  IADD3 R0, R3, c[0x0][0x198], RZ ;  /* 0x0000660003007a10 */ /* 0x000fe40007ffe0ff */
[----:B------:R-:W-:Y:S01]  /*7bba0*/  ISETP.LT.AND P6, PT, R219, c[0x0][0x178], !P3 ;  /* 0x00005e00db007a0c */ /* 0x000fe20005fc1270 */
[----:B------:R-:W3:Y:S01]  /*7bbb0*/  LDL.LU R217, [R1+0x1ce4] ;  /* 0x001ce40001d97983 */ /* 0x000ee20000300800 */
[----:B------:R-:W-:Y:S01]  /*7bbc0*/  ISETP.LT.AND P3, PT, R218, c[0x0][0x178], !P3 ;  /* 0x00005e00da007a0c */ /* 0x000fe20005f61270 */
[----:B------:R-:W-:-:S02]  /*7bbd0*/  IMAD.WIDE R100, R0, 0x4, R96 ;  /* 0x0000000400647825 */ /* 0x000fc400078e0260 */
[----:B------:R-:W3:Y:S02]  /*7bbe0*/  LDL.LU R216, [R1+0x1ce8] ;  /* 0x001ce80001d87983 */ /* 0x000ee40000300800 */
[C---:B------:R-:W-:Y:S01]  /*7bbf0*/  IMAD.WIDE R102, R0.reuse, 0x4, R98 ;  /* 0x0000000400667825 */ /* 0x040fe200078e0262 */
[----:B------:R-:W-:Y:S01]  /*7bc00*/  IADD3 R0, R0, c[0x0][0x198], RZ ;  /* 0x0000660000007a10 */ /* 0x000fe20007ffe0ff */
[----:B------:R1:W-:Y:S04]  /*7bc10*/  @P5 STG.E [R100.64], R233 ;  /* 0x000000e964005986 */ /* 0x0003e8000c101906 */
[----:B------:R1:W-:Y:S02]  /*7bc20*/  @P1 STG.E [R102.64], R234 ;  /* 0x000000ea66001986 */ /* 0x0003e4000c101906 */
[----:B-1----:R-:W-:Y:S01]  /*7bc30*/  IMAD.WIDE R100, R0, 0x4, R96 ;  /* 0x0000000400647825 */ /* 0x002fe200078e0260 */
[----:B------:R-:W-:-:S02]  /*7bc40*/  ISETP.GE.AND P1, PT, R232, c[0x0][0x17c], PT ;  /* 0x00005f00e8007a0c */ /* 0x000fc40003f26270 */
[----:B------:R-:W3:Y:S01]  /*7bc50*/  LDL.LU R232, [R1+0x4f0] ;  /* 0x0004f00001e87983 */ /* 0x000ee20000300800 */
[----:B------:R-:W-:-:S03]  /*7bc60*/  IMAD.WIDE R102, R0, 0x4, R98 ;  /* 0x0000000400667825 */ /* 0x000fc600078e0262 */
[----:B------:R1:W-:Y:S04]  /*7bc70*/  @P6 STG.E [R100.64], R235 ;  /* 0x000000eb64006986 */ /* 0x0003e8000c101906 */
[----:B------:R2:W-:Y:S04]  /*7bc80*/  @P3 STG.E [R102.64], R223 ;  /* 0x000000df66003986 */ /* 0x0005e8000c101906 */
[----:B-1----:R-:W3:Y:S01]  /*7bc90*/  LDL.LU R235, [R1+0x430] ;  /* 0x0004300001eb7983 */ /* 0x002ee20000300800 */
[----:B--2---:R-:W-:-:S03]  /*7bca0*/  ISETP.GE.AND P3, PT, R221, c[0x0][0x17c], PT ;  /* 0x00005f00dd007a0c */ /* 0x004fc60003f66270 */
[----:B------:R-:W2:Y:S01]  /*7bcb0*/  LDL.LU R221, [R1+0x4f4] ;  /* 0x0004f40001dd7983 */ /* 0x000ea20000300800 */
[C---:B------:R-:W-:Y:S02]  /*7bcc0*/  ISETP.LT.AND P5, PT, R219.reuse, c[0x0][0x178], !P0 ;  /* 0x00005e00db007a0c */ /* 0x040fe400047a1270 */
[----:B------:R-:W-:Y:S01]  /*7bcd0*/  ISETP.LT.AND P0, PT, R218, c[0x0][0x178], !P0 ;  /* 0x00005e00da007a0c */ /* 0x000fe20004701270 */
[----:B------:R-:W2:Y:S01]  /*7bce0*/  LDL.LU R223, [R1+0x434] ;  /* 0x0004340001df7983 */ /* 0x000ea20000300800 */
[----:B------:R-:W-:Y:S02]  /*7bcf0*/  IADD3 R3, R0, c[0x0][0x198], RZ ;  /* 0x0000660000037a10 */ /* 0x000fe40007ffe0ff */
[----:B------:R-:W-:Y:S02]  /*7bd00*/  ISETP.LT.AND P6, PT, R219, c[0x0][0x178], !P2 ;  /* 0x00005e00db007a0c */ /* 0x000fe400057c1270 */
[----:B------:R-:W-:Y:S01]  /*7bd10*/  ISETP.LT.AND P2, PT, R218, c[0x0][0x178], !P2 ;  /* 0x00005e00da007a0c */ /* 0x000fe20005741270 */
[C---:B------:R-:W-:Y:S01]  /*7bd20*/  IMAD.WIDE R102, R3.reuse, 0x4, R96 ;  /* 0x0000000403667825 */ /* 0x040fe200078e0260 */
[----:B------:R-:W-:-:S03]  /*7bd30*/  IADD3 R0, R3, c[0x0][0x198], RZ ;  /* 0x0000660003007a10 */ /* 0x000fc60007ffe0ff */
[----:B------:R-:W-:Y:S01]  /*7bd40*/  IMAD.WIDE R100, R3, 0x4, R98 ;  /* 0x0000000403647825 */ /* 0x000fe200078e0262 */
[----:B----4-:R1:W-:Y:S01]  /*7bd50*/  @P5 STG.E [R102.64], R220 ;  /* 0x000000dc66005986 */ /* 0x0103e2000c101906 */
[----:B------:R-:W-:-:S03]  /*7bd60*/  ISETP.LT.AND P5, PT, R219, c[0x0][0x178], !P4 ;  /* 0x00005e00db007a0c */ /* 0x000fc600067a1270 */
[----:B---3--:R3:W-:Y:S01]  /*7bd70*/  @P0 STG.E [R100.64], R222 ;  /* 0x000000de64000986 */ /* 0x0087e2000c101906 */
[----:B------:R-:W-:-:S03]  /*7bd80*/  IADD3 R3, R0, c[0x0][0x198], RZ ;  /* 0x0000660000037a10 */ /* 0x000fc60007ffe0ff */
[----:B-1----:R-:W4:Y:S01]  /*7bd90*/  LDL.LU R220, [R1+0x1cec] ;  /* 0x001cec0001dc7983 */ /* 0x002f220000300800 */
[----:B------:R-:W-:Y:S01]  /*7bda0*/  IMAD.WIDE R102, R0, 0x4, R96 ;  /* 0x0000000400667825 */ /* 0x000fe200078e0260 */
[----:B------:R-:W-:Y:S02]  /*7bdb0*/  ISETP.LT.AND P4, PT, R218, c[0x0][0x178], !P4 ;  /* 0x00005e00da007a0c */ /* 0x000fe40006781270 */
[----:B------:R-:W4:Y:S01]  /*7bdc0*/  LDL.LU R233, [R1+0x520] ;  /* 0x0005200001e97983 */ /* 0x000f220000300800 */
[----:B---3--:R-:W-:-:S03]  /*7bdd0*/  IMAD.WIDE R100, R0, 0x4, R98 ;  /* 0x0000000400647825 */ /* 0x008fc600078e0262 */
[----:B------:R-:W-:Y:S01]  /*7bde0*/  @P6 STG.E [R102.64], R228 ;  /* 0x000000e466006986 */ /* 0x000fe2000c101906 */
[----:B------:R-:W-:-:S03]  /*7bdf0*/  ISETP.LT.AND P6, PT, R219, c[0x0][0x178], !P1 ;  /* 0x00005e00db007a0c */ /* 0x000fc60004fc1270 */
[----:B------:R1:W-:Y:S01]  /*7be00*/  @P2 STG.E [R100.64], R229 ;  /* 0x000000e564002986 */ /* 0x0003e2000c101906 */
[----:B------:R-:W-:-:S03]  /*7be10*/  IADD3 R0, R3, c[0x0][0x198], RZ ;  /* 0x0000660003007a10 */ /* 0x000fc60007ffe0ff */
[----:B------:R-:W3:Y:S01]  /*7be20*/  LDL.LU R234, [R1+0x1f0] ;  /* 0x0001f00001ea7983 */ /* 0x000ee20000300800 */
[----:B-1----:R-:W-:-:S03]  /*7be30*/  IMAD.WIDE R100, R3, 0x4, R96 ;  /* 0x0000000403647825 */ /* 0x002fc600078e0260 */
[----:B------:R-:W3:Y:S04]  /*7be40*/  LDL.LU R229, [R1+0x1cf0] ;  /* 0x001cf00001e57983 */ /* 0x000ee80000300800 */
[----:B------:R-:W3:Y:S01]  /*7be50*/  LDL.LU R222, [R1+0x524] ;  /* 0x0005240001de7983 */ /* 0x000ee20000300800 */
[----:B------:R-:W-:-:S03]  /*7be60*/  IMAD.WIDE R102, R0, 0x4, R96 ;  /* 0x0000000400667825 */ /* 0x000fc600078e0260 */
[----:B------:R1:W-:Y:S04]  /*7be70*/  @P5 STG.E [R100.64], R232 ;  /* 0x000000e864005986 */ /* 0x0003e8000c101906 */
[----:B------:R-:W3:Y:S01]  /*7be80*/  LDL.LU R228, [R1+0x1f4] ;  /* 0x0001f40001e47983 */ /* 0x000ee20000300800 */
[----:B-1----:R-:W-:-:S03]  /*7be90*/  IMAD.WIDE R100, R3, 0x4, R98 ;  /* 0x0000000403647825 */ /* 0x002fc600078e0262 */
[----:B------:R-:W3:Y:S04]  /*7bea0*/  LDL.LU R232, [R1+0x1cf4] ;  /* 0x001cf40001e87983 */ /* 0x000ee80000300800 */
[----:B------:R-:W-:Y:S04]  /*7beb0*/  @P4 STG.E [R100.64], R235 ;  /* 0x000000eb64004986 */ /* 0x000fe8000c101906 */
[----:B--2---:R1:W-:Y:S04]  /*7bec0*/  @P6 STG.E [R102.64], R221 ;  /* 0x000000dd66006986 */ /* 0x0043e8000c101906 */
[----:B-1----:R-:W2:Y:S01]  /*7bed0*/  LDL.LU R221, [R1+0x1d0c] ;  /* 0x001d0c0001dd7983 */ /* 0x002ea20000300800 */
[----:B------:R-:W-:-:S02]  /*7bee0*/  ISETP.LT.AND P1, PT, R218, c[0x0][0x178], !P1 ;  /* 0x00005e00da007a0c */ /* 0x000fc40004f21270 */
[----:B------:R-:W-:Y:S01]  /*7bef0*/  ISETP.LT.AND P5, PT, R219, c[0x0][0x178], !P3 ;  /* 0x00005e00db007a0c */ /* 0x000fe20005fa1270 */
[----:B------:R-:W2:Y:S01]  /*7bf00*/  LDL.LU R235, [R1+0x4e0] ;  /* 0x0004e00001eb7983 */ /* 0x000ea20000300800 */
[----:B------:R-:W-:Y:S02]  /*7bf10*/  ISETP.GE.AND P0, PT, R217, c[0x0][0x17c], PT ;  /* 0x00005f00d9007a0c */ /* 0x000fe40003f06270 */
[----:B------:R-:W-:Y:S01]  /*7bf20*/  ISETP.GE.AND P2, PT, R216, c[0x0][0x17c], PT ;  /* 0x00005f00d8007a0c */ /* 0x000fe20003f46270 */
[----:B------:R-:W-:Y:S01]  /*7bf30*/  IMAD.WIDE R216, R0, 0x4, R98 ;  /* 0x0000000400d87825 */ /* 0x000fe200078e0262 */
[----:B------:R-:W-:Y:S02]  /*7bf40*/  ISETP.LT.AND P3, PT, R218, c[0x0][0x178], !P3 ;  /* 0x00005e00da007a0c */ /* 0x000fe40005f61270 */
[----:B------:R-:W-:Y:S02]  /*7bf50*/  IADD3 R0, R0, c[0x0][0x198], RZ ;  /* 0x0000660000007a10 */ /* 0x000fe40007ffe0ff */
[----:B------:R-:W-:-:S02]  /*7bf60*/  ISETP.LT.AND P6, PT, R219, c[0x0][0x178], !P0 ;  /* 0x00005e00db007a0c */ /* 0x000fc400047c1270 */
[----:B----4-:R-:W-:Y:S01]  /*7bf70*/  ISETP.GE.AND P4, PT, R220, c[0x0][0x17c], PT ;  /* 0x00005f00dc007a0c */ /* 0x010fe20003f86270 */
[C---:B------:R-:W-:Y:S01]  /*7bf80*/  IMAD.WIDE R100, R0.reuse, 0x4, R96 ;  /* 0x0000000400647825 */ /* 0x040fe200078e0260 */
[----:B------:R-:W4:Y:S01]  /*7bf90*/  LDL.LU R220, [R1+0x20] ;  /* 0x0000200001dc7983 */ /* 0x000f220000300800 */
[C---:B------:R-:W-:Y:S02]  /*7bfa0*/  IADD3 R3, R0.reuse, c[0x0][0x198], RZ ;  /* 0x0000660000037a10 */ /* 0x040fe40007ffe0ff */
[----:B------:R-:W-:Y:S01]  /*7bfb0*/  IMAD.WIDE R102, R0, 0x4, R98 ;  /* 0x0000000400667825 */ /* 0x000fe200078e0262 */
[----:B------:R1:W-:Y:S01]  /*7bfc0*/  @P1 STG.E [R216.64], R223 ;  /* 0x000000dfd8001986 */ /* 0x0003e2000c101906 */
[----:B------:R-:W-:-:S03]  /*7bfd0*/  ISETP.LT.AND P0, PT, R218, c[0x0][0x178], !P0 ;  /* 0x00005e00da007a0c */ /* 0x000fc60004701270 */
[----:B------:R-:W-:Y:S04]  /*7bfe0*/  @P5 STG.E [R100.64], R233 ;  /* 0x000000e964005986 */ /* 0x000fe8000c101906 */
[----:B---3--:R3:W-:Y:S04]  /*7bff0*/  @P3 STG.E [R102.64], R234 ;  /* 0x000000ea66003986 */ /* 0x0087e8000c101906 */
[----:B-1----:R-:W4:Y:S01]  /*7c000*/  LDL.LU R223, [R1+0x4e4] ;  /* 0x0004e40001df7983 */ /* 0x002f220000300800 */
[----:B------:R-:W-:-:S03]  /*7c010*/  ISETP.GE.AND P1, PT, R229, c[0x0][0x17c], PT ;  /* 0x00005f00e5007a0c */ /* 0x000fc60003f26270 */
[----:B------:R-:W4:Y:S01]  /*7c020*/  LDL.LU R229, [R1+0x24] ;  /* 0x0000240001e57983 */ /* 0x000f220000300800 */
[----:B---3--:R-:W-:-:S03]  /*7c030*/  IMAD.WIDE R102, R3, 0x4, R96 ;  /* 0x0000000403667825 */ /* 0x008fc600078e0260 */
[----:B------:R-:W3:Y:S01]  /*7c040*/  LDL.LU R216, [R1+0x1d10] ;  /* 0x001d100001d87983 */ /* 0x000ee20000300800 */
[----:B------:R-:W-:-:S03]  /*7c050*/  IMAD.WIDE R100, R3, 0x4, R98 ;  /* 0x0000000403647825 */ /* 0x000fc600078e0262 */
[----:B------:R-:W3:Y:S04]  /*7c060*/  LDL.LU R233, [R1+0x4d0] ;  /* 0x0004d00001e97983 */ /* 0x000ee80000300800 */
[----:B------:R1:W-:Y:S04]  /*7c070*/  @P6 STG.E [R102.64], R222 ;  /* 0x000000de66006986 */ /* 0x0003e8000c101906 */
[----:B------:R-:W3:Y:S04]  /*7c080*/  LDL.LU R234, [R1] ;  /* 0x0000000001ea7983 */ /* 0x000ee80000300800 */
[----:B-1----:R-:W3:Y:S01]  /*7c090*/  LDL.LU R222, [R1+0x1d14] ;  /* 0x001d140001de7983 */ /* 0x002ee20000300800 */
[----:B------:R-:W-:-:S03]  /*7c0a0*/  ISETP.GE.AND P3, PT, R232, c[0x0][0x17c], PT ;  /* 0x00005f00e8007a0c */ /* 0x000fc60003f66270 */
[----:B------:R1:W-:Y:S01]  /*7c0b0*/  @P0 STG.E [R100.64], R228 ;  /* 0x000000e464000986 */ /* 0x0003e2000c101906 */
[----:B--2---:R-:W-:-:S03]  /*7c0c0*/  ISETP.GE.AND P0, PT, R221, c[0x0][0x17c], PT ;  /* 0x00005f00dd007a0c */ /* 0x004fc60003f06270 */
[----:B------:R-:W2:Y:S04]  /*7c0d0*/  LDL.LU R221, [R1+0x4d4] ;  /* 0x0004d40001dd7983 */ /* 0x000ea80000300800 */
[----:B-1----:R-:W2:Y:S04]  /*7c0e0*/  LDL.LU R228, [R1+0x4] ;  /* 0x0000040001e47983 */ /* 0x002ea80000300800 */
[----:B------:R-:W2:Y:S01]  /*7c0f0*/  LDL.LU R232, [R1+0x1d18] ;  /* 0x001d180001e87983 */ /* 0x000ea20000300800 */
[----:B------:R-:W-:Y:S02]  /*7c100*/  ISETP.LT.AND P5, PT, R219, c[0x0][0x178], !P2 ;  /* 0x00005e00db007a0c */ /* 0x000fe400057a1270 */
[----:B------:R-:W-:-:S02]  /*7c110*/  ISETP.LT.AND P2, PT, R218, c[0x0][0x178], !P2 ;  /* 0x00005e00da007a0c */ /* 0x000fc40005741270 */
[----:B------:R-:W-:Y:S02]  /*7c120*/  IADD3 R0, R3, c[0x0][0x198], RZ ;  /* 0x0000660003007a10 */ /* 0x000fe40007ffe0ff */
[----:B------:R-:W-:-:S03]  /*7c130*/  ISETP.LT.AND P6, PT, R219, c[0x0][0x178], !P4 ;  /* 0x00005e00db007a0c */ /* 0x000fc600067c1270 */
[C---:B------:R-:W-:Y:S01]  /*7c140*/  IMAD.WIDE R102, R0.reuse, 0x4, R96 ;  /* 0x0000000400667825 */ /* 0x040fe200078e0260 */
[----:B------:R-:W-:-:S03]  /*7c150*/  IADD3 R3, R0, c[0x0][0x198], RZ ;  /* 0x0000660000037a10 */ /* 0x000fc60007ffe0ff */
[----:B------:R-:W-:Y:S01]  /*7c160*/  IMAD.WIDE R100, R0, 0x4, R98 ;  /* 0x0000000400647825 */ /* 0x000fe200078e0262 */
[----:B------:R1:W-:Y:S01]  /*7c170*/  @P5 STG.E [R102.64], R235 ;  /* 0x000000eb66005986 */ /* 0x0003e2000c101906 */
[----:B------:R-:W-:-:S03]  /*7c180*/  ISETP.LT.AND P4, PT, R218, c[0x0][0x178], !P4 ;  /* 0x00005e00da007a0c */ /* 0x000fc60006781270 */
[----:B----4-:R4:W-:Y:S01]  /*7c190*/  @P2 STG.E [R100.64], R220 ;  /* 0x000000dc64002986 */ /* 0x0109e2000c101906 */
[----:B------:R-:W-:Y:S02]  /*7c1a0*/  ISETP.LT.AND P5, PT, R219, c[0x0][0x178], !P1 ;  /* 0x00005e00db007a0c */ /* 0x000fe40004fa1270 */
[----:B------:R-:W-:Y:S02]  /*7c1b0*/  ISETP.LT.AND P1, PT, R218, c[0x0][0x178], !P1 ;  /* 0x00005e00da007a0c */ /* 0x000fe40004f21270 */
[C---:B------:R-:W-:Y:S01]  /*7c1c0*/  IADD3 R0, R3.reuse, c[0x0][0x198], RZ ;  /* 0x0000660003007a10 */ /* 0x040fe20007ffe0ff */
[----:B-1----:R-:W2:Y:S01]  /*7c1d0*/  LDL.LU R235, [R1+0x448] ;  /* 0x0004480001eb7983 */ /* 0x002ea20000300800 */
[----:B----4-:R-:W-:-:S03]  /*7c1e0*/  IMAD.WIDE R100, R3, 0x4, R96 ;  /* 0x0000000403647825 */ /* 0x010fc600078e0260 */
[----:B------:R-:W4:Y:S04]  /*7c1f0*/  LDL.LU R220, [R1+0x208] ;  /* 0x0002080001dc7983 */ /* 0x000f280000300800 */
[----:B------:R1:W-:Y:S01]  /*7c200*/  @P6 STG.E [R100.64], R223 ;  /* 0x000000df64006986 */ /* 0x0003e2000c101906 */
[----:B---3--:R-:W-:Y:S01]  /*7c210*/  ISETP.GE.AND P2, PT, R216, c[0x0][0x17c], PT ;  /* 0x00005f00d8007a0c */ /* 0x008fe20003f46270 */
[----:B------:R-:W-:Y:S01]  /*7c220*/  IMAD.WIDE R102, R0, 0x4, R96 ;  /* 0x0000000400667825 */ /* 0x000fe200078e0260 */
[----:B------:R-:W-:-:S03]  /*7c230*/  ISETP.LT.AND P6, PT, R219, c[0x0][0x178], !P3 ;  /* 0x00005e00db007a0c */ /* 0x000fc60005fc1270 */
[----:B-1----:R-:W-:Y:S01]  /*7c240*/  IMAD.WIDE R100, R3, 0x4, R98 ;  /* 0x0000000403647825 */ /* 0x002fe200078e0262 */
[----:B------:R-:W3:Y:S04]  /*7c250*/  LDL.LU R223, [R1+0x44c] ;  /* 0x00044c0001df7983 */ /* 0x000ee80000300800 */
[----:B------:R1:W-:Y:S01]  /*7c260*/  @P4 STG.E [R100.64], R229 ;  /* 0x000000e564004986 */ /* 0x0003e2000c101906 */
[----:B------:R-:W-:-:S03]  /*7c270*/  ISETP.GE.AND P4, PT, R222, c[0x0][0x17c], PT ;  /* 0x00005f00de007a0c */ /* 0x000fc60003f86270 */
[----:B------:R-:W3:Y:S01]  /*7c280*/  LDL.LU R222, [R1+0x1d1c] ;  /* 0x001d1c0001de7983 */ /* 0x000ee20000300800 */
[C---:B------:R-:W-:Y:S01]  /*7c290*/  IMAD.WIDE R216, R0.reuse, 0x4, R98 ;  /* 0x0000000400d87825 */ /* 0x040fe200078e0262 */
[----:B------:R-:W-:Y:S02]  /*7c2a0*/  IADD3 R0, R0, c[0x0][0x198], RZ ;  /* 0x0000660000007a10 */ /* 0x000fe40007ffe0ff */
[----:B------:R-:W-:Y:S04]  /*7c2b0*/  @P5 STG.E [R102.64], R233 ;  /* 0x000000e966005986 */ /* 0x000fe8000c101906 */
[----:B-1----:R-:W3:Y:S01]  /*7c2c0*/  LDL.LU R229, [R1+0x20c] ;  /* 0x00020c0001e57983 */ /* 0x002ee20000300800 */
[----:B------:R-:W-:-:S03]  /*7c2d0*/  IMAD.WIDE R100, R0, 0x4, R96 ;  /* 0x0000000400647825 */ /* 0x000fc600078e0260 */
[----:B------:R1:W-:Y:S04]  /*7c2e0*/  @P1 STG.E [R216.64], R234 ;  /* 0x000000ead8001986 */ /* 0x0003e8000c101906 */
[----:B-1----:R-:W3:Y:S04]  /*7c2f0*/  LDL.LU R217, [R1+0x1d34] ;  /* 0x001d340001d97983 */ /* 0x002ee80000300800 */
[----:B------:R-:W3:Y:S04]  /*7c300*/  LDL.LU R216, [R1+0x1d38] ;  /* 0x001d380001d87983 */ /* 0x000ee80000300800 */
[----:B--2---:R1:W-:Y:S01]  /*7c310*/  @P6 STG.E [R100.64], R221 ;  /* 0x000000dd64006986 */ /* 0x0043e2000c101906 */
[----:B------:R-:W-:-:S03]  /*7c320*/  ISETP.GE.AND P1, PT, R232, c[0x0][0x17c], PT ;  /* 0x00005f00e8007a0c */ /* 0x000fc60003f26270 */
[----:B------:R-:W2:Y:S04]  /*7c330*/  LDL.LU R232, [R1+0x468] ;  /* 0x0004680001e87983 */ /* 0x000ea80000300800 */
[----:B-1----:R-:W2:Y:S01]  /*7c340*/  LDL.LU R221, [R1+0x428] ;  /* 0x0004280001dd7983 */ /* 0x002ea20000300800 */
[----:B------:R-:W-:Y:S02]  /*7c350*/  ISETP.LT.AND P3, PT, R218, c[0x0][0x178], !P3 ;  /* 0x00005e00da007a0c */ /* 0x000fe40005f61270 */
[----:B------:R-:W-:Y:S01]  /*7c360*/  ISETP.LT.AND P5, PT, R219, c[0x0][0x178], !P0 ;  /* 0x00005e00db007a0c */ /* 0x000fe200047a1270 */
[----:B------:R-:W-:Y:S01]  /*7c370*/  IMAD.WIDE R102, R0, 0x4, R98 ;  /* 0x0000000400667825 */ /* 0x000fe200078e0262 */
[----:B------:R-:W-:Y:S02]  /*7c380*/  ISETP.LT.AND P0, PT, R218, c[0x0][0x178], !P0 ;  /* 0x00005e00da007a0c */ /* 0x000fe40004701270 */
[----:B------:R-:W-:-:S02]  /*7c390*/  IADD3 R3, R0, c[0x0][0x198], RZ ;  /* 0x0000660000037a10 */ /* 0x000fc40007ffe0ff */
[----:B------:R-:W-:Y:S02]  /*7c3a0*/  ISETP.LT.AND P6, PT, R219, c[0x0][0x178], !P2 ;  /* 0x00005e00db007a0c */ /* 0x000fe400057c1270 */
[----:B------:R-:W-:-:S03]  /*7c3b0*/  ISETP.LT.AND P2, PT, R218, c[0x0][0x178], !P2 ;  /* 0x00005e00da007a0c */ /* 0x000fc60005741270 */
[----:B------:R1:W-:Y:S01]  /*7c3c0*/  @P3 STG.E [R102.64], R228 ;  /* 0x000000e466003986 */ /* 0x0003e2000c101906 */
[C---:B------:R-:W-:Y:S01]  /*7c3d0*/  IADD3 R0, R3.reuse, c[0x0][0x198], RZ ;  /* 0x0000660003007a10 */ /* 0x040fe20007ffe0ff */
[----:B------:R-:W-:-:S04]  /*7c3e0*/  IMAD.WIDE R100, R3, 0x4, R98 ;  /* 0x0000000403647825 */ /* 0x000fc800078e0262 */
[----:B-1----:R-:W-:Y:S01]  /*7c3f0*/  IMAD.WIDE R102, R3, 0x4, R96 ;  /* 0x0000000403667825 */ /* 0x002fe200078e0260 */
[----:B------:R-:W-:-:S04]  /*7c400*/  IADD3 R3, R0, c[0x0][0x198], RZ ;  /* 0x0000660000037a10 */ /* 0x000fc80007ffe0ff */
[----:B------:R1:W-:Y:S01]  /*7c410*/  @P5 STG.E [R102.64], R235 ;  /* 0x000000eb66005986 */ /* 0x0003e2000c101906 */
[----:B------:R-:W-:-:S03]  /*7c420*/  ISETP.LT.AND P5, PT, R219, c[0x0][0x178], !P4 ;  /* 0x00005e00db007a0c */ /* 0x000fc600067a1270 */
[----:B----4-:R4:W-:Y:S01]  /*7c430*/  @P0 STG.E [R100.64], R220 ;  /* 0x000000dc64000986 */ /* 0x0109e2000c101906 */
[----:B------:R-:W-:Y:S01]  /*7c440*/  ISETP.LT.AND P4, PT, R218, c[0x0][0x178], !P4 ;  /* 0x00005e00da007a0c */ /* 0x000fe20006781270 */
[----:B-1----:R-:W-:-:S04]  /*7c450*/  IMAD.WIDE R102, R0, 0x4, R96 ;  /* 0x0000000400667825 */ /* 0x002fc800078e0260 */
[----:B----4-:R-:W-:Y:S01]  /*7c460*/  IMAD.WIDE R100, R0, 0x4, R98 ;  /* 0x0000000400647825 */ /* 0x010fe200078e0262 */
[----:B---3--:R-:W-:Y:S01]  /*7c470*/  @P6 STG.E [R102.64], R223 ;  /* 0x000000df66006986 */ /* 0x008fe2000c101906 */
[----:B------:R-:W-:-:S03]  /*7c480*/  ISETP.GE.AND P3, PT, R222, c[0x0][0x17c], PT ;  /* 0x00005f00de007a0c */ /* 0x000fc60003f66270 */
[----:B------:R-:W3:Y:S04]  /*7c490*/  LDL.LU R222, [R1+0x46c] ;  /* 0x00046c0001de7983 */ /* 0x000ee80000300800 */
[----:B------:R-:W4:Y:S04]  /*7c4a0*/  LDL.LU R228, [R1+0x42c] ;  /* 0x00042c0001e47983 */ /* 0x000f280000300800 */
[----:B------:R1:W-:Y:S04]  /*7c4b0*/  @P2 STG.E [R100.64], R229 ;  /* 0x000000e564002986 */ /* 0x0003e8000c101906 */
[----:B------:R-:W4:Y:S04]  /*7c4c0*/  LDL.LU R220, [R1+0x1d3c] ;  /* 0x001d3c0001dc7983 */ /* 0x000f280000300800 */
[----:B------:R-:W4:Y:S01]  /*7c4d0*/  LDL.LU R233, [R1+0x4b8] ;  /* 0x0004b80001e97983 */ /* 0x000f220000300800 */
[----:B-1----:R-:W-:-:S03]  /*7c4e0*/  IMAD.WIDE R100, R3, 0x4, R96 ;  /* 0x0000000403647825 */ /* 0x002fc600078e0260 */
[----:B------:R-:W4:Y:S04]  /*7c4f0*/  LDL.LU R234, [R1+0xe8] ;  /* 0x0000e80001ea7983 */ /* 0x000f280000300800 */
[----:B------:R-:W4:Y:S04]  /*7c500*/  LDL.LU R229, [R1+0x1d40] ;  /* 0x001d400001e57983 */ /* 0x000f280000300800 */
[----:B------:R-:W4:Y:S04]  /*7c510*/  LDL.LU R235, [R1+0x4bc] ;  /* 0x0004bc0001eb7983 */ /* 0x000f280000300800 */
[----:B------:R-:W4:Y:S04]  /*7c520*/  LDL.LU R223, [R1+0xec] ;  /* 0x0000ec0001df7983 */ /* 0x000f280000300800 */
[----:B--2---:R1:W-:Y:S02]  /*7c530*/  @P5 STG.E [R100.64], R232 ;  /* 0x000000e864005986 */ /* 0x0043e4000c101906 */
[----:B-1----:R-:W-:-:S02]  /*7c540*/  IMAD.WIDE R100, R3, 0x4, R98 ;  /* 0x0000000403647825 */ /* 0x002fc400078e0262 */
[----:B------:R-:W2:Y:S04]  /*7c550*/  LDL.LU R232, [R1+0x1d4c] ;  /* 0x001d4c0001e87983 */ /* 0x000ea80000300800 */
[----:B------:R1:W-:Y:S04]  /*7c560*/  @P4 STG.E [R100.64], R221 ;  /* 0x000000dd64004986 */ /* 0x0003e8000c101906 */
[----:B-1----:R-:W2:Y:S01]  /*7c570*/  LDL.LU R221, [R1+0x1d70] ;  /* 0x001d700001dd7983 */ /* 0x002ea20000300800 */
[----:B------:R-:W-:Y:S02]  /*7c580*/  ISETP.LT.AND P6, PT, R219, c[0x0][0x178], !P1 ;  /* 0x00005e00db007a0c */ /* 0x000fe40004fc1270 */
[----:B------:R-:W-:-:S02]  /*7c590*/  IADD3 R0, R3, c[0x0][0x198], RZ ;  /* 0x0000660003007a10 */ /* 0x000fc40007ffe0ff */
[----:B------:R-:W-:Y:S02]  /*7c5a0*/  ISETP.LT.AND P1, PT, R218, c[0x0][0x178], !P1 ;  /* 0x00005e00da007a0c */ /* 0x000fe40004f21270 */
[----:B------:R-:W-:Y:S01]  /*7c5b0*/  ISETP.LT.AND P5, PT, R219, c[0x0][0x178], !P3 ;  /* 0x00005e00db007a0c */ /* 0x000fe20005fa1270 */
[----:B------:R-:W-:Y:S01]  /*7c5c0*/  IMAD.WIDE R102, R0, 0x4, R96 ;  /* 0x0000000400667825 */ /* 0x000fe200078e0260 */
[----:B------:R-:W-:Y:S02]  /*7c5d0*/  ISETP.GE.AND P0, PT, R217, c[0x0][0x17c], PT ;  /* 0x00005f00d9007a0c */ /* 0x000fe40003f06270 */
[----:B------:R-:W-:Y:S01]  /*7c5e0*/  ISETP.GE.AND P2, PT, R216, c[0x0][0x17c], PT ;  /* 0x00005f00d8007a0c */ /* 0x000fe20003f46270 */
[----:B------:R-:W-:Y:S01]  /*7c5f0*/  IMAD.WIDE R216, R0, 0x4, R98 ;  /* 0x0000000400d87825 */ /* 0x000fe200078e0262 */
[----:B------:R-:W-:Y:S02]  /*7c600*/  ISETP.LT.AND P3, PT, R218, c[0x0][0x178], !P3 ;  /* 0x00005e00da007a0c */ /* 0x000fe40005f61270 */
[----:B------:R-:W-:-:S05]  /*7c610*/  IADD3 R0, R0, c[0x0][0x198], RZ ;  /* 0x0000660000007a10 */ /* 0x000fca0007ffe0ff */
[----:B------:R-:W-:Y:S01]  /*7c620*/  IMAD.WIDE R100, R0, 0x4, R96 ;  /* 0x0000000400647825 */ /* 0x000fe200078e0260 */
[----:B---3--:R1:W-:Y:S01]  /*7c630*/  @P6 STG.E [R102.64], R222 ;  /* 0x000000de66006986 */ /* 0x0083e2000c101906 */
[----:B------:R-:W-:Y:S02]  /*7c640*/  ISETP.LT.AND P6, PT, R219, c[0x0][0x178], !P0 ;  /* 0x00005e00db007a0c */ /* 0x000fe400047c1270 */
[----:B------:R-:W-:Y:S01]  /*7c650*/  ISETP.LT.AND P0, PT, R218, c[0x0][0x178], !P0 ;  /* 0x00005e00da007a0c */ /* 0x000fe20004701270 */
[----:B----4-:R-:W-:Y:S01]  /*7c660*/  @P1 STG.E [R216.64], R228 ;  /* 0x000000e4d8001986 */ /* 0x010fe2000c101906 */
[----:B------:R-:W-:Y:S01]  /*7c670*/  ISETP.GE.AND P4, PT, R220, c[0x0][0x17c], PT ;  /* 0x00005f00dc007a0c */ /* 0x000fe20003f86270 */
[C---:B-1----:R-:W-:Y:S02]  /*7c680*/  IMAD.WIDE R102, R0.reuse, 0x4, R98 ;  /* 0x0000000400667825 */ /* 0x042fe400078e0262 */
[----:B------:R-:W3:Y:S01]  /*7c690*/  LDL.LU R220, [R1+0x4c8] ;  /* 0x0004c80001dc7983 */ /* 0x000ee20000300800 */
[----:B------:R-:W-:-:S03]  /*7c6a0*/  IADD3 R0, R0, c[0x0][0x198], RZ ;  /* 0x0000660000007a10 */ /* 0x000fc60007ffe0ff */
[----:B------:R1:W-:Y:S04]  /*7c6b0*/  @P5 STG.E [R100.64], R233 ;  /* 0x000000e964005986 */ /* 0x0003e8000c101906 */
[----:B------:R-:W4:Y:S04]  /*7c6c0*/  LDL.LU R222, [R1+0x18] ;  /* 0x0000180001de7983 */ /* 0x000f280000300800 */
[----:B------:R1:W-:Y:S01]  /*7c6d0*/  @P3 STG.E [R102.64], R234 ;  /* 0x000000ea66003986 */ /* 0x0003e2000c101906 */
[----:B------:R-:W-:Y:S01]  /*7c6e0*/  ISETP.GE.AND P1, PT, R229, c[0x0][0x17c], PT ;  /* 0x00005f00e5007a0c */ /* 0x000fe20003f26270 */
[----:B-1----:R-:W-:-:S02]  /*7c6f0*/  IMAD.WIDE R100, R0, 0x4, R96 ;  /* 0x0000000400647825 */ /* 0x002fc400078e0260 */
[----:B------:R-:W4:Y:S01]  /*7c700*/  LDL.LU R228, [R1+0x4cc] ;  /* 0x0004cc0001e47983 */ /* 0x000f220000300800 */
[----:B------:R-:W-:-:S03]  /*7c710*/  IADD3 R3, R0, c[0x0][0x198], RZ ;  /* 0x0000660000037a10 */ /* 0x000fc60007ffe0ff */
[----:B------:R-:W4:Y:S01]  /*7c720*/  LDL.LU R229, [R1+0x1c] ;  /* 0x00001c0001e57983 */ /* 0x000f220000300800 */
[----:B------:R-:W-:-:S03]  /*7c730*/  IMAD.WIDE R102, R0, 0x4, R98 ;  /* 0x0000000400667825 */ /* 0x000fc600078e0262 */
[----:B------:R1:W-:Y:S04]  /*7c740*/  @P6 STG.E [R100.64], R235 ;  /* 0x000000eb64006986 */ /* 0x0003e8000c101906 */
[----:B------:R-:W4:Y:S04]  /*7c750*/  LDL.LU R0, [R1+0x1d74] ;  /* 0x001d740001007983 */ /* 0x000f280000300800 */
[----:B------:R-:W4:Y:S04]  /*7c760*/  LDL.LU R233, [R1+0x4f8] ;  /* 0x0004f80001e97983 */ /* 0x000f280000300800 */
[----:B------:R1:W-:Y:S04]  /*7c770*/  @P0 STG.E [R102.64], R223 ;  /* 0x000000df66000986 */ /* 0x0003e8000c101906 */
[----:B------:R-:W4:Y:S01]  /*7c780*/  LDL.LU R234, [R1+0x438] ;  /* 0x0004380001ea7983 */ /* 0x000f220000300800 */
[----:B--2---:R-:W-:-:S03]  /*7c790*/  ISETP.GE.AND P0, PT, R221, c[0x0][0x17c], PT ;  /* 0x00005f00dd007a0c */ /* 0x004fc60003f06270 */
[----:B------:R-:W2:Y:S01]  /*7c7a0*/  LDL.LU R221, [R1+0x1d48] ;  /* 0x001d480001dd7983 */ /* 0x000ea20000300800 */
[C---:B------:R-:W-:Y:S02]  /*7c7b0*/  ISETP.LT.AND P5, PT, R219.reuse, c[0x0][0x178], !P2 ;  /* 0x00005e00db007a0c */ /* 0x040fe400057a1270 */
[----:B------:R-:W-:Y:S02]  /*7c7c0*/  ISETP.LT.AND P2, PT, R218, c[0x0][0x178], !P2 ;  /* 0x00005e00da007a0c */ /* 0x000fe40005741270 */
[----:B------:R-:W-:Y:S01]  /*7c7d0*/  ISETP.LT.AND P6, PT, R219, c[0x0][0x178], !P4 ;  /* 0x00005e00db007a0c */ /* 0x000fe200067c1270 */
[----:B-1----:R-:W-:-:S04]  /*7c7e0*/  IMAD.WIDE R100, R3, 0x4, R96 ;  /* 0x0000000403647825 */ /* 0x002fc800078e0260 */
[C---:B------:R-:W-:Y:S01]  /*7c7f0*/  IMAD.WIDE R102, R3.reuse, 0x4, R98 ;  /* 0x0000000403667825 */ /* 0x040fe200078e0262 */
[----:B------:R-:W-:Y:S01]  /*7c800*/  IADD3 R3, R3, c[0x0][0x198], RZ ;  /* 0x0000660003037a10 */ /* 0x000fe20007ffe0ff */
[----:B------:R-:W2:Y:S01]  /*7c810*/  LDL.LU R235, [R1+0x4fc] ;  /* 0x0004fc0001eb7983 */ /* 0x000ea20000300800 */
[----:B------:R-:W-:Y:S02]  /*7c820*/  ISETP.LT.AND P4, PT, R218, c[0x0][0x178], !P4 ;  /* 0x00005e00da007a0c */ /* 0x000fe40006781270 */
[----:B------:R-:W-:Y:S01]  /*7c830*/  ISETP.GE.AND P3, PT, R232, c[0x0][0x17c], PT ;  /* 0x00005f00e8007a0c */ /* 0x000fe20003f66270 */
[----:B------:R-:W2:Y:S04]  /*7c840*/  LDL.LU R223, [R1+0x43c] ;  /* 0x00043c0001df7983 */ /* 0x000ea80000300800 */
[----:B------:R-:W2:Y:S04]  /*7c850*/  LDL.LU R232, [R1+0x1d58] ;  /* 0x001d580001e87983 */ /* 0x000ea80000300800 */
[----:B---3--:R1:W-:Y:S04]  /*7c860*/  @P5 STG.E [R100.64], R220 ;  /* 0x000000dc64005986 */ /* 0x0083e8000c101906 */
[----:B----4-:R3:W-:Y:S01]  /*7c870*/  @P2 STG.E [R102.64], R222 ;  /* 0x000000de66002986 */ /* 0x0107e2000c101906 */
[----:B-1----:R-:W-:-:S03]  /*7c880*/  IMAD.WIDE R100, R3, 0x4, R96 ;  /* 0x0000000403647825 */ /* 0x002fc600078e0260 */
[----:B------:R-:W4:Y:S04]  /*7c890*/  LDL.LU R220, [R1+0x528] ;  /* 0x0005280001dc7983 */ /* 0x000f280000300800 */
[----:B------:R1:W-:Y:S04]  /*7c8a0*/  @P6 STG.E [R100.64], R228 ;  /* 0x000000e464006986 */ /* 0x0003e8000c101906 */
[----:B---3--:R-:W3:Y:S01]  /*7c8b0*/  LDL.LU R222, [R1+0x1f8] ;  /* 0x0001f80001de7983 */ /* 0x008ee20000300800 */
[----:B-1----:R-:W-:-:S03]  /*7c8c0*/  IMAD.WIDE R100, R3, 0x4, R98 ;  /* 0x0000000403647825 */ /* 0x002fc600078e0262 */
[----:B------:R-:W3:Y:S04]  /*7c8d0*/  LDL.LU R228, [R1+0x52c] ;  /* 0x00052c0001e47983 */ /* 0x000ee80000300800 */
[----:B------:R1:W-:Y:S01]  /*7c8e0*/  @P4 STG.E [R100.64], R229 ;  /* 0x000000e564004986 */ /* 0x0003e2000c101906 */
[----:B--2---:R-:W-:-:S03]  /*7c8f0*/  ISETP.GE.AND P4, PT, R221, c[0x0][0x17c], PT ;  /* 0x00005f00dd007a0c */ /* 0x004fc60003f86270 */
[----:B------:R-:W2:Y:S01]  /*7c900*/  LDL.LU R221, [R1+0x1d6c] ;  /* 0x001d6c0001dd7983 */ /* 0x000ea20000300800 */
[----:B------:R-:W-:Y:S02]  /*7c910*/  ISETP.LT.AND P5, PT, R219, c[0x0][0x178], !P1 ;  /* 0x00005e00db007a0c */ /* 0x000fe40004fa1270 */
[----:B------:R-:W-:Y:S01]  /*7c920*/  ISETP.GE.AND P2, PT, R0, c[0x0][0x17c], PT ;  /* 0x00005f0000007a0c */ /* 0x000fe20003f46270 */
[----:B-1----:R-:W2:Y:S01]  /*7c930*/  LDL.LU R229, [R1+0x1fc] ;  /* 0x0001fc0001e57983 */ /* 0x002ea20000300800 */
[----:B------:R-:W-:Y:S02]  /*7c940*/  IADD3 R0, R3, c[0x0][0x198], RZ ;  /* 0x0000660003007a10 */ /* 0x000fe40007ffe0ff */
[----:B------:R-:W-:Y:S02]  /*7c950*/  ISETP.LT.AND P1, PT, R218, c[0x0][0x178], !P1 ;  /* 0x00005e00da007a0c */ /* 0x000fe40004f21270 */
[----:B------:R-:W-:Y:S01]  /*7c960*/  ISETP.LT.AND P6, PT, R219, c[0x0][0x178], !P3 ;  /* 0x00005e00db007a0c */ /* 0x000fe20005fc1270 */
[----:B------:R-:W-:Y:S01]  /*7c970*/  IMAD.WIDE R102, R0, 0x4, R96 ;  /* 0x0000000400667825 */ /* 0x000fe200078e0260 */
[----:B------:R-:W-:-:S03]  /*7c980*/  ISETP.LT.AND P3, PT, R218, c[0x0][0x178], !P3 ;  /* 0x00005e00da007a0c */ /* 0x000fc60005f61270 */
[C---:B------:R-:W-:Y:S01]  /*7c990*/  IMAD.WIDE R216, R0.reuse, 0x4, R98 ;  /* 0x0000000400d87825 */ /* 0x040fe200078e0262 */
[----:B------:R-:W-:Y:S01]  /*7c9a0*/  IADD3 R0, R0, c[0x0][0x198], RZ ;  /* 0x0000660000007a10 */ /* 0x000fe20007ffe0ff */
[----:B------:R1:W-:Y:S01]  /*7c9b0*/  @P5 STG.E [R102.64], R233 ;  /* 0x000000e966005986 */ /* 0x0003e2000c101906 */
[----:B------:R-:W-:Y:S02]  /*7c9c0*/  ISETP.LT.AND P5, PT, R219, c[0x0][0x178], !P0 ;  /* 0x00005e00db007a0c */ /* 0x000fe400047a1270 */
[----:B------:R-:W-:Y:S01]  /*7c9d0*/  ISETP.LT.AND P0, PT, R218, c[0x0][0x178], !P0 ;  /* 0x00005e00da007a0c */ /* 0x000fe20004701270 */
[----:B------:R-:W-:Y:S01]  /*7c9e0*/  IMAD.WIDE R100, R0, 0x4, R96 ;  /* 0x0000000400647825 */ /* 0x000fe200078e0260 */
[----:B------:R1:W-:Y:S01]  /*7c9f0*/  @P1 STG.E [R216.64], R234 ;  /* 0x000000ead8001986 */ /* 0x0003e2000c101906 */
[----:B------:R-:W-:Y:S02]  /*7ca00*/  ISETP.GE.AND P1, PT, R232, c[0x0][0x17c], PT ;  /* 0x00005f00e8007a0c */ /* 0x000fe40003f26270 */
[C---:B-1----:R-:W-:Y:S01]  /*7ca10*/  IMAD.WIDE R102, R0.reuse, 0x4, R98 ;  /* 0x0000000400667825 */ /* 0x042fe200078e0262 */
[----:B------:R-:W-:Y:S01]  /*7ca20*/  IADD3 R0, R0, c[0x0][0x198], RZ ;  /* 0x0000660000007a10 */ /* 0x000fe20007ffe0ff */
[----:B------:R1:W-:Y:S04]  /*7ca30*/  @P6 STG.E [R100.64], R235 ;  /* 0x000000eb64006986 */ /* 0x0003e8000c101906 */
[----:B------:R-:W2:Y:S04]  /*7ca40*/  LDL.LU R217, [R1+0x1d88] ;  /* 0x001d880001d97983 */ /* 0x000ea80000300800 */
[----:B------:R-:W2:Y:S04]  /*7ca50*/  LDL.LU R216, [R1+0x1d8c] ;  /* 0x001d8c0001d87983 */ /* 0x000ea80000300800 */
[----:B------:R4:W-:Y:S01]  /*7ca60*/  @P3 STG.E [R102.64], R223 ;  /* 0x000000df66003986 */ /* 0x0009e2000c101906 */
[----:B-1----:R-:W-:-:S03]  /*7ca70*/  IMAD.WIDE R100, R0, 0x4, R96 ;  /* 0x0000000400647825 */ /* 0x002fc600078e0260 */
[----:B------:R-:W2:Y:S04]  /*7ca80*/  LDL.LU R232, [R1+0x4e8] ;  /* 0x0004e80001e87983 */ /* 0x000ea80000300800 */
[----:B------:R-:W2:Y:S01]  /*7ca90*/  LDL.LU R233, [R1+0x28] ;  /* 0x0000280001e97983 */ /* 0x000ea20000300800 */
[----:B----4-:R-:W-:-:S03]  /*7caa0*/  IMAD.WIDE R102, R0, 0x4, R98 ;  /* 0x0000000400667825 */ /* 0x010fc600078e0262 */
[----:B------:R-:W4:Y:S04]  /*7cab0*/  LDL.LU R223, [R1+0x4ec] ;  /* 0x0004ec0001df7983 */ /* 0x000f280000300800 */
[----:B------:R-:W-:Y:S04]  /*7cac0*/  @P5 STG.E [R100.64], R220 ;  /* 0x000000dc64005986 */ /* 0x000fe8000c101906 */
[----:B---3--:R1:W-:Y:S01]  /*7cad0*/  @P0 STG.E [R102.64], R222 ;  /* 0x000000de66000986 */ /* 0x0083e2000c101906 */
[----:B--2---:R-:W-:-:S03]  /*7cae0*/  ISETP.GE.AND P3, PT, R221, c[0x0][0x17c], PT ;  /* 0x00005f00dd007a0c */ /* 0x004fc60003f66270 */
[----:B------:R-:W2:Y:S04]  /*7caf0*/  LDL.LU R221, [R1+0x2c] ;  /* 0x00002c0001dd7983 */ /* 0x000ea80000300800 */
[----:B------:R-:W3:Y:S04]  /*7cb00*/  LDL.LU R234, [R1+0x4d8] ;  /* 0x0004d80001ea7983 */ /* 0x000ee80000300800 */
[----:B------:R-:W2:Y:S04]  /*7cb10*/  LDL.LU R235, [R1+0x8] ;  /* 0x0000080001eb7983 */ /* 0x000ea80000300800 */
[----:B-1----:R-:W2:Y:S04]  /*7cb20*/  LDL.LU R222, [R1+0x1d54] ;  /* 0x001d540001de7983 */ /* 0x002ea80000300800 */
[----:B------:R-:W3:Y:S01]  /*7cb30*/  LDL.LU R220, [R1+0x1d68] ;  /* 0x001d680001dc7983 */ /* 0x000ee20000300800 */
[----:B------:R-:W-:-:S02]  /*7cb40*/  ISETP.LT.AND P6, PT, R219, c[0x0][0x178], !P2 ;  /* 0x00005e00db007a0c */ /* 0x000fc400057c1270 */
[----:B------:R-:W-:Y:S02]  /*7cb50*/  IADD3 R3, R0, c[0x0][0x198], RZ ;  /* 0x0000660000037a10 */ /* 0x000fe40007ffe0ff */
[----:B------:R-:W-:Y:S02]  /*7cb60*/  ISETP.LT.AND P2, PT, R218, c[0x0][0x178], !P2 ;  /* 0x00005e00da007a0c */ /* 0x000fe40005741270 */
[----:B------:R-:W-:Y:S01]  /*7cb70*/  ISETP.LT.AND P5, PT, R219, c[0x0][0x178], !P4 ;  /* 0x00005e00db007a0c */ /* 0x000fe200067a1270 */
[----:B------:R-:W-:-:S04]  /*7cb80*/  IMAD.WIDE R100, R3, 0x4, R96 ;  /* 0x0000000403647825 */ /* 0x000fc800078e0260 */
[C---:B------:R-:W-:Y:S01]  /*7cb90*/  IMAD.WIDE R102, R3.reuse, 0x4, R98 ;  /* 0x0000000403667825 */ /* 0x040fe200078e0262 */
[----:B------:R-:W-:Y:S01]  /*7cba0*/  IADD3 R3, R3, c[0x0][0x198], RZ ;  /* 0x0000660003037a10 */ /* 0x000fe20007ffe0ff */
[----:B------:R1:W-:Y:S01]  /*7cbb0*/  @P6 STG.E [R100.64], R228 ;  /* 0x000000e464006986 */ /* 0x0003e2000c101906 */
[----:B------:R-:W-:Y:S02]  /*7cbc0*/  ISETP.LT.AND P4, PT, R218, c[0x0][0x178], !P4 ;  /* 0x00005e00da007a0c */ /* 0x000fe40006781270 */
[----:B------:R-:W-:Y:S01]  /*7cbd0*/  ISETP.LT.AND P6, PT, R219, c[0x0][0x178], !P1 ;  /* 0x00005e00db007a0c */ /* 0x000fe20004fc1270 */
[----:B------:R1:W-:Y:S01]  /*7cbe0*/  @P2 STG.E [R102.64], R229 ;  /* 0x000000e566002986 */ /* 0x0003e2000c101906 */
[C---:B------:R-:W-:Y:S01]  /*7cbf0*/  IADD3 R0, R3.reuse, c[0x0][0x198], RZ ;  /* 0x0000660003007a10 */ /* 0x040fe20007ffe0ff */
[--C-:B-1----:R-:W-:Y:S02]  /*7cc00*/  IMAD.WIDE R100, R3, 0x4, R96.reuse ;  /* 0x0000000403647825 */ /* 0x102fe400078e0260 */
[----:B------:R-:W3:Y:S04]  /*7cc10*/  LDL.LU R228, [R1+0x4dc] ;  /* 0x0004dc0001e47983 */ /* 0x000ee80000300800 */
[----:B------:R1:W-:Y:S01]  /*7cc20*/  @P5 STG.E [R100.64], R232 ;  /* 0x000000e864005986 */ /* 0x0003e2000c101906 */
[----:B------:R-:W-:-:S03]  /*7cc30*/  IMAD.WIDE R102, R0, 0x4, R96 ;  /* 0x0000000400667825 */ /* 0x000fc600078e0260 */
[----:B------:R-:W3:Y:S01]  /*7cc40*/  LDL.LU R229, [R1+0xc] ;  /* 0x00000c0001e57983 */ /* 0x000ee20000300800 */
[----:B-1----:R-:W-:Y:S01]  /*7cc50*/  IMAD.WIDE R100, R3, 0x4, R98 ;  /* 0x0000000403647825 */ /* 0x002fe200078e0262 */
[----:B------:R-:W-:-:S04]  /*7cc60*/  ISETP.LT.AND P1, PT, R218, c[0x0][0x178], !P1 ;  /* 0x00005e00da007a0c */ /* 0x000fc80004f21270 */
[----:B------:R-:W-:Y:S04]  /*7cc70*/  @P4 STG.E [R100.64], R233 ;  /* 0x000000e964004986 */ /* 0x000fe8000c101906 */
[----:B----4-:R1:W-:Y:S01]  /*7cc80*/  @P6 STG.E [R102.64], R223 ;  /* 0x000000df66006986 */ /* 0x0103e2000c101906 */
[----:B------:R-:W-:Y:S02]  /*7cc90*/  ISETP.GE.AND P0, PT, R217, c[0x0][0x17c], PT ;  /* 0x00005f00d9007a0c */ /* 0x000fe40003f06270 */
[----:B------:R-:W-:Y:S01]  /*7cca0*/  ISETP.GE.AND P2, PT, R216, c[0x0][0x17c], PT ;  /* 0x00005f00d8007a0c */ /* 0x000fe20003f46270 */
[----:B------:R-:W-:Y:S01]  /*7ccb0*/  IMAD.WIDE R216, R0, 0x4, R98 ;  /* 0x0000000400d87825 */ /* 0x000fe200078e0262 */
[----:B--2---:R-:W-:Y:S02]  /*7ccc0*/  ISETP.GE.AND P4, PT, R222, c[0x0][0x17c], PT ;  /* 0x00005f00de007a0c */ /* 0x004fe40003f86270 */
[----:B------:R-:W2:Y:S04]  /*7ccd0*/  LDL.LU R222, [R1+0x1d9c] ;  /* 0x001d9c0001de7983 */ /* 0x000ea80000300800 */
[----:B-1----:R-:W4:Y:S04]  /*7cce0*/  LDL.LU R223, [R1+0x1d84] ;  /* 0x001d840001df7983 */ /* 0x002f280000300800 */
[----:B------:R1:W-:Y:S01]  /*7ccf0*/  @P1 STG.E [R216.64], R221 ;  /* 0x000000ddd8001986 */ /* 0x0003e2000c101906 */
[----:B---3--:R-:W-:-:S03]  /*7cd00*/  ISETP.GE.AND P1, PT, R220, c[0x0][0x17c], PT ;  /* 0x00005f00dc007a0c */ /* 0x008fc60003f26270 */
[----:B-1----:R-:W3:Y:S04]  /*7cd10*/  LDL.LU R221, [R1+0x1da0] ;  /* 0x001da00001dd7983 */ /* 0x002ee80000300800 */
[----:B------:R-:W3:Y:S01]  /*7cd20*/  LDL.LU R220, [R1+0x1d64] ;  /* 0x001d640001dc7983 */ /* 0x000ee20000300800 */
[C---:B------:R-:W-:Y:S02]  /*7cd30*/  ISETP.LT.AND P5, PT, R219.reuse, c[0x0][0x178], !P3 ;  /* 0x00005e00db007a0c */ /* 0x040fe40005fa1270 */
[----:B------:R-:W-:Y:S02]  /*7cd40*/  ISETP.LT.AND P3, PT, R218, c[0x0][0x178], !P3 ;  /* 0x00005e00da007a0c */ /* 0x000fe40005f61270 */
[----:B------:R-:W-:Y:S02]  /*7cd50*/  IADD3 R0, R0, c[0x0][0x198], RZ ;  /* 0x0000660000007a10 */ /* 0x000fe40007ffe0ff */
[----:B------:R-:W-:-:S02]  /*7cd60*/  ISETP.LT.AND P6, PT, R219, c[0x0][0x178], !P0 ;  /* 0x00005e00db007a0c */ /* 0x000fc400047c1270 */
[----:B------:R-:W-:Y:S01]  /*7cd70*/  ISETP.LT.AND P0, PT, R218, c[0x0][0x178], !P0 ;  /* 0x00005e00da007a0c */ /* 0x000fe20004701270 */
[----:B------:R-:W-:-:S04]  /*7cd80*/  IMAD.WIDE R100, R0, 0x4, R96 ;  /* 0x0000000400647825 */ /* 0x000fc800078e0260 */
[C---:B------:R-:W-:Y:S01]  /*7cd90*/  IMAD.WIDE R102, R0.reuse, 0x4, R98 ;  /* 0x0000000400667825 */ /* 0x040fe200078e0262 */
[----:B------:R-:W-:Y:S01]  /*7cda0*/  IADD3 R0, R0, c[0x0][0x198], RZ ;  /* 0x0000660000007a10 */ /* 0x000fe20007ffe0ff */
[----:B------:R1:W-:Y:S01]  /*7cdb0*/  @P5 STG.E [R100.64], R234 ;  /* 0x000000ea64005986 */ /* 0x0003e2000c101906 */
[----:B------:R-:W-:Y:S02]  /*7cdc0*/  ISETP.LT.AND P5, PT, R219, c[0x0][0x178], !P2 ;  /* 0x00005e00db007a0c */ /* 0x000fe400057a1270 */
[----:B------:R-:W-:Y:S01]  /*7cdd0*/  IADD3 R3, R0, c[0x0][0x198], RZ ;  /* 0x0000660000037a10 */ /* 0x000fe20007ffe0ff */
[----:B------:R1:W-:Y:S01]  /*7cde0*/  @P3 STG.E [R102.64], R235 ;  /* 0x000000eb66003986 */ /* 0x0003e2000c101906 */
[----:B------:R-:W-:Y:S01]  /*7cdf0*/  ISETP.LT.AND P2, PT, R218, c[0x0][0x178], !P2 ;  /* 0x00005e00da007a0c */ /* 0x000fe20005741270 */
[----:B-1----:R-:W-:-:S04]  /*7ce00*/  IMAD.WIDE R100, R0, 0x4, R96 ;  /* 0x0000000400647825 */ /* 0x002fc800078e0260 */
[----:B------:R-:W-:Y:S01]  /*7ce10*/  IMAD.WIDE R102, R0, 0x4, R98 ;  /* 0x0000000400667825 */ /* 0x000fe200078e0262 */
[----:B------:R1:W-:Y:S01]  /*7ce20*/  @P6 STG.E [R100.64], R228 ;  /* 0x000000e464006986 */ /* 0x0003e2000c101906 */
[----:B------:R-:W-:-:S03]  /*7ce30*/  ISETP.LT.AND P6, PT, R219, c[0x0][0x178], !P4 ;  /* 0x00005e00db007a0c */ /* 0x000fc600067c1270 */
[----:B------:R1:W-:Y:S01]  /*7ce40*/  @P0 STG.E [R102.64], R229 ;  /* 0x000000e566000986 */ /* 0x0003e2000c101906 */
[----:B------:R-:W-:Y:S01]  /*7ce50*/  ISETP.LT.AND P4, PT, R218, c[0x0][0x178], !P4 ;  /* 0x00005e00da007a0c */ /* 0x000fe20006781270 */
[----:B-1----:R-:W-:-:S04]  /*7ce60*/  IMAD.WIDE R100, R3, 0x4, R96 ;  /* 0x0000000403647825 */ /* 0x002fc800078e0260 */
[C---:B------:R-:W-:Y:S01]  /*7ce70*/  IMAD.WIDE R102, R3.reuse, 0x4, R98 ;  /* 0x0000000403667825 */ /* 0x040fe200078e0262 */
[----:B------:R-:W-:Y:S01]  /*7ce80*/  IADD3 R3, R3, c[0x0][0x198], RZ ;  /* 0x0000660003037a10 */ /* 0x000fe20007ffe0ff */
[----:B------:R1:W-:Y:S01]  /*7ce90*/  @P5 STG.E [R100.64], R248 ;  /* 0x000000f864005986 */ /* 0x0003e2000c101906 */
[----:B------:R-:W-:Y:S02]  /*7cea0*/  ISETP.LT.AND P5, PT, R219, c[0x0][0x178], !P1 ;  /* 0x00005e00db007a0c */ /* 0x000fe40004fa1270 */
[----:B------:R-:W-:Y:S01]  /*7ceb0*/  ISETP.LT.AND P1, PT, R218, c[0x0][0x178], !P1 ;  /* 0x00005e00da007a0c */ /* 0x000fe20004f21270 */
[----:B------:R1:W-:Y:S01]  /*7cec0*/  @P2 STG.E [R102.64], R44 ;  /* 0x0000002c66002986 */ /* 0x0003e2000c101906 */
[C---:B------:R-:W-:Y:S01]  /*7ced0*/  IADD3 R0, R3.reuse, c[0x0][0x198], RZ ;  /* 0x0000660003007a10 */ /* 0x040fe20007ffe0ff */
[----:B-1----:R-:W-:-:S05]  /*7cee0*/  IMAD.WIDE R100, R3, 0x4, R96 ;  /* 0x0000000403647825 */ /* 0x002fca00078e0260 */
[----:B------:R1:W-:Y:S01]  /*7cef0*/  @P6 STG.E [R100.64], R249 ;  /* 0x000000f964006986 */ /* 0x0003e2000c101906 */
[----:B------:R-:W-:-:S04]  /*7cf00*/  IMAD.WIDE R102, R0, 0x4, R96 ;  /* 0x0000000400667825 */ /* 0x000fc800078e0260 */
[C---:B------:R-:W-:Y:S01]  /*7cf10*/  IMAD.WIDE R216, R0.reuse, 0x4, R98 ;  /* 0x0000000400d87825 */ /* 0x040fe200078e0262 */
[----:B------:R-:W-:-:S03]  /*7cf20*/  IADD3 R0, R0, c[0x0][0x198], RZ ;  /* 0x0000660000007a10 */ /* 0x000fc60007ffe0ff */
[----:B-1----:R-:W-:-:S05]  /*7cf30*/  IMAD.WIDE R100, R3, 0x4, R98 ;  /* 0x0000000403647825 */ /* 0x002fca00078e0262 */
[----:B------:R1:W-:Y:S04]  /*7cf40*/  @P4 STG.E [R100.64], R45 ;  /* 0x0000002d64004986 */ /* 0x0003e8000c101906 */
[----:B------:R2:W-:Y:S04]  /*7cf50*/  @P5 STG.E [R102.64], R240 ;  /* 0x000000f066005986 */ /* 0x0005e8000c101906 */
[----:B------:R-:W-:Y:S01]  /*7cf60*/  @P1 STG.E [R216.64], R40 ;  /* 0x00000028d8001986 */ /* 0x000fe2000c101906 */
[----:B-1----:R-:W-:-:S04]  /*7cf70*/  IMAD.WIDE R44, R0, 0x4, R96 ;  /* 0x00000004002c7825 */ /* 0x002fc800078e0260 */
[C---:B------:R-:W-:Y:S01]  /*7cf80*/  IMAD.WIDE R100, R0.reuse, 0x4, R98 ;  /* 0x0000000400647825 */ /* 0x040fe200078e0262 */
[----:B------:R-:W-:-:S04]  /*7cf90*/  IADD3 R0, R0, c[0x0][0x198], RZ ;  /* 0x0000660000007a10 */ /* 0x000fc80007ffe0ff */
[----:B------:R-:W-:Y:S02]  /*7cfa0*/  IADD3 R3, R0, c[0x0][0x198], RZ ;  /* 0x0000660000037a10 */ /* 0x000fe40007ffe0ff */
[----:B----4-:R-:W-:Y:S02]  /*7cfb0*/  ISETP.GE.AND P3, PT, R223, c[0x0][0x17c], PT ;  /* 0x00005f00df007a0c */ /* 0x010fe40003f66270 */
[----:B------:R-:W4:Y:S01]  /*7cfc0*/  LDL.LU R223, [R1+0x1d80] ;  /* 0x001d800001df7983 */ /* 0x000f220000300800 */
[----:B--2---:R-:W-:-:S03]  /*7cfd0*/  ISETP.GE.AND P0, PT, R222, c[0x0][0x17c], PT ;  /* 0x00005f00de007a0c */ /* 0x004fc60003f06270 */
[----:B------:R-:W2:Y:S01]  /*7cfe0*/  LDL.LU R222, [R1+0x1d98] ;  /* 0x001d980001de7983 */ /* 0x000ea20000300800 */
[----:B------:R-:W-:Y:S02]  /*7cff0*/  ISETP.LT.AND P6, PT, R219, c[0x0][0x178], !P3 ;  /* 0x00005e00db007a0c */ /* 0x000fe40005fc1270 */
[----:B------:R-:W-:Y:S02]  /*7d000*/  ISETP.LT.AND P3, PT, R218, c[0x0][0x178], !P3 ;  /* 0x00005e00da007a0c */ /* 0x000fe40005f61270 */
[----:B---3--:R-:W-:Y:S02]  /*7d010*/  ISETP.GE.AND P2, PT, R221, c[0x0][0x17c], PT ;  /* 0x00005f00dd007a0c */ /* 0x008fe40003f46270 */
[----:B------:R-:W3:Y:S01]  /*7d020*/  LDL.LU R221, [R1+0x1db0] ;  /* 0x001db00001dd7983 */ /* 0x000ee20000300800 */
[----:B------:R-:W-:-:S03]  /*7d030*/  ISETP.GE.AND P4, PT, R220, c[0x0][0x17c], PT ;  /* 0x00005f00dc007a0c */ /* 0x000fc60003f86270 */
[----:B------:R-:W3:Y:S01]  /*7d040*/  LDL.LU R220, [R1+0x1db4] ;  /* 0x001db40001dc7983 */ /* 0x000ee20000300800 */
[----:B------:R-:W-:Y:S02]  /*7d050*/  ISETP.LT.AND P1, PT, R219, c[0x0][0x178], !P0 ;  /* 0x00005e00db007a0c */ /* 0x000fe40004721270 */
[C---:B------:R-:W-:Y:S01]  /*7d060*/  ISETP.LT.AND P5, PT, R218.reuse, c[0x0][0x178], !P0 ;  /* 0x00005e00da007a0c */ /* 0x040fe200047a1270 */
[----:B------:R-:W3:Y:S04]  /*7d070*/  LDL.LU R103, [R1+0x1d7c] ;  /* 0x001d7c0001677983 */ /* 0x000ee80000300800 */
[----:B------:R1:W-:Y:S01]  /*7d080*/  @P6 STG.E [R44.64], R241 ;  /* 0x000000f12c006986 */ /* 0x0003e2000c101906 */
[----:B------:R-:W-:-:S03]  /*7d090*/  ISETP.LT.AND P6, PT, R218, c[0x0][0x178], !P2 ;  /* 0x00005e00da007a0c */ /* 0x000fc600057c1270 */
[----:B------:R1:W-:Y:S01]  /*7d0a0*/  @P3 STG.E [R100.64], R41 ;  /* 0x0000002964003986 */ /* 0x0003e2000c101906 */
[----:B------:R-:W-:-:S03]  /*7d0b0*/  ISETP.LT.AND P3, PT, R219, c[0x0][0x178], !P2 ;  /* 0x00005e00db007a0c */ /* 0x000fc60005761270 */
[----:B------:R-:W3:Y:S01]  /*7d0c0*/  LDL.LU R102, [R1+0x1d94] ;  /* 0x001d940001667983 */ /* 0x000ee20000300800 */
[----:B-1----:R-:W-:-:S04]  /*7d0d0*/  IMAD.WIDE R44, R0, 0x4, R96 ;  /* 0x00000004002c7825 */ /* 0x002fc800078e0260 */
[----:B------:R-:W-:Y:S01]  /*7d0e0*/  IMAD.WIDE R40, R0, 0x4, R98 ;  /* 0x0000000400287825 */ /* 0x000fe200078e0262 */
[----:B------:R1:W-:Y:S01]  /*7d0f0*/  @P1 STG.E [R44.64], R224 ;  /* 0x000000e02c001986 */ /* 0x0003e2000c101906 */
[----:B------:R-:W-:-:S03]  /*7d100*/  ISETP.LT.AND P1, PT, R219, c[0x0][0x178], !P4 ;  /* 0x00005e00db007a0c */ /* 0x000fc60006721270 */
[----:B------:R1:W-:Y:S01]  /*7d110*/  @P5 STG.E [R40.64], R36 ;  /* 0x0000002428005986 */ /* 0x0003e2000c101906 */
[----:B------:R-:W-:-:S03]  /*7d120*/  ISETP.LT.AND P4, PT, R218, c[0x0][0x178], !P4 ;  /* 0x00005e00da007a0c */ /* 0x000fc60006781270 */
[----:B------:R-:W3:Y:S01]  /*7d130*/  LDL.LU R101, [R1+0x1dac] ;  /* 0x001dac0001657983 */ /* 0x000ee20000300800 */
[----:B-1----:R-:W-:-:S03]  /*7d140*/  IMAD.WIDE R44, R3, 0x4, R96 ;  /* 0x00000004032c7825 */ /* 0x002fc600078e0260 */
[----:B------:R-:W3:Y:S01]  /*7d150*/  LDL.LU R100, [R1+0x1dc4] ;  /* 0x001dc40001647983 */ /* 0x000ee20000300800 */
[C---:B------:R-:W-:Y:S01]  /*7d160*/  IMAD.WIDE R40, R3.reuse, 0x4, R98 ;  /* 0x0000000403287825 */ /* 0x040fe200078e0262 */
[----:B------:R-:W-:Y:S02]  /*7d170*/  IADD3 R3, R3, c[0x0][0x198], RZ ;  /* 0x0000660003037a10 */ /* 0x000fe40007ffe0ff */
[----:B------:R-:W-:Y:S04]  /*7d180*/  @P3 STG.E [R44.64], R225 ;  /* 0x000000e12c003986 */ /* 0x000fe8000c101906 */
[----:B------:R1:W-:Y:S02]  /*7d190*/  @P6 STG.E [R40.64], R37 ;  /* 0x0000002528006986 */ /* 0x0003e4000c101906 */
[----:B-1----:R-:W-:-:S05]  /*7d1a0*/  IMAD.WIDE R36, R3, 0x4, R96 ;  /* 0x0000000403247825 */ /* 0x002fca00078e0260 */
[----:B------:R1:W-:Y:S02]  /*7d1b0*/  @P1 STG.E [R36.64], R12 ;  /* 0x0000000c24001986 */ /* 0x0003e4000c101906 */
[----:B-1----:R-:W-:-:S05]  /*7d1c0*/  IMAD.WIDE R36, R3, 0x4, R98 ;  /* 0x0000000403247825 */ /* 0x002fca00078e0262 */
[----:B------:R1:W-:Y:S04]  /*7d1d0*/  @P4 STG.E [R36.64], R32 ;  /* 0x0000002024004986 */ /* 0x0003e8000c101906 */
[----:B-1----:R-:W3:Y:S04]  /*7d1e0*/  LDL.LU R37, [R1+0x1dc8] ;  /* 0x001dc80001257983 */ /* 0x002ee80000300800 */
[----:B------:R-:W3:Y:S01]  /*7d1f0*/  LDL.LU R36, [R1+0x1d90] ;  /* 0x001d900001247983 */ /* 0x000ee20000300800 */
[----:B------:R-:W-:-:S05]  /*7d200*/  IADD3 R0, R3, c[0x0][0x198], RZ ;  /* 0x0000660003007a10 */ /* 0x000fca0007ffe0ff */
[----:B------:R-:W-:-:S04]  /*7d210*/  IMAD.WIDE R40, R0, 0x4, R96 ;  /* 0x0000000400287825 */ /* 0x000fc800078e0260 */
[C---:B------:R-:W-:Y:S01]  /*7d220*/  IMAD.WIDE R44, R0.reuse, 0x4, R98 ;  /* 0x00000004002c7825 */ /* 0x040fe200078e0262 */
[----:B------:R-:W-:Y:S02]  /*7d230*/  IADD3 R0, R0, c[0x0][0x198], RZ ;  /* 0x0000660000007a10 */ /* 0x000fe40007ffe0ff */
[----:B----4-:R-:W-:-:S04]  /*7d240*/  ISETP.GE.AND P0, PT, R223, c[0x0][0x17c], PT ;  /* 0x00005f00df007a0c */ /* 0x010fc80003f06270 */
[----:B------:R-:W-:Y:S02]  /*7d250*/  ISETP.LT.AND P3, PT, R219, c[0x0][0x178], !P0 ;  /* 0x00005e00db007a0c */ /* 0x000fe40004761270 */
[----:B------:R-:W-:Y:S02]  /*7d260*/  ISETP.LT.AND P6, PT, R218, c[0x0][0x178], !P0 ;  /* 0x00005e00da007a0c */ /* 0x000fe400047c1270 */
[----:B--2---:R-:W-:-:S04]  /*7d270*/  ISETP.GE.AND P2, PT, R222, c[0x0][0x17c], PT ;  /* 0x00005f00de007a0c */ /* 0x004fc80003f46270 */
[----:B------:R-:W-:Y:S02]  /*7d280*/  ISETP.LT.AND P1, PT, R219, c[0x0][0x178], !P2 ;  /* 0x00005e00db007a0c */ /* 0x000fe40005721270 */
[----:B------:R-:W-:Y:S02]  /*7d290*/  ISETP.LT.AND P2, PT, R218, c[0x0][0x178], !P2 ;  /* 0x00005e00da007a0c */ /* 0x000fe40005741270 */
[----:B---3--:R-:W-:Y:S01]  /*7d2a0*/  ISETP.GE.AND P5, PT, R221, c[0x0][0x17c], PT ;  /* 0x00005f00dd007a0c */ /* 0x008fe20003fa6270 */
[----:B------:R1:W-:Y:S04]  /*7d2b0*/  @P3 STG.E [R40.64], R13 ;  /* 0x0000000d28003986 */ /* 0x0003e8000c101906 */
[----:B------:R2:W-:Y:S01]  /*7d2c0*/  @P6 STG.E [R44.64], R33 ;  /* 0x000000212c006986 */ /* 0x0005e2000c101906 */
[----:B------:R-:W-:-:S02]  /*7d2d0*/  ISETP.LT.AND P6, PT, R219, c[0x0][0x178], !P5 ;  /* 0x00005e00db007a0c */ /* 0x000fc40006fc1270 */
[----:B------:R-:W-:Y:S02]  /*7d2e0*/  ISETP.LT.AND P5, PT, R218, c[0x0][0x178], !P5 ;  /* 0x00005e00da007a0c */ /* 0x000fe40006fa1270 */
[----:B------:R-:W-:Y:S01]  /*7d2f0*/  ISETP.GE.AND P0, PT, R220, c[0x0][0x17c], PT ;  /* 0x00005f00dc007a0c */ /* 0x000fe20003f06270 */
[C---:B-1----:R-:W-:Y:S01]  /*7d300*/  IMAD.WIDE R12, R0.reuse, 0x4, R96 ;  /* 0x00000004000c7825 */ /* 0x042fe200078e0260 */
[----:B------:R-:W-:Y:S01]  /*7d310*/  ISETP.GE.AND P4, PT, R103, c[0x0][0x17c], PT ;  /* 0x00005f0067007a0c */ /* 0x000fe20003f86270 */
[----:B------:R-:W3:Y:S02]  /*7d320*/  LDL.LU R41, [R1+0x1da8] ;  /* 0x001da80001297983 */ /* 0x000ee40000300800 */
[C---:B--2---:R-:W-:Y:S01]  /*7d330*/  IMAD.WIDE R32, R0.reuse, 0x4, R98 ;  /* 0x0000000400207825 */ /* 0x044fe200078e0262 */
[----:B------:R-:W-:Y:S01]  /*7d340*/  IADD3 R0, R0, c[0x0][0x198], RZ ;  /* 0x0000660000007a10 */ /* 0x000fe20007ffe0ff */
[----:B------:R1:W-:Y:S01]  /*7d350*/  @P1 STG.E [R12.64], R244 ;  /* 0x000000f40c001986 */ /* 0x0003e2000c101906 */
[----:B------:R-:W-:-:S03]  /*7d360*/  ISETP.LT.AND P1, PT, R219, c[0x0][0x178], !P0 ;  /* 0x00005e00db007a0c */ /* 0x000fc60004721270 */
[----:B------:R2:W-:Y:S01]  /*7d370*/  @P2 STG.E [R32.64], R28 ;  /* 0x0000001c20002986 */ /* 0x0005e2000c101906 */
[----:B------:R-:W-:Y:S02]  /*7d380*/  IADD3 R3, R0, c[0x0][0x198], RZ ;  /* 0x0000660000037a10 */ /* 0x000fe40007ffe0ff */
[----:B------:R-:W-:Y:S01]  /*7d390*/  ISETP.LT.AND P2, PT, R218, c[0x0][0x178], !P0 ;  /* 0x00005e00da007a0c */ /* 0x000fe20004741270 */
[----:B------:R-:W4:Y:S01]  /*7d3a0*/  LDL.LU R40, [R1+0x1dc0] ;  /* 0x001dc00001287983 */ /* 0x000f220000300800 */
[----:B-1----:R-:W-:-:S04]  /*7d3b0*/  IMAD.WIDE R12, R0, 0x4, R96 ;  /* 0x00000004000c7825 */ /* 0x002fc800078e0260 */
[----:B--2---:R-:W-:Y:S01]  /*7d3c0*/  IMAD.WIDE R32, R0, 0x4, R98 ;  /* 0x0000000400207825 */ /* 0x004fe200078e0262 */
[----:B------:R1:W-:Y:S01]  /*7d3d0*/  @P6 STG.E [R12.64], R245 ;  /* 0x000000f50c006986 */ /* 0x0003e2000c101906 */
[----:B------:R-:W-:-:S03]  /*7d3e0*/  ISETP.LT.AND P6, PT, R219, c[0x0][0x178], !P4 ;  /* 0x00005e00db007a0c */ /* 0x000fc600067c1270 */
[----:B------:R2:W-:Y:S01]  /*7d3f0*/  @P5 STG.E [R32.64], R29 ;  /* 0x0000001d20005986 */ /* 0x0005e2000c101906 */
[----:B------:R-:W-:Y:S01]  /*7d400*/  ISETP.GE.AND P3, PT, R102, c[0x0][0x17c], PT ;  /* 0x00005f0066007a0c */ /* 0x000fe20003f66270 */
[----:B-1----:R-:W-:-:S04]  /*7d410*/  IMAD.WIDE R12, R3, 0x4, R96 ;  /* 0x00000004030c7825 */ /* 0x002fc800078e0260 */
[C---:B--2---:R-:W-:Y:S01]  /*7d420*/  IMAD.WIDE R28, R3.reuse, 0x4, R98 ;  /* 0x00000004031c7825 */ /* 0x044fe200078e0262 */
[----:B------:R-:W-:Y:S01]  /*7d430*/  IADD3 R3, R3, c[0x0][0x198], RZ ;  /* 0x0000660003037a10 */ /* 0x000fe20007ffe0ff */
[----:B------:R1:W-:Y:S01]  /*7d440*/  @P1 STG.E [R12.64], R236 ;  /* 0x000000ec0c001986 */ /* 0x0003e2000c101906 */
[C---:B------:R-:W-:Y:S02]  /*7d450*/  ISETP.LT.AND P4, PT, R218.reuse, c[0x0][0x178], !P4 ;  /* 0x00005e00da007a0c */ /* 0x040fe40006781270 */
[----:B------:R-:W-:Y:S01]  /*7d460*/  ISETP.GE.AND P0, PT, R101, c[0x0][0x17c], PT ;  /* 0x00005f0065007a0c */ /* 0x000fe20003f06270 */
[----:B------:R2:W-:Y:S01]  /*7d470*/  @P2 STG.E [R28.64], R24 ;  /* 0x000000181c002986 */ /* 0x0005e2000c101906 */
[----:B------:R-:W-:Y:S02]  /*7d480*/  IADD3 R0, R3, c[0x0][0x198], RZ ;  /* 0x0000660003007a10 */ /* 0x000fe40007ffe0ff */
[----:B------:R-:W-:Y:S01]  /*7d490*/  ISETP.LT.AND P2, PT, R219, c[0x0][0x178], !P3 ;  /* 0x00005e00db007a0c */ /* 0x000fe20005f41270 */
[----:B-1----:R-:W-:Y:S01]  /*7d4a0*/  IMAD.WIDE R12, R3, 0x4, R96 ;  /* 0x00000004030c7825 */ /* 0x002fe200078e0260 */
[----:B------:R-:W-:-:S04]  /*7d4b0*/  ISETP.LT.AND P3, PT, R218, c[0x0][0x178], !P3 ;  /* 0x00005e00da007a0c */ /* 0x000fc80005f61270 */
[----:B------:R1:W-:Y:S01]  /*7d4c0*/  @P6 STG.E [R12.64], R237 ;  /* 0x000000ed0c006986 */ /* 0x0003e2000c101906 */
[----:B------:R-:W-:Y:S01]  /*7d4d0*/  ISETP.LT.AND P6, PT, R219, c[0x0][0x178], !P0 ;  /* 0x00005e00db007a0c */ /* 0x000fe200047c1270 */
[----:B--2---:R-:W-:Y:S01]  /*7d4e0*/  IMAD.WIDE R28, R0, 0x4, R96 ;  /* 0x00000004001c7825 */ /* 0x004fe200078e0260 */
[----:B------:R-:W-:-:S03]  /*7d4f0*/  ISETP.LT.AND P0, PT, R218, c[0x0][0x178], !P0 ;  /* 0x00005e00da007a0c */ /* 0x000fc60004701270 */
[C---:B------:R-:W-:Y:S01]  /*7d500*/  IMAD.WIDE R32, R0.reuse, 0x4, R98 ;  /* 0x0000000400207825 */ /* 0x040fe200078e0262 */
[----:B------:R-:W-:-:S03]  /*7d510*/  IADD3 R0, R0, c[0x0][0x198], RZ ;  /* 0x0000660000007a10 */ /* 0x000fc60007ffe0ff */
[----:B-1----:R-:W-:-:S05]  /*7d520*/  IMAD.WIDE R12, R3, 0x4, R98 ;  /* 0x00000004030c7825 */ /* 0x002fca00078e0262 */
[----:B------:R1:W-:Y:S04]  /*7d530*/  @P4 STG.E [R12.64], R25 ;  /* 0x000000190c004986 */ /* 0x0003e8000c101906 */
[----:B------:R2:W-:Y:S04]  /*7d540*/  @P2 STG.E [R28.64], R8 ;  /* 0x000000081c002986 */ /* 0x0005e8000c101906 */
[----:B------:R-:W-:Y:S01]  /*7d550*/  @P3 STG.E [R32.64], R20 ;  /* 0x0000001420003986 */ /* 0x000fe2000c101906 */
[----:B------:R-:W-:Y:S01]  /*7d560*/  ISETP.GE.AND P1, PT, R37, c[0x0][0x17c], PT ;  /* 0x00005f0025007a0c */ /* 0x000fe20003f26270 */
[----:B-1----:R-:W-:-:S02]  /*7d570*/  IMAD.WIDE R12, R0, 0x4, R96 ;  /* 0x00000004000c7825 */ /* 0x002fc400078e0260 */
[----:B------:R-:W4:Y:S02]  /*7d580*/  LDL.LU R37, [R1+0x1dec] ;  /* 0x001dec0001257983 */ /* 0x000f240000300800 */
[----:B------:R-:W-:Y:S01]  /*7d590*/  IMAD.WIDE R24, R0, 0x4, R98 ;  /* 0x0000000400187825 */ /* 0x000fe200078e0262 */
[----:B------:R-:W-:Y:S01]  /*7d5a0*/  ISETP.GE.AND P4, PT, R36, c[0x0][0x17c], PT ;  /* 0x00005f0024007a0c */ /* 0x000fe20003f86270 */
[----:B------:R-:W-:Y:S04]  /*7d5b0*/  @P6 STG.E [R12.64], R9 ;  /* 0x000000090c006986 */ /* 0x000fe8000c101906 */
[----:B------:R-:W4:Y:S04]  /*7d5c0*/  LDL.LU R36, [R1+0x1df4] ;  /* 0x001df40001247983 */ /* 0x000f280000300800 */
[----:B--2---:R-:W2:Y:S04]  /*7d5d0*/  LDL.LU R28, [R1+0x1da4] ;  /* 0x001da400011c7983 */ /* 0x004ea80000300800 */
[----:B------:R1:W-:Y:S04]  /*7d5e0*/  @P0 STG.E [R24.64], R21 ;  /* 0x0000001518000986 */ /* 0x0003e8000c101906 */
[----:B-1----:R-:W2:Y:S04]  /*7d5f0*/  LDL.LU R24, [R1+0x1dbc] ;  /* 0x001dbc0001187983 */ /* 0x002ea80000300800 */
[----:B------:R-:W2:Y:S01]  /*7d600*/  LDL.LU R20, [R1+0x1de8] ;  /* 0x001de80001147983 */ /* 0x000ea20000300800 */
[----:B------:R-:W-:-:S02]  /*7d610*/  ISETP.GE.AND P5, PT, R100, c[0x0][0x17c], PT ;  /* 0x00005f0064007a0c */ /* 0x000fc40003fa6270 */
[----:B------:R-:W-:Y:S01]  /*7d620*/  IADD3 R0, R0, c[0x0][0x198], RZ ;  /* 0x0000660000007a10 */ /* 0x000fe20007ffe0ff */
[----:B------:R-:W2:Y:S01]  /*7d630*/  LDL.LU R21, [R1+0x1e00] ;  /* 0x001e000001157983 */ /* 0x000ea20000300800 */
[C---:B------:R-:W-:Y:S02]  /*7d640*/  ISETP.LT.AND P3, PT, R219.reuse, c[0x0][0x178], !P5 ;  /* 0x00005e00db007a0c */ /* 0x040fe40006f61270 */
[----:B------:R-:W-:Y:S01]  /*7d650*/  ISETP.LT.AND P5, PT, R218, c[0x0][0x178], !P5 ;  /* 0x00005e00da007a0c */ /* 0x000fe20006fa1270 */
[----:B------:R-:W-:Y:S01]  /*7d660*/  IMAD.WIDE R12, R0, 0x4, R96 ;  /* 0x00000004000c7825 */ /* 0x000fe200078e0260 */
[----:B------:R-:W-:Y:S02]  /*7d670*/  ISETP.LT.AND P0, PT, R219, c[0x0][0x178], !P1 ;  /* 0x00005e00db007a0c */ /* 0x000fe40004f01270 */
[----:B------:R-:W-:Y:S01]  /*7d680*/  ISETP.LT.AND P1, PT, R218, c[0x0][0x178], !P1 ;  /* 0x00005e00da007a0c */ /* 0x000fe20004f21270 */
[C---:B------:R-:W-:Y:S01]  /*7d690*/  IMAD.WIDE R8, R0.reuse, 0x4, R98 ;  /* 0x0000000400087825 */ /* 0x040fe200078e0262 */
[----:B------:R-:W-:-:S05]  /*7d6a0*/  IADD3 R3, R0, c[0x0][0x198], RZ ;  /* 0x0000660000037a10 */ /* 0x000fca0007ffe0ff */
[----:B------:R1:W-:Y:S01]  /*7d6b0*/  @P3 STG.E [R12.64], R4 ;  /* 0x000000040c003986 */ /* 0x0003e2000c101906 */
[----:B------:R-:W-:-:S03]  /*7d6c0*/  ISETP.LT.AND P3, PT, R219, c[0x0][0x178], !P4 ;  /* 0x00005e00db007a0c */ /* 0x000fc60006761270 */
[----:B------:R1:W-:Y:S01]  /*7d6d0*/  @P5 STG.E [R8.64], R16 ;  /* 0x0000001008005986 */ /* 0x0003e2000c101906 */
[----:B------:R-:W-:Y:S01]  /*7d6e0*/  ISETP.LT.AND P4, PT, R218, c[0x0][0x178], !P4 ;  /* 0x00005e00da007a0c */ /* 0x000fe20006781270 */
[----:B-1----:R-:W-:-:S04]  /*7d6f0*/  IMAD.WIDE R12, R3, 0x4, R96 ;  /* 0x00000004030c7825 */ /* 0x002fc800078e0260 */
[C---:B------:R-:W-:Y:S01]  /*7d700*/  IMAD.WIDE R8, R3.reuse, 0x4, R98 ;  /* 0x0000000403087825 */ /* 0x040fe200078e0262 */
[----:B------:R-:W-:Y:S01]  /*7d710*/  IADD3 R3, R3, c[0x0][0x198], RZ ;  /* 0x0000660003037a10 */ /* 0x000fe20007ffe0ff */
[----:B------:R1:W-:Y:S04]  /*7d720*/  @P0 STG.E [R12.64], R5 ;  /* 0x000000050c000986 */ /* 0x0003e8000c101906 */
[----:B------:R1:W-:Y:S01]  /*7d730*/  @P1 STG.E [R8.64], R17 ;  /* 0x0000001108001986 */ /* 0x0003e2000c101906 */
[C---:B------:R-:W-:Y:S01]  /*7d740*/  IADD3 R0, R3.reuse, c[0x0][0x198], RZ ;  /* 0x0000660003007a10 */ /* 0x040fe20007ffe0ff */
[--C-:B-1----:R-:W-:Y:S02]  /*7d750*/  IMAD.WIDE R4, R3, 0x4, R96.reuse ;  /* 0x0000000403047825 */ /* 0x102fe400078e0260 */
[----:B------:R-:W2:Y:S02]  /*7d760*/  LDL.LU R17, [R1+0x1e10] ;  /* 0x001e100001117983 */ /* 0x000ea40000300800 */
[----:B------:R-:W-:-:S02]  /*7d770*/  IMAD.WIDE R8, R0, 0x4, R96 ;  /* 0x0000000400087825 */ /* 0x000fc400078e0260 */
[----:B------:R1:W-:Y:S02]  /*7d780*/  @P3 STG.E [R4.64], R250 ;  /* 0x000000fa04003986 */ /* 0x0003e4000c101906 */
[C-C-:B------:R-:W-:Y:S01]  /*7d790*/  IMAD.WIDE R12, R0.reuse, 0x4, R98.reuse ;  /* 0x00000004000c7825 */ /* 0x140fe200078e0262 */
[----:B------:R-:W-:Y:S01]  /*7d7a0*/  IADD3 R0, R0, c[0x0][0x198], RZ ;  /* 0x0000660000007a10 */ /* 0x000fe20007ffe0ff */
[----:B------:R-:W2:Y:S02]  /*7d7b0*/  LDL.LU R16, [R1+0x1db8] ;  /* 0x001db80001107983 */ /* 0x000ea40000300800 */
[----:B-1----:R-:W-:-:S05]  /*7d7c0*/  IMAD.WIDE R4, R3, 0x4, R98 ;  /* 0x0000000403047825 */ /* 0x002fca00078e0262 */
[----:B------:R1:W-:Y:S02]  /*7d7d0*/  @P4 STG.E [R4.64], R46 ;  /* 0x0000002e04004986 */ /* 0x0003e4000c101906 */
[----:B-1----:R-:W-:Y:S01]  /*7d7e0*/  IMAD.WIDE R4, R0, 0x4, R96 ;  /* 0x0000000400047825 */ /* 0x002fe200078e0260 */
[----:B---3--:R-:W-:-:S04]  /*7d7f0*/  ISETP.GE.AND P2, PT, R41, c[0x0][0x17c], PT ;  /* 0x00005f0029007a0c */ /* 0x008fc80003f46270 */
[----:B------:R-:W-:Y:S02]  /*7d800*/  ISETP.LT.AND P1, PT, R219, c[0x0][0x178], !P2 ;  /* 0x00005e00db007a0c */ /* 0x000fe40005721270 */
[----:B------:R-:W-:Y:S02]  /*7d810*/  ISETP.LT.AND P2, PT, R218, c[0x0][0x178], !P2 ;  /* 0x00005e00da007a0c */ /* 0x000fe40005741270 */
[----:B----4-:R-:W-:-:S04]  /*7d820*/  ISETP.GE.AND P6, PT, R40, c[0x0][0x17c], PT ;  /* 0x00005f0028007a0c */ /* 0x010fc80003fc6270 */
[----:B------:R-:W-:Y:S02]  /*7d830*/  ISETP.LT.AND P3, PT, R219, c[0x0][0x178], !P6 ;  /* 0x00005e00db007a0c */ /* 0x000fe40007761270 */
[----:B------:R-:W-:-:S03]  /*7d840*/  ISETP.LT.AND P6, PT, R218, c[0x0][0x178], !P6 ;  /* 0x00005e00da007a0c */ /* 0x000fc600077c1270 */
[----:B------:R1:W-:Y:S04]  /*7d850*/  @P1 STG.E [R8.64], R251 ;  /* 0x000000fb08001986 */ /* 0x0003e8000c101906 */
[----:B------:R-:W-:Y:S01]  /*7d860*/  @P2 STG.E [R12.64], R47 ;  /* 0x0000002f0c002986 */ /* 0x000fe2000c101906 */
[----:B-1----:R-:W-:-:S03]  /*7d870*/  IMAD.WIDE R8, R0, 0x4, R98 ;  /* 0x0000000400087825 */ /* 0x002fc600078e0262 */
[----:B------:R1:W-:Y:S04]  /*7d880*/  @P3 STG.E [R4.64], R242 ;  /* 0x000000f204003986 */ /* 0x0003e8000c101906 */
[----:B------:R3:W-:Y:S01]  /*7d890*/  @P6 STG.E [R8.64], R42 ;  /* 0x0000002a08006986 */ /* 0x0007e2000c101906 */
[----:B--2---:R-:W-:-:S03]  /*7d8a0*/  ISETP.GE.AND P6, PT, R20, c[0x0][0x17c], PT ;  /* 0x00005f0014007a0c */ /* 0x004fc60003fc6270 */
[----:B------:R-:W2:Y:S01]  /*7d8b0*/  LDL.LU R20, [R1+0x1de4] ;  /* 0x001de40001147983 */ /* 0x000ea20000300800 */
[----:B------:R-:W-:-:S04]  /*7d8c0*/  ISETP.GE.AND P5, PT, R37, c[0x0][0x17c], PT ;  /* 0x00005f0025007a0c */ /* 0x000fc80003fa6270 */
[C---:B------:R-:W-:Y:S02]  /*7d8d0*/  ISETP.LT.AND P1, PT, R219.reuse, c[0x0][0x178], !P5 ;  /* 0x00005e00db007a0c */ /* 0x040fe40006f21270 */
[----:B------:R-:W-:Y:S02]  /*7d8e0*/  ISETP.LT.AND P5, PT, R218, c[0x0][0x178], !P5 ;  /* 0x00005e00da007a0c */ /* 0x000fe40006fa1270 */
[----:B------:R-:W-:Y:S02]  /*7d8f0*/  ISETP.GE.AND P0, PT, R36, c[0x0][0x17c], PT ;  /* 0x00005f0024007a0c */ /* 0x000fe40003f06270 */
[----:B------:R-:W-:Y:S02]  /*7d900*/  IADD3 R0, R0, c[0x0][0x198], RZ ;  /* 0x0000660000007a10 */ /* 0x000fe40007ffe0ff */
[----:B------:R-:W-:-:S03]  /*7d910*/  ISETP.LT.AND P3, PT, R219, c[0x0][0x178], !P0 ;  /* 0x00005e00db007a0c */ /* 0x000fc60004761270 */
[----:B-1----:R-:W-:Y:S01]  /*7d920*/  IMAD.WIDE R4, R0, 0x4, R96 ;  /* 0x0000000400047825 */ /* 0x002fe200078e0260 */
[----:B------:R-:W-:Y:S02]  /*7d930*/  ISETP.GE.AND P4, PT, R28, c[0x0][0x17c], PT ;  /* 0x00005f001c007a0c */ /* 0x000fe40003f86270 */
[C---:B------:R-:W-:Y:S01]  /*7d940*/  IADD3 R3, R0.reuse, c[0x0][0x198], RZ ;  /* 0x0000660000037a10 */ /* 0x040fe20007ffe0ff */
[----:B---3--:R-:W-:Y:S01]  /*7d950*/  IMAD.WIDE R8, R0, 0x4, R98 ;  /* 0x0000000400087825 */ /* 0x008fe200078e0262 */
[----:B------:R-:W-:Y:S01]  /*7d960*/  ISETP.LT.AND P0, PT, R218, c[0x0][0x178], !P0 ;  /* 0x00005e00da007a0c */ /* 0x000fe20004701270 */
[----:B------:R1:W-:Y:S01]  /*7d970*/  @P1 STG.E [R4.64], R243 ;  /* 0x000000f304001986 */ /* 0x0003e2000c101906 */
[----:B------:R-:W-:-:S03]  /*7d980*/  ISETP.LT.AND P1, PT, R219, c[0x0][0x178], !P4 ;  /* 0x00005e00db007a0c */ /* 0x000fc60006721270 */
[----:B------:R3:W-:Y:S01]  /*7d990*/  @P5 STG.E [R8.64], R43 ;  /* 0x0000002b08005986 */ /* 0x0007e2000c101906 */
[----:B------:R-:W-:Y:S02]  /*7d9a0*/  ISETP.GE.AND P2, PT, R24, c[0x0][0x17c], PT ;  /* 0x00005f0018007a0c */ /* 0x000fe40003f46270 */
[----:B------:R-:W-:Y:S01]  /*7d9b0*/  ISETP.GE.AND P5, PT, R21, c[0x0][0x17c], PT ;  /* 0x00005f0015007a0c */ /* 0x000fe20003fa6270 */
[C---:B-1----:R-:W-:Y:S01]  /*7d9c0*/  IMAD.WIDE R4, R3.reuse, 0x4, R96 ;  /* 0x0000000403047825 */ /* 0x042fe200078e0260 */
[----:B------:R-:W-:Y:S01]  /*7d9d0*/  ISETP.LT.AND P4, PT, R218, c[0x0][0x178], !P4 ;  /* 0x00005e00da007a0c */ /* 0x000fe20006781270 */
[----:B------:R-:W4:Y:S02]  /*7d9e0*/  LDL.LU R21, [R1+0x1dfc] ;  /* 0x001dfc0001157983 */ /* 0x000f240000300800 */
[C---:B---3--:R-:W-:Y:S01]  /*7d9f0*/  IMAD.WIDE R8, R3.reuse, 0x4, R98 ;  /* 0x0000000403087825 */ /* 0x048fe200078e0262 */
[----:B------:R-:W-:Y:S01]  /*7da00*/  IADD3 R3, R3, c[0x0][0x198], RZ ;  /* 0x0000660003037a10 */ /* 0x000fe20007ffe0ff */
[----:B------:R1:W-:Y:S01]  /*7da10*/  @P3 STG.E [R4.64], R226 ;  /* 0x000000e204003986 */ /* 0x0003e2000c101906 */
[----:B------:R-:W-:-:S02]  /*7da20*/  ISETP.LT.AND P3, PT, R219, c[0x0][0x178], !P2 ;  /* 0x00005e00db007a0c */ /* 0x000fc40005761270 */
[C---:B------:R-:W-:Y:S01]  /*7da30*/  IADD3 R0, R3.reuse, c[0x0][0x198], RZ ;  /* 0x0000660003007a10 */ /* 0x040fe20007ffe0ff */
[----:B------:R3:W-:Y:S01]  /*7da40*/  @P0 STG.E [R8.64], R38 ;  /* 0x0000002608000986 */ /* 0x0007e2000c101906 */
[----:B-1----:R-:W-:-:S05]  /*7da50*/  IMAD.WIDE R4, R3, 0x4, R96 ;  /* 0x0000000403047825 */ /* 0x002fca00078e0260 */
[----:B------:R1:W-:Y:S01]  /*7da60*/  @P1 STG.E [R4.64], R227 ;  /* 0x000000e304001986 */ /* 0x0003e2000c101906 */
[----:B---3--:R-:W-:Y:S01]  /*7da70*/  IMAD.WIDE R8, R0, 0x4, R96 ;  /* 0x0000000400087825 */ /* 0x008fe200078e0260 */
[----:B------:R-:W-:Y:S02]  /*7da80*/  ISETP.GE.AND P0, PT, R17, c[0x0][0x17c], PT ;  /* 0x00005f0011007a0c */ /* 0x000fe40003f06270 */
[----:B------:R-:W3:Y:S01]  /*7da90*/  LDL.LU R17, [R1+0x1e24] ;  /* 0x001e240001117983 */ /* 0x000ee20000300800 */
[----:B-1----:R-:W-:-:S05]  /*7daa0*/  IMAD.WIDE R4, R3, 0x4, R98 ;  /* 0x0000000403047825 */ /* 0x002fca00078e0262 */
[----:B------:R-:W-:Y:S01]  /*7dab0*/  @P4 STG.E [R4.64], R39 ;  /* 0x0000002704004986 */ /* 0x000fe2000c101906 */
[----:B------:R-:W-:-:S03]  /*7dac0*/  ISETP.GE.AND P4, PT, R16, c[0x0][0x17c], PT ;  /* 0x00005f0010007a0c */ /* 0x000fc60003f86270 */
[----:B------:R1:W-:Y:S04]  /*7dad0*/  @P3 STG.E [R8.64], R14 ;  /* 0x0000000e08003986 */ /* 0x0003e8000c101906 */
[----:B------:R-:W3:Y:S01]  /*7dae0*/  LDL.LU R16, [R1+0x1e28] ;  /* 0x001e280001107983 */ /* 0x000ee20000300800 */
[----:B--2---:R-:W-:-:S03]  /*7daf0*/  ISETP.GE.AND P3, PT, R20, c[0x0][0x17c], PT ;  /* 0x00005f0014007a0c */ /* 0x004fc60003f66270 */
[----:B------:R-:W2:Y:S04]  /*7db00*/  LDL.LU R20, [R1+0x1de0] ;  /* 0x001de00001147983 */ /* 0x000ea80000300800 */
[----:B-1----:R-:W2:Y:S01]  /*7db10*/  LDL.LU R14, [R1+0x1df8] ;  /* 0x001df800010e7983 */ /* 0x002ea20000300800 */
[----:B------:R-:W-:Y:S01]  /*7db20*/  ISETP.LT.AND P2, PT, R218, c[0x0][0x178], !P2 ;  /* 0x00005e00da007a0c */ /* 0x000fe20005741270 */
[----:B------:R-:W-:Y:S01]  /*7db30*/  IMAD.WIDE R12, R0, 0x4, R98 ;  /* 0x00000004000c7825 */ /* 0x000fe200078e0262 */
[----:B------:R-:W-:Y:S02]  /*7db40*/  ISETP.LT.AND P1, PT, R219, c[0x0][0x178], !P6 ;  /* 0x00005e00db007a0c */ /* 0x000fe40007721270 */
[----:B------:R-:W-:Y:S02]  /*7db50*/  ISETP.LT.AND P6, PT, R218, c[0x0][0x178], !P6 ;  /* 0x00005e00da007a0c */ /* 0x000fe400077c1270 */
[----:B------:R-:W-:-:S05]  /*7db60*/  IADD3 R0, R0, c[0x0][0x198], RZ ;  /* 0x0000660000007a10 */ /* 0x000fca0007ffe0ff */
[C---:B------:R-:W-:Y:S02]  /*7db70*/  IMAD.WIDE R4, R0.reuse, 0x4, R96 ;  /* 0x0000000400047825 */ /* 0x040fe400078e0260 */
[----:B------:R-:W-:Y:S01]  /*7db80*/  @P2 STG.E [R12.64], R34 ;  /* 0x000000220c002986 */ /* 0x000fe2000c101906 */
[C---:B------:R-:W-:Y:S01]  /*7db90*/  ISETP.LT.AND P2, PT, R219.reuse, c[0x0][0x178], !P5 ;  /* 0x00005e00db007a0c */ /* 0x040fe20006f41270 */
[----:B------:R-:W-:Y:S01]  /*7dba0*/  IMAD.WIDE R8, R0, 0x4, R98 ;  /* 0x0000000400087825 */ /* 0x000fe200078e0262 */
[----:B------:R-:W-:Y:S02]  /*7dbb0*/  ISETP.LT.AND P5, PT, R218, c[0x0][0x178], !P5 ;  /* 0x00005e00da007a0c */ /* 0x000fe40006fa1270 */
[----:B------:R-:W-:Y:S01]  /*7dbc0*/  IADD3 R0, R0, c[0x0][0x198], RZ ;  /* 0x0000660000007a10 */ /* 0x000fe20007ffe0ff */
[----:B------:R1:W-:Y:S01]  /*7dbd0*/  @P1 STG.E [R4.64], R15 ;  /* 0x0000000f04001986 */ /* 0x0003e2000c101906 */
[----:B------:R-:W-:-:S03]  /*7dbe0*/  ISETP.LT.AND P1, PT, R219, c[0x0][0x178], !P0 ;  /* 0x00005e00db007a0c */ /* 0x000fc60004721270 */
[----:B------:R4:W-:Y:S01]  /*7dbf0*/  @P6 STG.E [R8.64], R35 ;  /* 0x0000002308006986 */ /* 0x0009e2000c101906 */
[----:B------:R-:W-:Y:S02]  /*7dc00*/  ISETP.LT.AND P6, PT, R218, c[0x0][0x178], !P0 ;  /* 0x00005e00da007a0c */ /* 0x000fe400047c1270 */
[C---:B------:R-:W-:Y:S01]  /*7dc10*/  IADD3 R3, R0.reuse, c[0x0][0x198], RZ ;  /* 0x0000660000037a10 */ /* 0x040fe20007ffe0ff */
[----:B-1----:R-:W-:-:S04]  /*7dc20*/  IMAD.WIDE R4, R0, 0x4, R98 ;  /* 0x0000000400047825 */ /* 0x002fc800078e0262 */
[----:B----4-:R-:W-:-:S05]  /*7dc30*/  IMAD.WIDE R8, R0, 0x4, R96 ;  /* 0x0000000400087825 */ /* 0x010fca00078e0260 */
[----:B------:R1:W-:Y:S01]  /*7dc40*/  @P2 STG.E [R8.64], R246 ;  /* 0x000000f608002986 */ /* 0x0003e2000c101906 */
[----:B------:R-:W-:-:S03]  /*7dc50*/  ISETP.LT.AND P2, PT, R219, c[0x0][0x178], !P4 ;  /* 0x00005e00db007a0c */ /* 0x000fc60006741270 */
[----:B------:R4:W-:Y:S01]  /*7dc60*/  @P5 STG.E [R4.64], R30 ;  /* 0x0000001e04005986 */ /* 0x0009e2000c101906 */
[----:B------:R-:W-:Y:S01]  /*7dc70*/  ISETP.LT.AND P4, PT, R218, c[0x0][0x178], !P4 ;  /* 0x00005e00da007a0c */ /* 0x000fe20006781270 */
[----:B-1----:R-:W-:-:S04]  /*7dc80*/  IMAD.WIDE R8, R3, 0x4, R96 ;  /* 0x0000000403087825 */ /* 0x002fc800078e0260 */
[C---:B----4-:R-:W-:Y:S01]  /*7dc90*/  IMAD.WIDE R4, R3.reuse, 0x4, R98 ;  /* 0x0000000403047825 */ /* 0x050fe200078e0262 */
[----:B------:R-:W-:Y:S01]  /*7dca0*/  IADD3 R3, R3, c[0x0][0x198], RZ ;  /* 0x0000660003037a10 */ /* 0x000fe20007ffe0ff */
[----:B------:R-:W-:Y:S01]  /*7dcb0*/  @P1 STG.E [R8.64], R247 ;  /* 0x000000f708001986 */ /* 0x000fe2000c101906 */
[----:B------:R-:W-:-:S03]  /*7dcc0*/  ISETP.GE.AND P0, PT, R21, c[0x0][0x17c], PT ;  /* 0x00005f0015007a0c */ /* 0x000fc60003f06270 */
[----:B------:R1:W-:Y:S01]  /*7dcd0*/  @P6 STG.E [R4.64], R31 ;  /* 0x0000001f04006986 */ /* 0x0003e2000c101906 */
[----:B------:R-:W-:Y:S02]  /*7dce0*/  ISETP.LT.AND P6, PT, R219, c[0x0][0x178], !P3 ;  /* 0x00005e00db007a0c */ /* 0x000fe40005fc1270 */
[C---:B------:R-:W-:Y:S02]  /*7dcf0*/  IADD3 R0, R3.reuse, c[0x0][0x198], RZ ;  /* 0x0000660003007a10 */ /* 0x040fe40007ffe0ff */
[----:B------:R-:W-:Y:S01]  /*7dd00*/  ISETP.LT.AND P3, PT, R218, c[0x0][0x178], !P3 ;  /* 0x00005e00da007a0c */ /* 0x000fe20005f61270 */
[----:B-1----:R-:W-:-:S05]  /*7dd10*/  IMAD.WIDE R4, R3, 0x4, R96 ;  /* 0x0000000403047825 */ /* 0x002fca00078e0260 */
[----:B------:R1:W-:Y:S01]  /*7dd20*/  @P2 STG.E [R4.64], R238 ;  /* 0x000000ee04002986 */ /* 0x0003e2000c101906 */
[----:B------:R-:W-:Y:S01]  /*7dd30*/  ISETP.LT.AND P2, PT, R219, c[0x0][0x178], !P0 ;  /* 0x00005e00db007a0c */ /* 0x000fe20004741270 */
[----:B------:R-:W-:-:S04]  /*7dd40*/  IMAD.WIDE R8, R0, 0x4, R96 ;  /* 0x0000000400087825 */ /* 0x000fc800078e0260 */
[C---:B------:R-:W-:Y:S01]  /*7dd50*/  IMAD.WIDE R12, R0.reuse, 0x4, R98 ;  /* 0x00000004000c7825 */ /* 0x040fe200078e0262 */
[----:B------:R-:W-:-:S03]  /*7dd60*/  IADD3 R0, R0, c[0x0][0x198], RZ ;  /* 0x0000660000007a10 */ /* 0x000fc60007ffe0ff */
[----:B-1----:R-:W-:Y:S01]  /*7dd70*/  IMAD.WIDE R4, R3, 0x4, R98 ;  /* 0x0000000403047825 */ /* 0x002fe200078e0262 */
[----:B---3--:R-:W-:Y:S02]  /*7dd80*/  ISETP.GE.AND P5, PT, R17, c[0x0][0x17c], PT ;  /* 0x00005f0011007a0c */ /* 0x008fe40003fa6270 */
[----:B------:R-:W3:Y:S01]  /*7dd90*/  LDL.LU R17, [R1+0x1e20] ;  /* 0x001e200001117983 */ /* 0x000ee20000300800 */
[----:B------:R-:W-:-:S03]  /*7dda0*/  ISETP.GE.AND P1, PT, R16, c[0x0][0x17c], PT ;  /* 0x00005f0010007a0c */ /* 0x000fc60003f26270 */
[----:B------:R1:W-:Y:S04]  /*7ddb0*/  @P4 STG.E [R4.64], R26 ;  /* 0x0000001a04004986 */ /* 0x0003e8000c101906 */
[----:B------:R-:W-:Y:S04]  /*7ddc0*/  @P6 STG.E [R8.64], R239 ;  /* 0x000000ef08006986 */ /* 0x000fe8000c101906 */
[----:B------:R-:W4:Y:S01]  /*7ddd0*/  LDL.LU R16, [R1+0x1e48] ;  /* 0x001e480001107983 */ /* 0x000f220000300800 */
[----:B-1----:R-:W-:-:S03]  /*7dde0*/  IMAD.WIDE R4, R0, 0x4, R96 ;  /* 0x0000000400047825 */ /* 0x002fc600078e0260 */
[----:B------:R-:W-:Y:S04]  /*7ddf0*/  @P3 STG.E [R12.64], R27 ;  /* 0x0000001b0c003986 */ /* 0x000fe8000c101906 */
[----:B------:R-:W3:Y:S04]  /*7de00*/  LDL.LU R15, [R1+0x1e50] ;  /* 0x001e5000010f7983 */ /* 0x000ee80000300800 */
[----:B------:R1:W-:Y:S01]  /*7de10*/  @P2 STG.E [R4.64], R10 ;  /* 0x0000000a04002986 */ /* 0x0003e2000c101906 */
[----:B--2---:R-:W-:-:S03]  /*7de20*/  ISETP.GE.AND P3, PT, R14, c[0x0][0x17c], PT ;  /* 0x00005f000e007a0c */ /* 0x004fc60003f66270 */
[----:B------:R-:W2:Y:S04]  /*7de30*/  LDL.LU R14, [R1+0x1df0] ;  /* 0x001df000010e7983 */ /* 0x000ea80000300800 */
[----:B-1----:R-:W2:Y:S01]  /*7de40*/  LDL.LU R10, [R1+0x1e1c] ;  /* 0x001e1c00010a7983 */ /* 0x002ea20000300800 */
[----:B------:R-:W-:Y:S02]  /*7de50*/  ISETP.LT.AND P0, PT, R218, c[0x0][0x178], !P0 ;  /* 0x00005e00da007a0c */ /* 0x000fe40004701270 */
[----:B------:R-:W-:Y:S01]  /*7de60*/  ISETP.LT.AND P6, PT, R219, c[0x0][0x178], !P5 ;  /* 0x00005e00db007a0c */ /* 0x000fe20006fc1270 */
[----:B------:R-:W-:Y:S01]  /*7de70*/  IMAD.WIDE R8, R0, 0x4, R98 ;  /* 0x0000000400087825 */ /* 0x000fe200078e0262 */
[----:B------:R-:W-:Y:S01]  /*7de80*/  ISETP.LT.AND P5, PT, R218, c[0x0][0x178], !P5 ;  /* 0x00005e00da007a0c */ /* 0x000fe20006fa1270 */
[----:B------:R-:W4:Y:S01]  /*7de90*/  LDL.LU R13, [R1+0x1e44] ;  /* 0x001e4400010d7983 */ /* 0x000f220000300800 */
[----:B------:R-:W-:-:S02]  /*7dea0*/  IADD3 R0, R0, c[0x0][0x198], RZ ;  /* 0x0000660000007a10 */ /* 0x000fc40007ffe0ff */
[C---:B------:R-:W-:Y:S01]  /*7deb0*/  ISETP.LT.AND P2, PT, R219.reuse, c[0x0][0x178], !P1 ;  /* 0x00005e00db007a0c */ /* 0x040fe20004f41270 */
[----:B------:R-:W4:Y:S02]  /*7dec0*/  LDL.LU R12, [R1+0x1e5c] ;  /* 0x001e5c00010c7983 */ /* 0x000f240000300800 */
[----:B------:R-:W-:Y:S01]  /*7ded0*/  IMAD.WIDE R4, R0, 0x4, R96 ;  /* 0x0000000400047825 */ /* 0x000fe200078e0260 */
[----:B------:R-:W-:Y:S01]  /*7dee0*/  ISETP.GE.AND P4, PT, R20, c[0x0][0x17c], PT ;  /* 0x00005f0014007a0c */ /* 0x000fe20003f86270 */
[----:B------:R1:W-:Y:S01]  /*7def0*/  @P0 STG.E [R8.64], R22 ;  /* 0x0000001608000986 */ /* 0x0003e2000c101906 */
[----:B------:R-:W-:Y:S02]  /*7df00*/  IADD3 R3, R0, c[0x0][0x198], RZ ;  /* 0x0000660000037a10 */ /* 0x000fe40007ffe0ff */
[----:B------:R-:W-:Y:S01]  /*7df10*/  ISETP.LT.AND P1, PT, R218, c[0x0][0x178], !P1 ;  /* 0x00005e00da007a0c */ /* 0x000fe20004f21270 */
[----:B------:R1:W-:Y:S01]  /*7df20*/  @P6 STG.E [R4.64], R11 ;  /* 0x0000000b04006986 */ /* 0x0003e2000c101906 */
[----:B------:R-:W-:Y:S01]  /*7df30*/  ISETP.LT.AND P6, PT, R219, c[0x0][0x178], !P4 ;  /* 0x00005e00db007a0c */ /* 0x000fe200067c1270 */
[----:B-1----:R-:W-:-:S04]  /*7df40*/  IMAD.WIDE R8, R0, 0x4, R98 ;  /* 0x0000000400087825 */ /* 0x002fc800078e0262 */
[----:B------:R-:W-:Y:S01]  /*7df50*/  IMAD.WIDE R4, R3, 0x4, R96 ;  /* 0x0000000403047825 */ /* 0x000fe200078e0260 */
[----:B------:R1:W-:Y:S01]  /*7df60*/  @P5 STG.E [R8.64], R23 ;  /* 0x0000001708005986 */ /* 0x0003e2000c101906 */
[----:B------:R-:W-:-:S03]  /*7df70*/  ISETP.LT.AND P4, PT, R218, c[0x0][0x178], !P4 ;  /* 0x00005e00da007a0c */ /* 0x000fc60006781270 */
[----:B------:R1:W-:Y:S01]  /*7df80*/  @P2 STG.E [R4.64], R6 ;  /* 0x0000000604002986 */ /* 0x0003e2000c101906 */
[----:B------:R-:W-:-:S03]  /*7df90*/  ISETP.LT.AND P2, PT, R219, c[0x0][0x178], !P3 ;  /* 0x00005e00db007a0c */ /* 0x000fc60005f41270 */
[----:B------:R-:W4:Y:S01]  /*7dfa0*/  LDL.LU R11, [R1+0x1e68] ;  /* 0x001e6800010b7983 */ /* 0x000f220000300800 */
[C---:B-1----:R-:W-:Y:S01]  /*7dfb0*/  IMAD.WIDE R8, R3.reuse, 0x4, R98 ;  /* 0x0000000403087825 */ /* 0x042fe200078e0262 */
[----:B------:R-:W-:-:S05]  /*7dfc0*/  IADD3 R3, R3, c[0x0][0x198], RZ ;  /* 0x0000660003037a10 */ /* 0x000fca0007ffe0ff */
[C---:B------:R-:W-:Y:S01]  /*7dfd0*/  IMAD.WIDE R4, R3.reuse, 0x4, R96 ;  /* 0x0000000403047825 */ /* 0x040fe200078e0260 */
[C---:B------:R-:W-:Y:S01]  /*7dfe0*/  IADD3 R0, R3.reuse, c[0x0][0x198], RZ ;  /* 0x0000660003007a10 */ /* 0x040fe20007ffe0ff */
[----:B------:R-:W-:Y:S04]  /*7dff0*/  @P1 STG.E [R8.64], R18 ;  /* 0x0000001208001986 */ /* 0x000fe8000c101906 */
[----:B------:R1:W-:Y:S02]  /*7e000*/  @P6 STG.E [R4.64], R7 ;  /* 0x0000000704006986 */ /* 0x0003e4000c101906 */
[----:B-1----:R-:W-:-:S04]  /*7e010*/  IMAD.WIDE R4, R3, 0x4, R98 ;  /* 0x0000000403047825 */ /* 0x002fc800078e0262 */
[----:B------:R-:W-:Y:S01]  /*7e020*/  IMAD.WIDE R6, R0, 0x4, R96 ;  /* 0x0000000400067825 */ /* 0x000fe200078e0260 */
[----:B------:R1:W-:Y:S04]  /*7e030*/  @P4 STG.E [R4.64], R19 ;  /* 0x0000001304004986 */ /* 0x0003e8000c101906 */
[----:B------:R1:W-:Y:S01]  /*7e040*/  @P2 STG.E [R6.64], R76 ;  /* 0x0000004c06002986 */ /* 0x0003e2000c101906 */
[----:B--2---:R-:W-:-:S03]  /*7e050*/  ISETP.GE.AND P2, PT, R10, c[0x0][0x17c], PT ;  /* 0x00005f000a007a0c */ /* 0x004fc60003f46270 */
[----:B------:R-:W2:Y:S01]  /*7e060*/  LDL.LU R10, [R1+0x1ddc] ;  /* 0x001ddc00010a7983 */ /* 0x000ea20000300800 */
[----:B------:R-:W-:Y:S02]  /*7e070*/  ISETP.LT.AND P3, PT, R218, c[0x0][0x178], !P3 ;  /* 0x00005e00da007a0c */ /* 0x000fe40005f61270 */
[----:B---3--:R-:W-:Y:S01]  /*7e080*/  ISETP.GE.AND P0, PT, R17, c[0x0][0x17c], PT ;  /* 0x00005f0011007a0c */ /* 0x008fe20003f06270 */
[----:B------:R-:W-:-:S03]  /*7e090*/  IMAD.WIDE R8, R0, 0x4, R98 ;  /* 0x0000000400087825 */ /* 0x000fc600078e0262 */
[C---:B------:R-:W-:Y:S02]  /*7e0a0*/  ISETP.LT.AND P6, PT, R219.reuse, c[0x0][0x178], !P0 ;  /* 0x00005e00db007a0c */ /* 0x040fe400047c1270 */
[----:B------:R-:W-:Y:S02]  /*7e0b0*/  ISETP.LT.AND P0, PT, R218, c[0x0][0x178], !P0 ;  /* 0x00005e00da007a0c */ /* 0x000fe40004701270 */
[----:B----4-:R-:W-:Y:S02]  /*7e0c0*/  ISETP.GE.AND P5, PT, R16, c[0x0][0x17c], PT ;  /* 0x00005f0010007a0c */ /* 0x010fe40003fa6270 */
[----:B------:R-:W-:Y:S01]  /*7e0d0*/  IADD3 R0, R0, c[0x0][0x198], RZ ;  /* 0x0000660000007a10 */ /* 0x000fe20007ffe0ff */
[----:B------:R-:W-:Y:S01]  /*7e0e0*/  @P3 STG.E [R8.64], R116 ;  /* 0x0000007408003986 */ /* 0x000fe2000c101906 */
[----:B------:R-:W-:Y:S02]  /*7e0f0*/  ISETP.LT.AND P3, PT, R219, c[0x0][0x178], !P5 ;  /* 0x00005e00db007a0c */ /* 0x000fe40006f61270 */
[----:B------:R-:W-:Y:S01]  /*7e100*/  ISETP.LT.AND P5, PT, R218, c[0x0][0x178], !P5 ;  /* 0x00005e00da007a0c */ /* 0x000fe20006fa1270 */
[----:B-1----:R-:W-:Y:S01]  /*7e110*/  IMAD.WIDE R4, R0, 0x4, R96 ;  /* 0x0000000400047825 */ /* 0x002fe200078e0260 */
[----:B------:R-:W-:-:S03]  /*7e120*/  ISETP.GE.AND P1, PT, R15, c[0x0][0x17c], PT ;  /* 0x00005f000f007a0c */ /* 0x000fc60003f26270 */
[C-C-:B------:R-:W-:Y:S01]  /*7e130*/  IMAD.WIDE R6, R0.reuse, 0x4, R98.reuse ;  /* 0x0000000400067825 */ /* 0x140fe200078e0262 */
[----:B------:R-:W-:Y:S01]  /*7e140*/  IADD3 R0, R0, c[0x0][0x198], RZ ;  /* 0x0000660000007a10 */ /* 0x000fe20007ffe0ff */
[----:B------:R1:W-:Y:S01]  /*7e150*/  @P6 STG.E [R4.64], R77 ;  /* 0x0000004d04006986 */ /* 0x0003e2000c101906 */
[----:B------:R-:W-:Y:S02]  /*7e160*/  ISETP.LT.AND P6, PT, R219, c[0x0][0x178], !P1 ;  /* 0x00005e00db007a0c */ /* 0x000fe40004fc1270 */
[----:B------:R-:W-:Y:S01]  /*7e170*/  ISETP.LT.AND P1, PT, R218, c[0x0][0x178], !P1 ;  /* 0x00005e00da007a0c */ /* 0x000fe20004f21270 */
[----:B------:R3:W-:Y:S01]  /*7e180*/  @P0 STG.E [R6.64], R117 ;  /* 0x0000007506000986 */ /* 0x0007e2000c101906 */
[----:B------:R-:W-:Y:S02]  /*7e190*/  ISETP.GE.AND P4, PT, R14, c[0x0][0x17c], PT ;  /* 0x00005f000e007a0c */ /* 0x000fe40003f86270 */
[C---:B------:R-:W-:Y:S01]  /*7e1a0*/  IADD3 R3, R0.reuse, c[0x0][0x198], RZ ;  /* 0x0000660000037a10 */ /* 0x040fe20007ffe0ff */
[----:B-1----:R-:W-:-:S04]  /*7e1b0*/  IMAD.WIDE R4, R0, 0x4, R98 ;  /* 0x0000000400047825 */ /* 0x002fc800078e0262 */
[----:B---3--:R-:W-:-:S05]  /*7e1c0*/  IMAD.WIDE R6, R0, 0x4, R96 ;  /* 0x0000000400067825 */ /* 0x008fca00078e0260 */
[----:B------:R1:W-:Y:S01]  /*7e1d0*/  @P3 STG.E [R6.64], R72 ;  /* 0x0000004806003986 */ /* 0x0003e2000c101906 */
[----:B------:R-:W-:-:S03]  /*7e1e0*/  ISETP.LT.AND P3, PT, R219, c[0x0][0x178], !P4 ;  /* 0x00005e00db007a0c */ /* 0x000fc60006761270 */
[----:B------:R3:W-:Y:S01]  /*7e1f0*/  @P5 STG.E [R4.64], R112 ;  /* 0x0000007004005986 */ /* 0x0007e2000c101906 */
[----:B------:R-:W-:Y:S01]  /*7e200*/  ISETP.LT.AND P4, PT, R218, c[0x0][0x178], !P4 ;  /* 0x00005e00da007a0c */ /* 0x000fe20006781270 */
[----:B-1----:R-:W-:-:S04]  /*7e210*/  IMAD.WIDE R6, R3, 0x4, R96 ;  /* 0x0000000403067825 */ /* 0x002fc800078e0260 */
[C---:B---3--:R-:W-:Y:S01]  /*7e220*/  IMAD.WIDE R4, R3.reuse, 0x4, R98 ;  /* 0x0000000403047825 */ /* 0x048fe200078e0262 */
[----:B------:R-:W-:Y:S01]  /*7e230*/  IADD3 R3, R3, c[0x0][0x198], RZ ;  /* 0x0000660003037a10 */ /* 0x000fe20007ffe0ff */
[----:B------:R-:W-:Y:S01]  /*7e240*/  @P6 STG.E [R6.64], R73 ;  /* 0x0000004906006986 */ /* 0x000fe2000c101906 */
[----:B------:R-:W-:-:S03]  /*7e250*/  ISETP.LT.AND P6, PT, R219, c[0x0][0x178], !P2 ;  /* 0x00005e00db007a0c */ /* 0x000fc600057c1270 */
[----:B------:R1:W-:Y:S01]  /*7e260*/  @P1 STG.E [R4.64], R113 ;  /* 0x0000007104001986 */ /* 0x0003e2000c101906 */
[----:B------:R-:W-:Y:S02]  /*7e270*/  IADD3 R0, R3, c[0x0][0x198], RZ ;  /* 0x0000660003007a10 */ /* 0x000fe40007ffe0ff */
[----:B------:R-:W-:Y:S02]  /*7e280*/  ISETP.GE.AND P0, PT, R13, c[0x0][0x17c], PT ;  /* 0x00005f000d007a0c */ /* 0x000fe40003f06270 */
[----:B------:R-:W3:Y:S01]  /*7e290*/  LDL.LU R13, [R1+0x1e18] ;  /* 0x001e1800010d7983 */ /* 0x000ee20000300800 */
[----:B------:R-:W-:Y:S01]  /*7e2a0*/  ISETP.GE.AND P5, PT, R12, c[0x0][0x17c], PT ;  /* 0x00005f000c007a0c */ /* 0x000fe20003fa6270 */
[--C-:B-1----:R-:W-:Y:S02]  /*7e2b0*/  IMAD.WIDE R4, R3, 0x4, R96.reuse ;  /* 0x0000000403047825 */ /* 0x102fe400078e0260 */
[----:B------:R-:W4:Y:S04]  /*7e2c0*/  LDL.LU R12, [R1+0x1e40] ;  /* 0x001e4000010c7983 */ /* 0x000f280000300800 */
[----:B------:R1:W-:Y:S01]  /*7e2d0*/  @P3 STG.E [R4.64], R68 ;  /* 0x0000004404003986 */ /* 0x0003e2000c101906 */
[----:B------:R-:W-:-:S04]  /*7e2e0*/  IMAD.WIDE R6, R0, 0x4, R96 ;  /* 0x0000000400067825 */ /* 0x000fc800078e0260 */
[C---:B------:R-:W-:Y:S01]  /*7e2f0*/  IMAD.WIDE R8, R0.reuse, 0x4, R98 ;  /* 0x0000000400087825 */ /* 0x040fe200078e0262 */
[----:B------:R-:W-:-:S03]  /*7e300*/  IADD3 R0, R0, c[0x0][0x198], RZ ;  /* 0x0000660000007a10 */ /* 0x000fc60007ffe0ff */
[----:B-1----:R-:W-:Y:S01]  /*7e310*/  IMAD.WIDE R4, R3, 0x4, R98 ;  /* 0x0000000403047825 */ /* 0x002fe200078e0262 */
[----:B------:R-:W-:Y:S02]  /*7e320*/  ISETP.GE.AND P1, PT, R11, c[0x0][0x17c], PT ;  /* 0x00005f000b007a0c */ /* 0x000fe40003f26270 */
[----:B------:R-:W3:Y:S01]  /*7e330*/  LDL.LU R11, [R1+0x1e64] ;  /* 0x001e6400010b7983 */ /* 0x000ee20000300800 */
[----:B------:R-:W-:-:S03]  /*7e340*/  IADD3 R3, R0, c[0x0][0x198], RZ ;  /* 0x0000660000037a10 */ /* 0x000fc60007ffe0ff */
[----:B------:R1:W-:Y:S04]  /*7e350*/  @P4 STG.E [R4.64], R108 ;  /* 0x0000006c04004986 */ /* 0x0003e8000c101906 */
[----:B------:R1:W-:Y:S02]  /*7e360*/  @P6 STG.E [R6.64], R69 ;  /* 0x0000004506006986 */ /* 0x0003e4000c101906 */
[----:B-1----:R-:W-:-:S04]  /*7e370*/  IMAD.WIDE R4, R0, 0x4, R96 ;  /* 0x0000000400047825 */ /* 0x002fc800078e0260 */
[----:B------:R-:W-:Y:S01]  /*7e380*/  IMAD.WIDE R6, R0, 0x4, R98 ;  /* 0x0000000400067825 */ /* 0x000fe200078e0262 */
[----:B--2---:R-:W-:Y:S02]  /*7e390*/  ISETP.GE.AND P4, PT, R10, c[0x0][0x17c], PT ;  /* 0x00005f000a007a0c */ /* 0x004fe40003f86270 */
[----:B------:R-:W2:Y:S04]  /*7e3a0*/  LDL.LU R10, [R1+0x1e78] ;  /* 0x001e7800010a7983 */ /* 0x000ea80000300800 */
[----:B------:R-:W2:Y:S01]  /*7e3b0*/  LDL.LU R0, [R1+0x1dd8] ;  /* 0x001dd80001007983 */ /* 0x000ea20000300800 */
[----:B------:R-:W-:Y:S02]  /*7e3c0*/  ISETP.LT.AND P2, PT, R218, c[0x0][0x178], !P2 ;  /* 0x00005e00da007a0c */ /* 0x000fe40005741270 */
[----:B------:R-:W-:-:S02]  /*7e3d0*/  ISETP.LT.AND P3, PT, R219, c[0x0][0x178], !P0 ;  /* 0x00005e00db007a0c */ /* 0x000fc40004761270 */
[C---:B------:R-:W-:Y:S02]  /*7e3e0*/  ISETP.LT.AND P0, PT, R218.reuse, c[0x0][0x178], !P0 ;  /* 0x00005e00da007a0c */ /* 0x040fe40004701270 */
[----:B------:R-:W-:Y:S02]  /*7e3f0*/  ISETP.LT.AND P6, PT, R219, c[0x0][0x178], !P5 ;  /* 0x00005e00db007a0c */ /* 0x000fe40006fc1270 */
[----:B------:R-:W-:-:S05]  /*7e400*/  ISETP.LT.AND P5, PT, R218, c[0x0][0x178], !P5 ;  /* 0x00005e00da007a0c */ /* 0x000fca0006fa1270 */
[----:B------:R1:W-:Y:S04]  /*7e410*/  @P2 STG.E [R8.64], R109 ;  /* 0x0000006d08002986 */ /* 0x0003e8000c101906 */
[----:B------:R1:W-:Y:S04]  /*7e420*/  @P3 STG.E [R4.64], R64 ;  /* 0x0000004004003986 */ /* 0x0003e8000c101906 */
[----:B------:R1:W-:Y:S01]  /*7e430*/  @P0 STG.E [R6.64], R104 ;  /* 0x0000006806000986 */ /* 0x0003e2000c101906 */
[----:B------:R-:W-:Y:S02]  /*7e440*/  ISETP.LT.AND P0, PT, R219, c[0x0][0x178], !P1 ;  /* 0x00005e00db007a0c */ /* 0x000fe40004f01270 */
[C---:B-1----:R-:W-:Y:S01]  /*7e450*/  IADD3 R9, R3.reuse, c[0x0][0x198], RZ ;  /* 0x0000660003097a10 */ /* 0x042fe20007ffe0ff */
[----:B------:R-:W-:Y:S01]  /*7e460*/  IMAD.WIDE R4, R3, 0x4, R96 ;  /* 0x0000000403047825 */ /* 0x000fe200078e0260 */
[----:B------:R-:W-:-:S03]  /*7e470*/  ISETP.LT.AND P1, PT, R218, c[0x0][0x178], !P1 ;  /* 0x00005e00da007a0c */ /* 0x000fc60004f21270 */
        /* <DEDUP_REMOVED lines=9> */
[----:B------:R-:W-:Y:S01]  /*7e510*/  @P1 STG.E [R6.64], R92 ;  /* 0x0000005c06001986 */ /* 0x000fe2000c101906 */
[----:B-1----:R-:W-:-:S05]  /*7e520*/  IMAD.WIDE R4, R9, 0x4, R96 ;  /* 0x0000000409047825 */ /* 0x002fca00078e0260 */
[----:B------:R1:W-:Y:S01]  /*7e530*/  @P6 STG.E [R4.64], R61 ;  /* 0x0000003d04006986 */ /* 0x0003e2000c101906 */
[----:B----4-:R-:W-:-:S03]  /*7e540*/  ISETP.GE.AND P3, PT, R12, c[0x0][0x17c], PT ;  /* 0x00005f000c007a0c */ /* 0x010fc60003f66270 */
[----:B------:R-:W4:Y:S01]  /*7e550*/  LDL.LU R12, [R1+0x1e14] ;  /* 0x001e1400010c7983 */ /* 0x000f220000300800 */
[----:B-1----:R-:W-:-:S05]  /*7e560*/  IMAD.WIDE R4, R9, 0x4, R98 ;  /* 0x0000000409047825 */ /* 0x002fca00078e0262 */
[----:B------:R1:W-:Y:S01]  /*7e570*/  @P4 STG.E [R4.64], R93 ;  /* 0x0000005d04004986 */ /* 0x0003e2000c101906 */
[----:B---3--:R-:W-:-:S03]  /*7e580*/  ISETP.GE.AND P5, PT, R11, c[0x0][0x17c], PT ;  /* 0x00005f000b007a0c */ /* 0x008fc60003fa6270 */
[----:B------:R-:W3:Y:S01]  /*7e590*/  LDL.LU R11, [R1+0x1e3c] ;  /* 0x001e3c00010b7983 */ /* 0x000ee20000300800 */
[----:B--2---:R-:W-:-:S03]  /*7e5a0*/  ISETP.GE.AND P0, PT, R10, c[0x0][0x17c], PT ;  /* 0x00005f000a007a0c */ /* 0x004fc60003f06270 */
[----:B------:R-:W2:Y:S01]  /*7e5b0*/  LDL.LU R10, [R1+0x1e60] ;  /* 0x001e6000010a7983 */ /* 0x000ea20000300800 */
[----:B------:R-:W-:-:S03]  /*7e5c0*/  ISETP.GE.AND P4, PT, R0, c[0x0][0x17c], PT ;  /* 0x00005f0000007a0c */ /* 0x000fc60003f86270 */
[----:B------:R-:W2:Y:S01]  /*7e5d0*/  LDL.LU R0, [R1+0x1e74] ;  /* 0x001e740001007983 */ /* 0x000ea20000300800 */
[----:B------:R-:W-:Y:S02]  /*7e5e0*/  ISETP.GE.AND P2, PT, R13, c[0x0][0x17c], PT ;  /* 0x00005f000d007a0c */ /* 0x000fe40003f46270 */
[----:B------:R-:W-:Y:S02]  /*7e5f0*/  IADD3 R3, R9, c[0x0][0x198], RZ ;  /* 0x0000660009037a10 */ /* 0x000fe40007ffe0ff */
[C---:B------:R-:W-:Y:S02]  /*7e600*/  ISETP.LT.AND P1, PT, R219.reuse, c[0x0][0x178], !P2 ;  /* 0x00005e00db007a0c */ /* 0x040fe40005721270 */
[C---:B------:R-:W-:Y:S02]  /*7e610*/  ISETP.LT.AND P2, PT, R218.reuse, c[0x0][0x178], !P2 ;  /* 0x00005e00da007a0c */ /* 0x040fe40005741270 */
[----:B------:R-:W-:Y:S01]  /*7e620*/  ISETP.LT.AND P6, PT, R219, c[0x0][0x178], !P3 ;  /* 0x00005e00db007a0c */ /* 0x000fe20005fc1270 */
[----:B------:R-:W-:Y:S01]  /*7e630*/  IMAD.WIDE R6, R3, 0x4, R96 ;  /* 0x0000000403067825 */ /* 0x000fe200078e0260 */
[----:B------:R-:W-:-:S03]  /*7e640*/  ISETP.LT.AND P3, PT, R218, c[0x0][0x178], !P3 ;  /* 0x00005e00da007a0c */ /* 0x000fc60005f61270 */
[C---:B------:R-:W-:Y:S01]  /*7e650*/  IMAD.WIDE R8, R3.reuse, 0x4, R98 ;  /* 0x0000000403087825 */ /* 0x040fe200078e0262 */
[----:B------:R-:W-:-:S03]  /*7e660*/  IADD3 R3, R3, c[0x0][0x198], RZ ;  /* 0x0000660003037a10 */ /* 0x000fc60007ffe0ff */
[----:B------:R1:W-:Y:S01]  /*7e670*/  @P1 STG.E [R6.64], R56 ;  /* 0x0000003806001986 */ /* 0x0003e2000c101906 */
[----:B------:R-:W-:Y:S01]  /*7e680*/  ISETP.LT.AND P1, PT, R219, c[0x0][0x178], !P5 ;  /* 0x00005e00db007a0c */ /* 0x000fe20006f21270 */
[C---:B-1----:R-:W-:Y:S01]  /*7e690*/  IMAD.WIDE R4, R3.reuse, 0x4, R96 ;  /* 0x0000000403047825 */ /* 0x042fe200078e0260 */
[----:B------:R-:W-:Y:S01]  /*7e6a0*/  ISETP.LT.AND P5, PT, R218, c[0x0][0x178], !P5 ;  /* 0x00005e00da007a0c */ /* 0x000fe20006fa1270 */
[----:B------:R-:W-:Y:S04]  /*7e6b0*/  @P2 STG.E [R8.64], R88 ;  /* 0x0000005808002986 */ /* 0x000fe8000c101906 */
[----:B------:R1:W-:Y:S01]  /*7e6c0*/  @P6 STG.E [R4.64], R57 ;  /* 0x0000003904006986 */ /* 0x0003e2000c101906 */
[C---:B------:R-:W-:Y:S01]  /*7e6d0*/  IMAD.WIDE R6, R3.reuse, 0x4, R98 ;  /* 0x0000000403067825 */ /* 0x040fe200078e0262 */
[----:B------:R-:W-:-:S04]  /*7e6e0*/  IADD3 R3, R3, c[0x0][0x198], RZ ;  /* 0x0000660003037a10 */ /* 0x000fc80007ffe0ff */
[----:B------:R1:W-:Y:S01]  /*7e6f0*/  @P3 STG.E [R6.64], R89 ;  /* 0x0000005906003986 */ /* 0x0003e2000c101906 */
[----:B------:R-:W-:Y:S02]  /*7e700*/  ISETP.LT.AND P3, PT, R219, c[0x0][0x178], !P0 ;  /* 0x00005e00db007a0c */ /* 0x000fe40004761270 */
[----:B------:R-:W-:Y:S01]  /*7e710*/  ISETP.LT.AND P0, PT, R218, c[0x0][0x178], !P0 ;  /* 0x00005e00da007a0c */ /* 0x000fe20004701270 */
[C---:B-1----:R-:W-:Y:S01]  /*7e720*/  IMAD.WIDE R4, R3.reuse, 0x4, R98 ;  /* 0x0000000403047825 */ /* 0x042fe200078e0262 */
[----:B------:R-:W-:-:S03]  /*7e730*/  IADD3 R9, R3, c[0x0][0x198], RZ ;  /* 0x0000660003097a10 */ /* 0x000fc60007ffe0ff */
[----:B------:R-:W-:-:S05]  /*7e740*/  IMAD.WIDE R6, R3, 0x4, R96 ;  /* 0x0000000403067825 */ /* 0x000fca00078e0260 */
[----:B------:R1:W-:Y:S04]  /*7e750*/  @P1 STG.E [R6.64], R52 ;  /* 0x0000003406001986 */ /* 0x0003e8000c101906 */
[----:B------:R1:W-:Y:S02]  /*7e760*/  @P5 STG.E [R4.64], R84 ;  /* 0x0000005404005986 */ /* 0x0003e4000c101906 */
[----:B-1----:R-:W-:-:S04]  /*7e770*/  IMAD.WIDE R6, R9, 0x4, R96 ;  /* 0x0000000409067825 */ /* 0x002fc800078e0260 */
[----:B------:R-:W-:Y:S01]  /*7e780*/  IMAD.WIDE R4, R9, 0x4, R98 ;  /* 0x0000000409047825 */ /* 0x000fe200078e0262 */
[----:B------:R-:W-:Y:S01]  /*7e790*/  @P3 STG.E [R6.64], R53 ;  /* 0x0000003506003986 */ /* 0x000fe2000c101906 */
[----:B----4-:R-:W-:-:S03]  /*7e7a0*/  ISETP.GE.AND P2, PT, R12, c[0x0][0x17c], PT ;  /* 0x00005f000c007a0c */ /* 0x010fc60003f46270 */
[----:B------:R-:W4:Y:S04]  /*7e7b0*/  LDL.LU R12, [R1+0x1dd4] ;  /* 0x001dd400010c7983 */ /* 0x000f280000300800 */
[----:B------:R1:W-:Y:S01]  /*7e7c0*/  @P0 STG.E [R4.64], R85 ;  /* 0x0000005504000986 */ /* 0x0003e2000c101906 */
[----:B---3--:R-:W-:-:S03]  /*7e7d0*/  ISETP.GE.AND P6, PT, R11, c[0x0][0x17c], PT ;  /* 0x00005f000b007a0c */ /* 0x008fc60003fc6270 */
[----:B------:R-:W3:Y:S01]  /*7e7e0*/  LDL.LU R11, [R1+0x1e0c] ;  /* 0x001e0c00010b7983 */ /* 0x000ee20000300800 */
[----:B--2---:R-:W-:-:S03]  /*7e7f0*/  ISETP.GE.AND P5, PT, R10, c[0x0][0x17c], PT ;  /* 0x00005f000a007a0c */ /* 0x004fc60003fa6270 */
[----:B------:R-:W2:Y:S01]  /*7e800*/  LDL.LU R10, [R1+0x1e38] ;  /* 0x001e3800010a7983 */ /* 0x000ea20000300800 */
[----:B------:R-:W-:-:S03]  /*7e810*/  ISETP.GE.AND P0, PT, R0, c[0x0][0x17c], PT ;  /* 0x00005f0000007a0c */ /* 0x000fc60003f06270 */
[----:B------:R-:W2:Y:S01]  /*7e820*/  LDL.LU R0, [R1+0x1e58] ;  /* 0x001e580001007983 */ /* 0x000ea20000300800 */
[----:B------:R-:W-:Y:S02]  /*7e830*/  ISETP.LT.AND P1, PT, R219, c[0x0][0x178], !P4 ;  /* 0x00005e00db007a0c */ /* 0x000fe40006721270 */
[----:B------:R-:W-:Y:S02]  /*7e840*/  IADD3 R9, R9, c[0x0][0x198], RZ ;  /* 0x0000660009097a10 */ /* 0x000fe40007ffe0ff */
[C---:B------:R-:W-:Y:S02]  /*7e850*/  ISETP.LT.AND P4, PT, R218.reuse, c[0x0][0x178], !P4 ;  /* 0x00005e00da007a0c */ /* 0x040fe40006781270 */
[----:B------:R-:W-:Y:S01]  /*7e860*/  ISETP.LT.AND P3, PT, R219, c[0x0][0x178], !P2 ;  /* 0x00005e00db007a0c */ /* 0x000fe20005761270 */
[C---:B-1----:R-:W-:Y:S01]  /*7e870*/  IMAD.WIDE R4, R9.reuse, 0x4, R96 ;  /* 0x0000000409047825 */ /* 0x042fe200078e0260 */
[----:B------:R-:W-:Y:S02]  /*7e880*/  ISETP.LT.AND P2, PT, R218, c[0x0][0x178], !P2 ;  /* 0x00005e00da007a0c */ /* 0x000fe40005741270 */
[----:B------:R-:W-:-:S03]  /*7e890*/  IADD3 R3, R9, c[0x0][0x198], RZ ;  /* 0x0000660009037a10 */ /* 0x000fc60007ffe0ff */
[----:B------:R1:W-:Y:S01]  /*7e8a0*/  @P1 STG.E [R4.64], R48 ;  /* 0x0000003004001986 */ /* 0x0003e2000c101906 */
[----:B------:R-:W-:Y:S01]  /*7e8b0*/  ISETP.LT.AND P1, PT, R219, c[0x0][0x178], !P6 ;  /* 0x00005e00db007a0c */ /* 0x000fe20007721270 */
[----:B------:R-:W-:Y:S01]  /*7e8c0*/  IMAD.WIDE R6, R3, 0x4, R96 ;  /* 0x0000000403067825 */ /* 0x000fe200078e0260 */
[----:B------:R-:W-:-:S03]  /*7e8d0*/  ISETP.LT.AND P6, PT, R218, c[0x0][0x178], !P6 ;  /* 0x00005e00da007a0c */ /* 0x000fc600077c1270 */
[----:B-1----:R-:W-:-:S04]  /*7e8e0*/  IMAD.WIDE R4, R9, 0x4, R98 ;  /* 0x0000000409047825 */ /* 0x002fc800078e0262 */
[C---:B------:R-:W-:Y:S01]  /*7e8f0*/  IMAD.WIDE R8, R3.reuse, 0x4, R98 ;  /* 0x0000000403087825 */ /* 0x040fe200078e0262 */
[----:B------:R1:W-:Y:S01]  /*7e900*/  @P4 STG.E [R4.64], R80 ;  /* 0x0000005004004986 */ /* 0x0003e2000c101906 */
[----:B------:R-:W-:-:S03]  /*7e910*/  IADD3 R3, R3, c[0x0][0x198], RZ ;  /* 0x0000660003037a10 */ /* 0x000fc60007ffe0ff */
[----:B------:R1:W-:Y:S04]  /*7e920*/  @P3 STG.E [R6.64], R49 ;  /* 0x0000003106003986 */ /* 0x0003e8000c101906 */
[----:B------:R-:W-:Y:S01]  /*7e930*/  @P2 STG.E [R8.64], R81 ;  /* 0x0000005108002986 */ /* 0x000fe2000c101906 */
[----:B------:R-:W-:Y:S02]  /*7e940*/  ISETP.LT.AND P2, PT, R219, c[0x0][0x178], !P5 ;  /* 0x00005e00db007a0c */ /* 0x000fe40006f41270 */
[----:B------:R-:W-:Y:S01]  /*7e950*/  ISETP.LT.AND P5, PT, R218, c[0x0][0x178], !P5 ;  /* 0x00005e00da007a0c */ /* 0x000fe20006fa1270 */
[----:B-1----:R-:W-:-:S04]  /*7e960*/  IMAD.WIDE R4, R3, 0x4, R96 ;  /* 0x0000000403047825 */ /* 0x002fc800078e0260 */
[C---:B------:R-:W-:Y:S01]  /*7e970*/  IMAD.WIDE R6, R3.reuse, 0x4, R98 ;  /* 0x0000000403067825 */ /* 0x040fe200078e0262 */
[----:B------:R-:W-:Y:S01]  /*7e980*/  IADD3 R3, R3, c[0x0][0x198], RZ ;  /* 0x0000660003037a10 */ /* 0x000fe20007ffe0ff */
[----:B------:R1:W-:Y:S04]  /*7e990*/  @P1 STG.E [R4.64], R78 ;  /* 0x0000004e04001986 */ /* 0x0003e8000c101906 */
[----:B------:R1:W-:Y:S01]  /*7e9a0*/  @P6 STG.E [R6.64], R118 ;  /* 0x0000007606006986 */ /* 0x0003e2000c101906 */
[----:B------:R-:W-:Y:S02]  /*7e9b0*/  ISETP.LT.AND P1, PT, R219, c[0x0][0x178], !P0 ;  /* 0x00005e00db007a0c */ /* 0x000fe40004721270 */
[----:B------:R-:W-:Y:S01]  /*7e9c0*/  ISETP.LT.AND P6, PT, R218, c[0x0][0x178], !P0 ;  /* 0x00005e00da007a0c */ /* 0x000fe200047c1270 */
[----:B-1----:R-:W-:-:S04]  /*7e9d0*/  IMAD.WIDE R4, R3, 0x4, R96 ;  /* 0x0000000403047825 */ /* 0x002fc800078e0260 */
[----:B------:R-:W-:Y:S01]  /*7e9e0*/  IMAD.WIDE R6, R3, 0x4, R98 ;  /* 0x0000000403067825 */ /* 0x000fe200078e0262 */
[----:B------:R1:W-:Y:S01]  /*7e9f0*/  @P2 STG.E [R4.64], R79 ;  /* 0x0000004f04002986 */ /* 0x0003e2000c101906 */
        /* <DEDUP_REMOVED lines=9> */
[----:B------:R-:W-:Y:S02]  /*7ea90*/  IADD3 R9, R3, c[0x0][0x198], RZ ;  /* 0x0000660003097a10 */ /* 0x000fe40007ffe0ff */
[----:B------:R-:W-:-:S03]  /*7eaa0*/  ISETP.LT.AND P2, PT, R219, c[0x0][0x178], !P4 ;  /* 0x00005e00db007a0c */ /* 0x000fc60006741270 */
[----:B-1----:R-:W-:-:S04]  /*7eab0*/  IMAD.WIDE R4, R9, 0x4, R96 ;  /* 0x0000000409047825 */ /* 0x002fc800078e0260 */
[C---:B------:R-:W-:Y:S01]  /*7eac0*/  IMAD.WIDE R6, R9.reuse, 0x4, R98 ;  /* 0x0000000409067825 */ /* 0x040fe200078e0262 */
[----:B------:R-:W-:Y:S01]  /*7ead0*/  IADD3 R9, R9, c[0x0][0x198], RZ ;  /* 0x0000660009097a10 */ /* 0x000fe20007ffe0ff */
[----:B------:R1:W-:Y:S01]  /*7eae0*/  @P1 STG.E [R4.64], R74 ;  /* 0x0000004a04001986 */ /* 0x0003e2000c101906 */
[----:B------:R-:W-:-:S03]  /*7eaf0*/  ISETP.LT.AND P4, PT, R218, c[0x0][0x178], !P4 ;  /* 0x00005e00da007a0c */ /* 0x000fc60006781270 */
[----:B------:R1:W-:Y:S01]  /*7eb00*/  @P6 STG.E [R6.64], R114 ;  /* 0x0000007206006986 */ /* 0x0003e2000c101906 */
[----:B------:R-:W-:Y:S02]  /*7eb10*/  ISETP.LT.AND P6, PT, R219, c[0x0][0x178], !P3 ;  /* 0x00005e00db007a0c */ /* 0x000fe40005fc1270 */
[C---:B------:R-:W-:Y:S01]  /*7eb20*/  IADD3 R3, R9.reuse, c[0x0][0x198], RZ ;  /* 0x0000660009037a10 */ /* 0x040fe20007ffe0ff */
[----:B-1----:R-:W-:Y:S01]  /*7eb30*/  IMAD.WIDE R4, R9, 0x4, R96 ;  /* 0x0000000409047825 */ /* 0x002fe200078e0260 */
[----:B------:R-:W-:-:S04]  /*7eb40*/  ISETP.LT.AND P3, PT, R218, c[0x0][0x178], !P3 ;  /* 0x00005e00da007a0c */ /* 0x000fc80005f61270 */
[----:B------:R1:W-:Y:S01]  /*7eb50*/  @P2 STG.E [R4.64], R75 ;  /* 0x0000004b04002986 */ /* 0x0003e2000c101906 */
[----:B------:R-:W-:Y:S01]  /*7eb60*/  ISETP.LT.AND P2, PT, R219, c[0x0][0x178], !P0 ;  /* 0x00005e00db007a0c */ /* 0x000fe20004741270 */
[----:B------:R-:W-:Y:S01]  /*7eb70*/  IMAD.WIDE R6, R3, 0x4, R96 ;  /* 0x0000000403067825 */ /* 0x000fe200078e0260 */
[----:B------:R-:W-:-:S03]  /*7eb80*/  ISETP.LT.AND P0, PT, R218, c[0x0][0x178], !P0 ;  /* 0x00005e00da007a0c */ /* 0x000fc60004701270 */
[----:B-1----:R-:W-:-:S04]  /*7eb90*/  IMAD.WIDE R4, R9, 0x4, R98 ;  /* 0x0000000409047825 */ /* 0x002fc800078e0262 */
[C---:B------:R-:W-:Y:S01]  /*7eba0*/  IMAD.WIDE R8, R3.reuse, 0x4, R98 ;  /* 0x0000000403087825 */ /* 0x040fe200078e0262 */
[----:B------:R-:W-:Y:S01]  /*7ebb0*/  IADD3 R3, R3, c[0x0][0x198], RZ ;  /* 0x0000660003037a10 */ /* 0x000fe20007ffe0ff */
[----:B------:R1:W-:Y:S04]  /*7ebc0*/  @P4 STG.E [R4.64], R115 ;  /* 0x0000007304004986 */ /* 0x0003e8000c101906 */
[----:B------:R1:W-:Y:S04]  /*7ebd0*/  @P6 STG.E [R6.64], R70 ;  /* 0x0000004606006986 */ /* 0x0003e8000c101906 */
[----:B------:R-:W-:Y:S01]  /*7ebe0*/  @P3 STG.E [R8.64], R110 ;  /* 0x0000006e08003986 */ /* 0x000fe2000c101906 */
[----:B-1----:R-:W-:-:S04]  /*7ebf0*/  IMAD.WIDE R4, R3, 0x4, R96 ;  /* 0x0000000403047825 */ /* 0x002fc800078e0260 */
[----:B------:R-:W-:Y:S01]  /*7ec00*/  IMAD.WIDE R6, R3, 0x4, R98 ;  /* 0x0000000403067825 */ /* 0x000fe200078e0262 */
[----:B------:R-:W-:Y:S04]  /*7ec10*/  @P2 STG.E [R4.64], R71 ;  /* 0x0000004704002986 */ /* 0x000fe8000c101906 */
[----:B------:R1:W-:Y:S01]  /*7ec20*/  @P0 STG.E [R6.64], R111 ;  /* 0x0000006f06000986 */ /* 0x0003e2000c101906 */
[----:B----4-:R-:W-:-:S03]  /*7ec30*/  ISETP.GE.AND P1, PT, R12, c[0x0][0x17c], PT ;  /* 0x00005f000c007a0c */ /* 0x010fc60003f26270 */
[----:B------:R-:W4:Y:S01]  /*7ec40*/  LDL.LU R12, [R1+0x1e54] ;  /* 0x001e5400010c7983 */ /* 0x000f220000300800 */
[----:B---3--:R-:W-:-:S03]  /*7ec50*/  ISETP.GE.AND P4, PT, R11, c[0x0][0x17c], PT ;  /* 0x00005f000b007a0c */ /* 0x008fc60003f86270 */
[----:B------:R-:W3:Y:S01]  /*7ec60*/  LDL.LU R11, [R1+0x1e6c] ;  /* 0x001e6c00010b7983 */ /* 0x000ee20000300800 */
[----:B--2---:R-:W-:-:S03]  /*7ec70*/  ISETP.GE.AND P3, PT, R10, c[0x0][0x17c], PT ;  /* 0x00005f000a007a0c */ /* 0x004fc60003f66270 */
[----:B------:R-:W2:Y:S01]  /*7ec80*/  LDL.LU R10, [R1+0x1dcc] ;  /* 0x001dcc00010a7983 */ /* 0x000ea20000300800 */
[----:B------:R-:W-:-:S03]  /*7ec90*/  ISETP.GE.AND P0, PT, R0, c[0x0][0x17c], PT ;  /* 0x00005f0000007a0c */ /* 0x000fc60003f06270 */
[----:B------:R-:W2:Y:S01]  /*7eca0*/  LDL.LU R0, [R1+0x1e04] ;  /* 0x001e040001007983 */ /* 0x000ea20000300800 */
[----:B------:R-:W-:Y:S02]  /*7ecb0*/  ISETP.LT.AND P6, PT, R219, c[0x0][0x178], !P5 ;  /* 0x00005e00db007a0c */ /* 0x000fe40006fc1270 */
[C---:B------:R-:W-:Y:S02]  /*7ecc0*/  ISETP.LT.AND P5, PT, R218.reuse, c[0x0][0x178], !P5 ;  /* 0x00005e00da007a0c */ /* 0x040fe40006fa1270 */
[----:B------:R-:W-:Y:S02]  /*7ecd0*/  IADD3 R3, R3, c[0x0][0x198], RZ ;  /* 0x0000660003037a10 */ /* 0x000fe40007ffe0ff */
[----:B------:R-:W-:Y:S02]  /*7ece0*/  ISETP.LT.AND P2, PT, R219, c[0x0][0x178], !P1 ;  /* 0x00005e00db007a0c */ /* 0x000fe40004f41270 */
[----:B------:R-:W-:Y:S01]  /*7ecf0*/  ISETP.LT.AND P1, PT, R218, c[0x0][0x178], !P1 ;  /* 0x00005e00da007a0c */ /* 0x000fe20004f21270 */
[C---:B-1----:R-:W-:Y:S01]  /*7ed00*/  IMAD.WIDE R6, R3.reuse, 0x4, R96 ;  /* 0x0000000403067825 */ /* 0x042fe200078e0260 */
[----:B------:R-:W-:-:S03]  /*7ed10*/  IADD3 R9, R3, c[0x0][0x198], RZ ;  /* 0x0000660003097a10 */ /* 0x000fc60007ffe0ff */
        /* <DEDUP_REMOVED lines=8> */
[----:B------:R-:W-:Y:S01]  /*7eda0*/  @P2 STG.E [R6.64], R67 ;  /* 0x0000004306002986 */ /* 0x000fe2000c101906 */
[----:B------:R-:W-:-:S03]  /*7edb0*/  ISETP.LT.AND P2, PT, R219, c[0x0][0x178], !P3 ;  /* 0x00005e00db007a0c */ /* 0x000fc60005f41270 */
[----:B------:R1:W-:Y:S01]  /*7edc0*/  @P1 STG.E [R4.64], R107 ;  /* 0x0000006b04001986 */ /* 0x0003e2000c101906 */
[C---:B------:R-:W-:Y:S01]  /*7edd0*/  IADD3 R3, R9.reuse, c[0x0][0x198], RZ ;  /* 0x0000660009037a10 */ /* 0x040fe20007ffe0ff */
[----:B-1----:R-:W-:-:S05]  /*7ede0*/  IMAD.WIDE R4, R9, 0x4, R96 ;  /* 0x0000000409047825 */ /* 0x002fca00078e0260 */
[----:B------:R1:W-:Y:S01]  /*7edf0*/  @P6 STG.E [R4.64], R62 ;  /* 0x0000003e04006986 */ /* 0x0003e2000c101906 */
[----:B------:R-:W-:-:S04]  /*7ee00*/  IMAD.WIDE R6, R3, 0x4, R96 ;  /* 0x0000000403067825 */ /* 0x000fc800078e0260 */
[----:B-1----:R-:W-:Y:S01]  /*7ee10*/  IMAD.WIDE R4, R9, 0x4, R98 ;  /* 0x0000000409047825 */ /* 0x002fe200078e0262 */
[----:B----4-:R-:W-:Y:S02]  /*7ee20*/  ISETP.GE.AND P5, PT, R12, c[0x0][0x17c], PT ;  /* 0x00005f000c007a0c */ /* 0x010fe40003fa6270 */
[----:B------:R-:W4:Y:S04]  /*7ee30*/  LDL.LU R12, [R1+0x1e30] ;  /* 0x001e3000010c7983 */ /* 0x000f280000300800 */
[----:B------:R1:W-:Y:S04]  /*7ee40*/  @P4 STG.E [R4.64], R94 ;  /* 0x0000005e04004986 */ /* 0x0003e8000c101906 */
[----:B------:R1:W-:Y:S01]  /*7ee50*/  @P2 STG.E [R6.64], R63 ;  /* 0x0000003f06002986 */ /* 0x0003e2000c101906 */
[----:B---3--:R-:W-:-:S03]  /*7ee60*/  ISETP.GE.AND P1, PT, R11, c[0x0][0x17c], PT ;  /* 0x00005f000b007a0c */ /* 0x008fc60003f26270 */
[----:B------:R-:W3:Y:S01]  /*7ee70*/  LDL.LU R11, [R1+0x1e4c] ;  /* 0x001e4c00010b7983 */ /* 0x000ee20000300800 */
[----:B--2---:R-:W-:-:S03]  /*7ee80*/  ISETP.GE.AND P4, PT, R10, c[0x0][0x17c], PT ;  /* 0x00005f000a007a0c */ /* 0x004fc60003f86270 */
[----:B------:R-:W2:Y:S01]  /*7ee90*/  LDL.LU R10, [R1+0x1e2c] ;  /* 0x001e2c00010a7983 */ /* 0x000ea20000300800 */
[----:B------:R-:W-:-:S03]  /*7eea0*/  ISETP.GE.AND P2, PT, R0, c[0x0][0x17c], PT ;  /* 0x00005f0000007a0c */ /* 0x000fc60003f46270 */
[----:B------:R-:W2:Y:S01]  /*7eeb0*/  LDL.LU R0, [R1+0x1d78] ;  /* 0x001d780001007983 */ /* 0x000ea20000300800 */
[C---:B------:R-:W-:Y:S01]  /*7eec0*/  ISETP.LT.AND P3, PT, R218.reuse, c[0x0][0x178], !P3 ;  /* 0x00005e00da007a0c */ /* 0x040fe20005f61270 */
[----:B------:R-:W-:Y:S01]  /*7eed0*/  IMAD.WIDE R8, R3, 0x4, R98 ;  /* 0x0000000403087825 */ /* 0x000fe200078e0262 */
[----:B------:R-:W-:Y:S01]  /*7eee0*/  ISETP.LT.AND P6, PT, R219, c[0x0][0x178], !P0 ;  /* 0x00005e00db007a0c */ /* 0x000fe200047c1270 */
[----:B------:R-:W3:Y:S01]  /*7eef0*/  LDL.LU R15, [R1+0x1d60] ;  /* 0x001d6000010f7983 */ /* 0x000ee20000300800 */
[----:B------:R-:W-:Y:S02]  /*7ef00*/  IADD3 R3, R3, c[0x0][0x198], RZ ;  /* 0x0000660003037a10 */ /* 0x000fe40007ffe0ff */
[----:B------:R-:W-:Y:S01]  /*7ef10*/  ISETP.LT.AND P0, PT, R218, c[0x0][0x178], !P0 ;  /* 0x00005e00da007a0c */ /* 0x000fe20004701270 */
[----:B------:R-:W3:Y:S02]  /*7ef20*/  LDL.LU R16, [R1+0x1d5c] ;  /* 0x001d5c0001107983 */ /* 0x000ee40000300800 */
[----:B-1----:R-:W-:-:S02]  /*7ef30*/  IMAD.WIDE R4, R3, 0x4, R96 ;  /* 0x0000000403047825 */ /* 0x002fc400078e0260 */
[----:B------:R-:W3:Y:S04]  /*7ef40*/  LDL.LU R14, [R1+0x1d50] ;  /* 0x001d5000010e7983 */ /* 0x000ee80000300800 */
[----:B------:R-:W-:Y:S01]  /*7ef50*/  @P3 STG.E [R8.64], R95 ;  /* 0x0000005f08003986 */ /* 0x000fe2000c101906 */
[----:B------:R-:W-:Y:S01]  /*7ef60*/  ISETP.LT.AND P3, PT, R219, c[0x0][0x178], !P5 ;  /* 0x00005e00db007a0c */ /* 0x000fe20006f61270 */
[C---:B------:R-:W-:Y:S01]  /*7ef70*/  IMAD.WIDE R6, R3.reuse, 0x4, R98 ;  /* 0x0000000403067825 */ /* 0x040fe200078e0262 */
[----:B------:R-:W-:Y:S01]  /*7ef80*/  IADD3 R3, R3, c[0x0][0x198], RZ ;  /* 0x0000660003037a10 */ /* 0x000fe20007ffe0ff */
[----:B------:R1:W-:Y:S01]  /*7ef90*/  @P6 STG.E [R4.64], R58 ;  /* 0x0000003a04006986 */ /* 0x0003e2000c101906 */
[C---:B------:R-:W-:Y:S02]  /*7efa0*/  ISETP.LT.AND P5, PT, R218.reuse, c[0x0][0x178], !P5 ;  /* 0x00005e00da007a0c */ /* 0x040fe40006fa1270 */
[----:B------:R-:W-:Y:S01]  /*7efb0*/  ISETP.LT.AND P6, PT, R219, c[0x0][0x178], !P1 ;  /* 0x00005e00db007a0c */ /* 0x000fe20004fc1270 */
[----:B------:R1:W-:Y:S01]  /*7efc0*/  @P0 STG.E [R6.64], R90 ;  /* 0x0000005a06000986 */ /* 0x0003e2000c101906 */
[----:B------:R-:W-:Y:S01]  /*7efd0*/  ISETP.LT.AND P1, PT, R218, c[0x0][0x178], !P1 ;  /* 0x00005e00da007a0c */ /* 0x000fe20004f21270 */
[C---:B-1----:R-:W-:Y:S01]  /*7efe0*/  IMAD.WIDE R4, R3.reuse, 0x4, R96 ;  /* 0x0000000403047825 */ /* 0x042fe200078e0260 */
[----:B------:R-:W-:-:S04]  /*7eff0*/  IADD3 R9, R3, c[0x0][0x198], RZ ;  /* 0x0000660003097a10 */ /* 0x000fc80007ffe0ff */
[----:B------:R1:W-:Y:S01]  /*7f000*/  @P3 STG.E [R4.64], R59 ;  /* 0x0000003b04003986 */ /* 0x0003e2000c101906 */
[----:B------:R-:W-:Y:S01]  /*7f010*/  ISETP.LT.AND P3, PT, R219, c[0x0][0x178], !P4 ;  /* 0x00005e00db007a0c */ /* 0x000fe20006761270 */
[----:B------:R-:W-:Y:S01]  /*7f020*/  IMAD.WIDE R6, R3, 0x4, R98 ;  /* 0x0000000403067825 */ /* 0x000fe200078e0262 */
[----:B------:R-:W-:Y:S02]  /*7f030*/  ISETP.LT.AND P4, PT, R218, c[0x0][0x178], !P4 ;  /* 0x00005e00da007a0c */ /* 0x000fe40006781270 */
[----:B------:R-:W-:Y:S02]  /*7f040*/  IADD3 R13, R9, c[0x0][0x198], RZ ;  /* 0x00006600090d7a10 */ /* 0x000fe40007ffe0ff */
[----:B------:R1:W-:Y:S02]  /*7f050*/  @P5 STG.E [R6.64], R91 ;  /* 0x0000005b06005986 */ /* 0x0003e4000c101906 */
[----:B------:R-:W-:Y:S01]  /*7f060*/  IADD3 R3, R13, c[0x0][0x198], RZ ;  /* 0x000066000d037a10 */ /* 0x000fe20007ffe0ff */
[----:B-1----:R-:W-:-:S04]  /*7f070*/  IMAD.WIDE R4, R9, 0x4, R96 ;  /* 0x0000000409047825 */ /* 0x002fc800078e0260 */
[----:B------:R-:W-:Y:S01]  /*7f080*/  IMAD.WIDE R6, R9, 0x4, R98 ;  /* 0x0000000409067825 */ /* 0x000fe200078e0262 */
[----:B------:R1:W-:Y:S03]  /*7f090*/  @P6 STG.E [R4.64], R54 ;  /* 0x0000003604006986 */ /* 0x0003e6000c101906 */
[C---:B------:R-:W-:Y:S01]  /*7f0a0*/  IMAD.WIDE R8, R13.reuse, 0x4, R96 ;  /* 0x000000040d087825 */ /* 0x040fe200078e0260 */
[----:B------:R1:W-:Y:S04]  /*7f0b0*/  @P1 STG.E [R6.64], R86 ;  /* 0x0000005606001986 */ /* 0x0003e8000c101906 */
[----:B------:R1:W-:Y:S01]  /*7f0c0*/  @P3 STG.E [R8.64], R55 ;  /* 0x0000003708003986 */ /* 0x0003e2000c101906 */
[----:B----4-:R-:W-:Y:S01]  /*7f0d0*/  ISETP.GE.AND P0, PT, R12, c[0x0][0x17c], PT ;  /* 0x00005f000c007a0c */ /* 0x010fe20003f06270 */
[----:B------:R-:W-:-:S05]  /*7f0e0*/  IMAD.WIDE R12, R13, 0x4, R98 ;  /* 0x000000040d0c7825 */ /* 0x000fca00078e0262 */
[----:B------:R-:W-:Y:S01]  /*7f0f0*/  @P4 STG.E [R12.64], R87 ;  /* 0x000000570c004986 */ /* 0x000fe2000c101906 */
[----:B--2---:R-:W-:-:S03]  /*7f100*/  ISETP.GE.AND P4, PT, R0, c[0x0][0x17c], PT ;  /* 0x00005f0000007a0c */ /* 0x004fc60003f86270 */
[----:B------:R-:W2:Y:S01]  /*7f110*/  LDL.LU R0, [R1+0x1d44] ;  /* 0x001d440001007983 */ /* 0x000ea20000300800 */
[----:B------:R-:W-:Y:S02]  /*7f120*/  ISETP.LT.AND P6, PT, R219, c[0x0][0x178], !P2 ;  /* 0x00005e00db007a0c */ /* 0x000fe400057c1270 */
[----:B------:R-:W-:Y:S01]  /*7f130*/  ISETP.LT.AND P2, PT, R218, c[0x0][0x178], !P2 ;  /* 0x00005e00da007a0c */ /* 0x000fe20005741270 */
[----:B-1----:R-:W-:Y:S01]  /*7f140*/  IMAD.WIDE R4, R3, 0x4, R98 ;  /* 0x0000000403047825 */ /* 0x002fe200078e0262 */
[----:B------:R-:W-:Y:S01]  /*7f150*/  ISETP.LT.AND P3, PT, R219, c[0x0][0x178], !P0 ;  /* 0x00005e00db007a0c */ /* 0x000fe20004761270 */
[----:B------:R-:W4:Y:S01]  /*7f160*/  LDL.LU R17, [R1+0x1d30] ;  /* 0x001d300001117983 */ /* 0x000f220000300800 */
[----:B---3--:R-:W-:Y:S02]  /*7f170*/  ISETP.GE.AND P5, PT, R11, c[0x0][0x17c], PT ;  /* 0x00005f000b007a0c */ /* 0x008fe40003fa6270 */
[----:B------:R-:W-:Y:S01]  /*7f180*/  ISETP.GE.AND P1, PT, R10, c[0x0][0x17c], PT ;  /* 0x00005f000a007a0c */ /* 0x000fe20003f26270 */
[----:B------:R-:W-:Y:S01]  /*7f190*/  IMAD.WIDE R10, R3, 0x4, R96 ;  /* 0x00000004030a7825 */ /* 0x000fe200078e0260 */
[----:B------:R-:W-:-:S02]  /*7f1a0*/  ISETP.LT.AND P0, PT, R218, c[0x0][0x178], !P0 ;  /* 0x00005e00da007a0c */ /* 0x000fc40004701270 */
[----:B------:R-:W-:Y:S02]  /*7f1b0*/  IADD3 R3, R3, c[0x0][0x198], RZ ;  /* 0x0000660003037a10 */ /* 0x000fe40007ffe0ff */
[----:B------:R1:W-:Y:S03]  /*7f1c0*/  @P6 STG.E [R10.64], R50 ;  /* 0x000000320a006986 */ /* 0x0003e6000c101906 */
[C---:B------:R-:W-:Y:S01]  /*7f1d0*/  IMAD.WIDE R6, R3.reuse, 0x4, R96 ;  /* 0x0000000403067825 */ /* 0x040fe200078e0260 */
[----:B------:R3:W-:Y:S03]  /*7f1e0*/  @P2 STG.E [R4.64], R82 ;  /* 0x0000005204002986 */ /* 0x0007e6000c101906 */
[----:B------:R-:W-:Y:S01]  /*7f1f0*/  IMAD.WIDE R8, R3, 0x4, R98 ;  /* 0x0000000403087825 */ /* 0x000fe200078e0262 */
[----:B------:R-:W-:Y:S01]  /*7f200*/  ISETP.LT.AND P6, PT, R219, c[0x0][0x178], !P5 ;  /* 0x00005e00db007a0c */ /* 0x000fe20006fc1270 */
[----:B------:R2:W-:Y:S01]  /*7f210*/  @P3 STG.E [R6.64], R51 ;  /* 0x0000003306003986 */ /* 0x0005e2000c101906 */
[----:B------:R-:W-:-:S02]  /*7f220*/  ISETP.LT.AND P5, PT, R218, c[0x0][0x178], !P5 ;  /* 0x00005e00da007a0c */ /* 0x000fc40006fa1270 */
[----:B------:R-:W-:Y:S01]  /*7f230*/  IADD3 R3, R3, c[0x0][0x198], RZ ;  /* 0x0000660003037a10 */ /* 0x000fe20007ffe0ff */
[----:B------:R2:W-:Y:S01]  /*7f240*/  @P0 STG.E [R8.64], R83 ;  /* 0x0000005308000986 */ /* 0x0005e2000c101906 */
[----:B------:R-:W-:Y:S02]  /*7f250*/  ISETP.LT.AND P0, PT, R219, c[0x0][0x178], !P1 ;  /* 0x00005e00db007a0c */ /* 0x000fe40004f01270 */
[----:B------:R-:W-:Y:S02]  /*7f260*/  ISETP.GE.AND P2, PT, R15, c[0x0][0x17c], PT ;  /* 0x00005f000f007a0c */ /* 0x000fe40003f46270 */
[C---:B------:R-:W-:Y:S01]  /*7f270*/  IADD3 R15, R3.reuse, c[0x0][0x198], RZ ;  /* 0x00006600030f7a10 */ /* 0x040fe20007ffe0ff */
[----:B-1----:R-:W-:-:S04]  /*7f280*/  IMAD.WIDE R10, R3, 0x4, R96 ;  /* 0x00000004030a7825 */ /* 0x002fc800078e0260 */
[----:B---3--:R-:W-:Y:S01]  /*7f290*/  IMAD.WIDE R4, R3, 0x4, R98 ;  /* 0x0000000403047825 */ /* 0x008fe200078e0262 */
[----:B------:R-:W-:Y:S03]  /*7f2a0*/  @P6 STG.E [R10.64], R148 ;  /* 0x000000940a006986 */ /* 0x000fe6000c101906 */
[----:B------:R-:W-:Y:S01]  /*7f2b0*/  IMAD.WIDE R12, R15, 0x4, R96 ;  /* 0x000000040f0c7825 */ /* 0x000fe200078e0260 */
[----:B------:R-:W-:Y:S01]  /*7f2c0*/  ISETP.GE.AND P3, PT, R16, c[0x0][0x17c], PT ;  /* 0x00005f0010007a0c */ /* 0x000fe20003f66270 */
[----:B------:R1:W-:Y:S01]  /*7f2d0*/  @P5 STG.E [R4.64], R188 ;  /* 0x000000bc04005986 */ /* 0x0003e2000c101906 */
[----:B------:R-:W-:-:S03]  /*7f2e0*/  ISETP.GE.AND P5, PT, R14, c[0x0][0x17c], PT ;  /* 0x00005f000e007a0c */ /* 0x000fc60003fa6270 */
[----:B------:R-:W3:Y:S04]  /*7f2f0*/  LDL.LU R16, [R1+0x1d2c] ;  /* 0x001d2c0001107983 */ /* 0x000ee80000300800 */
[----:B------:R-:W-:Y:S04]  /*7f300*/  @P0 STG.E [R12.64], R149 ;  /* 0x000000950c000986 */ /* 0x000fe8000c101906 */
[----:B------:R-:W3:Y:S01]  /*7f310*/  LDL.LU R14, [R1+0x1d28] ;  /* 0x001d2800010e7983 */ /* 0x000ee20000300800 */
[----:B--2---:R-:W-:-:S03]  /*7f320*/  ISETP.GE.AND P0, PT, R0, c[0x0][0x17c], PT ;  /* 0x00005f0000007a0c */ /* 0x004fc60003f06270 */
[----:B------:R-:W2:Y:S01]  /*7f330*/  LDL.LU R0, [R1+0x1d24] ;  /* 0x001d240001007983 */ /* 0x000ea20000300800 */
[C---:B------:R-:W-:Y:S01]  /*7f340*/  ISETP.LT.AND P1, PT, R218.reuse, c[0x0][0x178], !P1 ;  /* 0x00005e00da007a0c */ /* 0x040fe20004f21270 */
[----:B------:R-:W-:Y:S01]  /*7f350*/  IMAD.WIDE R6, R15, 0x4, R98 ;  /* 0x000000040f067825 */ /* 0x000fe200078e0262 */
[----:B------:R-:W-:Y:S02]  /*7f360*/  ISETP.LT.AND P6, PT, R219, c[0x0][0x178], !P4 ;  /* 0x00005e00db007a0c */ /* 0x000fe400067c1270 */
[----:B------:R-:W-:Y:S02]  /*7f370*/  IADD3 R15, R15, c[0x0][0x198], RZ ;  /* 0x000066000f0f7a10 */ /* 0x000fe40007ffe0ff */
[----:B------:R-:W-:Y:S02]  /*7f380*/  ISETP.LT.AND P4, PT, R218, c[0x0][0x178], !P4 ;  /* 0x00005e00da007a0c */ /* 0x000fe40006781270 */
[----:B------:R-:W-:-:S05]  /*7f390*/  IADD3 R3, R15, c[0x0][0x198], RZ ;  /* 0x000066000f037a10 */ /* 0x000fca0007ffe0ff */
[----:B------:R4:W-:Y:S01]  /*7f3a0*/  @P1 STG.E [R6.64], R189 ;  /* 0x000000bd06001986 */ /* 0x0009e2000c101906 */
[----:B------:R-:W-:Y:S01]  /*7f3b0*/  ISETP.LT.AND P1, PT, R219, c[0x0][0x178], !P2 ;  /* 0x00005e00db007a0c */ /* 0x000fe20005721270 */
[----:B------:R-:W-:Y:S01]  /*7f3c0*/  IMAD.WIDE R8, R15, 0x4, R96 ;  /* 0x000000040f087825 */ /* 0x000fe200078e0260 */
[----:B------:R-:W-:-:S03]  /*7f3d0*/  ISETP.LT.AND P2, PT, R218, c[0x0][0x178], !P2 ;  /* 0x00005e00da007a0c */ /* 0x000fc60005741270 */
[----:B-1----:R-:W-:Y:S01]  /*7f3e0*/  IMAD.WIDE R4, R15, 0x4, R98 ;  /* 0x000000040f047825 */ /* 0x002fe200078e0262 */
[----:B------:R1:W-:Y:S03]  /*7f3f0*/  @P6 STG.E [R8.64], R144 ;  /* 0x0000009008006986 */ /* 0x0003e6000c101906 */
[----:B------:R-:W-:Y:S01]  /*7f400*/  IMAD.WIDE R10, R3, 0x4, R96 ;  /* 0x00000004030a7825 */ /* 0x000fe200078e0260 */
[----:B------:R-:W-:Y:S01]  /*7f410*/  ISETP.LT.AND P6, PT, R219, c[0x0][0x178], !P3 ;  /* 0x00005e00db007a0c */ /* 0x000fe20005fc1270 */
[----:B------:R3:W-:Y:S02]  /*7f420*/  @P4 STG.E [R4.64], R184 ;  /* 0x000000b804004986 */ /* 0x0007e4000c101906 */
[C---:B----4-:R-:W-:Y:S01]  /*7f430*/  IMAD.WIDE R6, R3.reuse, 0x4, R98 ;  /* 0x0000000403067825 */ /* 0x050fe200078e0262 */
[----:B------:R-:W-:Y:S01]  /*7f440*/  IADD3 R3, R3, c[0x0][0x198], RZ ;  /* 0x0000660003037a10 */ /* 0x000fe20007ffe0ff */
[----:B------:R-:W-:Y:S01]  /*7f450*/  @P1 STG.E [R10.64], R145 ;  /* 0x000000910a001986 */ /* 0x000fe2000c101906 */
[----:B------:R-:W-:-:S02]  /*7f460*/  ISETP.LT.AND P3, PT, R218, c[0x0][0x178], !P3 ;  /* 0x00005e00da007a0c */ /* 0x000fc40005f61270 */
[----:B------:R-:W-:Y:S01]  /*7f470*/  ISETP.LT.AND P1, PT, R219, c[0x0][0x178], !P5 ;  /* 0x00005e00db007a0c */ /* 0x000fe20006f21270 */
[----:B-1----:R-:W-:Y:S01]  /*7f480*/  IMAD.WIDE R8, R3, 0x4, R96 ;  /* 0x0000000403087825 */ /* 0x002fe200078e0260 */
[----:B------:R-:W-:-:S03]  /*7f490*/  ISETP.LT.AND P5, PT, R218, c[0x0][0x178], !P5 ;  /* 0x00005e00da007a0c */ /* 0x000fc60006fa1270 */
[C---:B------:R-:W-:Y:S01]  /*7f4a0*/  IMAD.WIDE R12, R3.reuse, 0x4, R98 ;  /* 0x00000004030c7825 */ /* 0x040fe200078e0262 */
[----:B------:R-:W-:Y:S01]  /*7f4b0*/  IADD3 R3, R3, c[0x0][0x198], RZ ;  /* 0x0000660003037a10 */ /* 0x000fe20007ffe0ff */
[----:B------:R1:W-:Y:S01]  /*7f4c0*/  @P2 STG.E [R6.64], R185 ;  /* 0x000000b906002986 */ /* 0x0003e2000c101906 */
[----:B------:R-:W-:-:S03]  /*7f4d0*/  ISETP.GE.AND P4, PT, R17, c[0x0][0x17c], PT ;  /* 0x00005f0011007a0c */ /* 0x000fc60003f86270 */
[----:B---3--:R-:W-:Y:S01]  /*7f4e0*/  IMAD.WIDE R4, R3, 0x4, R96 ;  /* 0x0000000403047825 */ /* 0x008fe200078e0260 */
[----:B------:R-:W3:Y:S01]  /*7f4f0*/  LDL.LU R17, [R1+0x1d20] ;  /* 0x001d200001117983 */ /* 0x000ee20000300800 */
[----:B------:R-:W-:-:S03]  /*7f500*/  ISETP.GE.AND P2, PT, R16, c[0x0][0x17c], PT ;  /* 0x00005f0010007a0c */ /* 0x000fc60003f46270 */
[----:B------:R4:W-:Y:S01]  /*7f510*/  @P6 STG.E [R8.64], R140 ;  /* 0x0000008c08006986 */ /* 0x0009e2000c101906 */
[----:B-1----:R-:W-:-:S03]  /*7f520*/  IMAD.WIDE R6, R3, 0x4, R98 ;  /* 0x0000000403067825 */ /* 0x002fc600078e0262 */
[----:B------:R1:W-:Y:S01]  /*7f530*/  @P3 STG.E [R12.64], R180 ;  /* 0x000000b40c003986 */ /* 0x0003e2000c101906 */
[----:B------:R-:W-:-:S03]  /*7f540*/  ISETP.GE.AND P6, PT, R14, c[0x0][0x17c], PT ;  /* 0x00005f000e007a0c */ /* 0x000fc60003fc6270 */
[----:B------:R-:W-:Y:S04]  /*7f550*/  @P1 STG.E [R4.64], R141 ;  /* 0x0000008d04001986 */ /* 0x000fe8000c101906 */
[----:B------:R-:W3:Y:S04]  /*7f560*/  LDL.LU R16, [R1+0x1d08] ;  /* 0x001d080001107983 */ /* 0x000ee80000300800 */
[----:B------:R1:W-:Y:S04]  /*7f570*/  @P5 STG.E [R6.64], R181 ;  /* 0x000000b506005986 */ /* 0x0003e8000c101906 */
[----:B------:R-:W3:Y:S01]  /*7f580*/  LDL.LU R14, [R1+0x1d04] ;  /* 0x001d0400010e7983 */ /* 0x000ee20000300800 */
[----:B--2---:R-:W-:-:S03]  /*7f590*/  ISETP.GE.AND P5, PT, R0, c[0x0][0x17c], PT ;  /* 0x00005f0000007a0c */ /* 0x004fc60003fa6270 */
[----:B------:R-:W2:Y:S01]  /*7f5a0*/  LDL.LU R0, [R1+0x1d00] ;  /* 0x001d000001007983 */ /* 0x000ea20000300800 */
[----:B------:R-:W-:Y:S02]  /*7f5b0*/  IADD3 R15, R3, c[0x0][0x198], RZ ;  /* 0x00006600030f7a10 */ /* 0x000fe40007ffe0ff */
[C---:B------:R-:W-:Y:S02]  /*7f5c0*/  ISETP.LT.AND P3, PT, R219.reuse, c[0x0][0x178], !P0 ;  /* 0x00005e00db007a0c */ /* 0x040fe40004761270 */
[----:B------:R-:W-:Y:S02]  /*7f5d0*/  ISETP.LT.AND P0, PT, R218, c[0x0][0x178], !P0 ;  /* 0x00005e00da007a0c */ /* 0x000fe40004701270 */
[----:B------:R-:W-:Y:S01]  /*7f5e0*/  ISETP.LT.AND P1, PT, R219, c[0x0][0x178], !P4 ;  /* 0x00005e00db007a0c */ /* 0x000fe20006721270 */
[----:B------:R-:W-:-:S04]  /*7f5f0*/  IMAD.WIDE R10, R15, 0x4, R96 ;  /* 0x000000040f0a7825 */ /* 0x000fc800078e0260 */
[C---:B----4-:R-:W-:Y:S01]  /*7f600*/  IMAD.WIDE R8, R15.reuse, 0x4, R98 ;  /* 0x000000040f087825 */ /* 0x050fe200078e0262 */
[----:B------:R-:W-:Y:S02]  /*7f610*/  IADD3 R15, R15, c[0x0][0x198], RZ ;  /* 0x000066000f0f7a10 */ /* 0x000fe40007ffe0ff */
[----:B------:R-:W-:-:S03]  /*7f620*/  ISETP.LT.AND P4, PT, R218, c[0x0][0x178], !P4 ;  /* 0x00005e00da007a0c */ /* 0x000fc60006781270 */
[C---:B-1----:R-:W-:Y:S01]  /*7f630*/  IMAD.WIDE R12, R15.reuse, 0x4, R96 ;  /* 0x000000040f0c7825 */ /* 0x042fe200078e0260 */
[----:B------:R-:W-:Y:S01]  /*7f640*/  @P3 STG.E [R10.64], R136 ;  /* 0x000000880a003986 */ /* 0x000fe2000c101906 */
[----:B------:R-:W-:Y:S02]  /*7f650*/  IADD3 R3, R15, c[0x0][0x198], RZ ;  /* 0x000066000f037a10 */ /* 0x000fe40007ffe0ff */
[----:B------:R-:W-:Y:S01]  /*7f660*/  ISETP.LT.AND P3, PT, R219, c[0x0][0x178], !P2 ;  /* 0x00005e00db007a0c */ /* 0x000fe20005761270 */
[----:B------:R1:W-:Y:S01]  /*7f670*/  @P0 STG.E [R8.64], R176 ;  /* 0x000000b008000986 */ /* 0x0003e2000c101906 */
[----:B------:R-:W-:-:S03]  /*7f680*/  ISETP.LT.AND P2, PT, R218, c[0x0][0x178], !P2 ;  /* 0x00005e00da007a0c */ /* 0x000fc60005741270 */
[----:B------:R4:W-:Y:S01]  /*7f690*/  @P1 STG.E [R12.64], R137 ;  /* 0x000000890c001986 */ /* 0x0009e2000c101906 */
[----:B------:R-:W-:Y:S01]  /*7f6a0*/  ISETP.LT.AND P1, PT, R219, c[0x0][0x178], !P6 ;  /* 0x00005e00db007a0c */ /* 0x000fe20007721270 */
[----:B------:R-:W-:Y:S01]  /*7f6b0*/  IMAD.WIDE R6, R3, 0x4, R96 ;  /* 0x0000000403067825 */ /* 0x000fe200078e0260 */
[----:B------:R-:W-:-:S03]  /*7f6c0*/  ISETP.LT.AND P6, PT, R218, c[0x0][0x178], !P6 ;  /* 0x00005e00da007a0c */ /* 0x000fc600077c1270 */
[C---:B-1----:R-:W-:Y:S01]  /*7f6d0*/  IMAD.WIDE R8, R3.reuse, 0x4, R98 ;  /* 0x0000000403087825 */ /* 0x042fe200078e0262 */
[----:B------:R-:W-:-:S03]  /*7f6e0*/  IADD3 R3, R3, c[0x0][0x198], RZ ;  /* 0x0000660003037a10 */ /* 0x000fc60007ffe0ff */
[----:B------:R-:W-:-:S04]  /*7f6f0*/  IMAD.WIDE R4, R15, 0x4, R98 ;  /* 0x000000040f047825 */ /* 0x000fc800078e0262 */
[----:B------:R-:W-:Y:S01]  /*7f700*/  IMAD.WIDE R10, R3, 0x4, R96 ;  /* 0x00000004030a7825 */ /* 0x000fe200078e0260 */
[----:B------:R1:W-:Y:S01]  /*7f710*/  @P4 STG.E [R4.64], R177 ;  /* 0x000000b104004986 */ /* 0x0003e2000c101906 */
[----:B---3--:R-:W-:Y:S02]  /*7f720*/  ISETP.GE.AND P0, PT, R17, c[0x0][0x17c], PT ;  /* 0x00005f0011007a0c */ /* 0x008fe40003f06270 */
[----:B----4-:R-:W-:Y:S01]  /*7f730*/  IMAD.WIDE R12, R3, 0x4, R98 ;  /* 0x00000004030c7825 */ /* 0x010fe200078e0262 */
[----:B------:R3:W-:Y:S04]  /*7f740*/  @P3 STG.E [R6.64], R132 ;  /* 0x0000008406003986 */ /* 0x0007e8000c101906 */
[----:B------:R4:W-:Y:S04]  /*7f750*/  @P2 STG.E [R8.64], R172 ;  /* 0x000000ac08002986 */ /* 0x0009e8000c101906 */
[----:B------:R1:W-:Y:S01]  /*7f760*/  @P1 STG.E [R10.64], R133 ;  /* 0x000000850a001986 */ /* 0x0003e2000c101906 */
[----:B------:R-:W-:-:S02]  /*7f770*/  ISETP.LT.AND P1, PT, R219, c[0x0][0x178], !P0 ;  /* 0x00005e00db007a0c */ /* 0x000fc40004721270 */
[----:B------:R-:W-:Y:S01]  /*7f780*/  ISETP.GE.AND P4, PT, R16, c[0x0][0x17c], PT ;  /* 0x00005f0010007a0c */ /* 0x000fe20003f86270 */
[----:B------:R-:W4:Y:S04]  /*7f790*/  LDL.LU R17, [R1+0x1cfc] ;  /* 0x001cfc0001117983 */ /* 0x000f280000300800 */
[----:B------:R1:W-:Y:S01]  /*7f7a0*/  @P6 STG.E [R12.64], R173 ;  /* 0x000000ad0c006986 */ /* 0x0003e2000c101906 */
[----:B------:R-:W-:Y:S02]  /*7f7b0*/  ISETP.LT.AND P6, PT, R218, c[0x0][0x178], !P0 ;  /* 0x00005e00da007a0c */ /* 0x000fe400047c1270 */
[----:B------:R-:W-:Y:S01]  /*7f7c0*/  ISETP.GE.AND P3, PT, R14, c[0x0][0x17c], PT ;  /* 0x00005f000e007a0c */ /* 0x000fe20003f66270 */
[----:B------:R-:W4:Y:S04]  /*7f7d0*/  LDL.LU R16, [R1+0x1cf8] ;  /* 0x001cf80001107983 */ /* 0x000f280000300800 */
[----:B------:R-:W4:Y:S01]  /*7f7e0*/  LDL.LU R14, [R1+0x1ce0] ;  /* 0x001ce000010e7983 */ /* 0x000f220000300800 */
[----:B--2---:R-:W-:-:S03]  /*7f7f0*/  ISETP.GE.AND P0, PT, R0, c[0x0][0x17c], PT ;  /* 0x00005f0000007a0c */ /* 0x004fc60003f06270 */
[----:B------:R-:W2:Y:S01]  /*7f800*/  LDL.LU R0, [R1+0x1cdc] ;  /* 0x001cdc0001007983 */ /* 0x000ea20000300800 */
[----:B------:R-:W-:Y:S02]  /*7f810*/  ISETP.LT.AND P2, PT, R219, c[0x0][0x178], !P5 ;  /* 0x00005e00db007a0c */ /* 0x000fe40006f41270 */
[----:B------:R-:W-:Y:S02]  /*7f820*/  ISETP.LT.AND P5, PT, R218, c[0x0][0x178], !P5 ;  /* 0x00005e00da007a0c */ /* 0x000fe40006fa1270 */
[----:B------:R-:W-:-:S04]  /*7f830*/  IADD3 R3, R3, c[0x0][0x198], RZ ;  /* 0x0000660003037a10 */ /* 0x000fc80007ffe0ff */
[C---:B------:R-:W-:Y:S01]  /*7f840*/  IADD3 R15, R3.reuse, c[0x0][0x198], RZ ;  /* 0x00006600030f7a10 */ /* 0x040fe20007ffe0ff */
[----:B-1----:R-:W-:-:S04]  /*7f850*/  IMAD.WIDE R4, R3, 0x4, R96 ;  /* 0x0000000403047825 */ /* 0x002fc800078e0260 */
[----:B---3--:R-:W-:Y:S01]  /*7f860*/  IMAD.WIDE R6, R3, 0x4, R98 ;  /* 0x0000000403067825 */ /* 0x008fe200078e0262 */
[----:B------:R1:W-:Y:S03]  /*7f870*/  @P2 STG.E [R4.64], R128 ;  /* 0x0000008004002986 */ /* 0x0003e6000c101906 */
[C---:B----4-:R-:W-:Y:S01]  /*7f880*/  IMAD.WIDE R8, R15.reuse, 0x4, R96 ;  /* 0x000000040f087825 */ /* 0x050fe200078e0260 */
[----:B------:R3:W-:Y:S03]  /*7f890*/  @P5 STG.E [R6.64], R168 ;  /* 0x000000a806005986 */ /* 0x0007e6000c101906 */
[----:B------:R-:W-:Y:S01]  /*7f8a0*/  IMAD.WIDE R10, R15, 0x4, R98 ;  /* 0x000000040f0a7825 */ /* 0x000fe200078e0262 */
[----:B------:R-:W-:Y:S01]  /*7f8b0*/  ISETP.LT.AND P2, PT, R219, c[0x0][0x178], !P4 ;  /* 0x00005e00db007a0c */ /* 0x000fe20006741270 */
[----:B------:R4:W-:Y:S01]  /*7f8c0*/  @P1 STG.E [R8.64], R129 ;  /* 0x0000008108001986 */ /* 0x0009e2000c101906 */
[----:B------:R-:W-:-:S02]  /*7f8d0*/  IADD3 R15, R15, c[0x0][0x198], RZ ;  /* 0x000066000f0f7a10 */ /* 0x000fc40007ffe0ff */
[C---:B------:R-:W-:Y:S01]  /*7f8e0*/  ISETP.LT.AND P4, PT, R218.reuse, c[0x0][0x178], !P4 ;  /* 0x00005e00da007a0c */ /* 0x040fe20006781270 */
[----:B------:R2:W-:Y:S01]  /*7f8f0*/  @P6 STG.E [R10.64], R169 ;  /* 0x000000a90a006986 */ /* 0x0005e2000c101906 */
[----:B------:R-:W-:Y:S02]  /*7f900*/  ISETP.LT.AND P6, PT, R219, c[0x0][0x178], !P3 ;  /* 0x00005e00db007a0c */ /* 0x000fe40005fc1270 */
[----:B------:R-:W-:Y:S02]  /*7f910*/  ISETP.LT.AND P3, PT, R218, c[0x0][0x178], !P3 ;  /* 0x00005e00da007a0c */ /* 0x000fe40005f61270 */
[C---:B------:R-:W-:Y:S01]  /*7f920*/  IADD3 R3, R15.reuse, c[0x0][0x198], RZ ;  /* 0x000066000f037a10 */ /* 0x040fe20007ffe0ff */
[----:B------:R-:W-:-:S04]  /*7f930*/  IMAD.WIDE R12, R15, 0x4, R96 ;  /* 0x000000040f0c7825 */ /* 0x000fc800078e0260 */
[----:B-1----:R-:W-:Y:S01]  /*7f940*/  IMAD.WIDE R4, R15, 0x4, R98 ;  /* 0x000000040f047825 */ /* 0x002fe200078e0262 */
[----:B------:R1:W-:Y:S03]  /*7f950*/  @P2 STG.E [R12.64], R124 ;  /* 0x0000007c0c002986 */ /* 0x0003e6000c101906 */
[C---:B---3--:R-:W-:Y:S01]  /*7f960*/  IMAD.WIDE R6, R3.reuse, 0x4, R96 ;  /* 0x0000000403067825 */ /* 0x048fe200078e0260 */
[----:B------:R3:W-:Y:S03]  /*7f970*/  @P4 STG.E [R4.64], R164 ;  /* 0x000000a404004986 */ /* 0x0007e6000c101906 */
[----:B----4-:R-:W-:Y:S01]  /*7f980*/  IMAD.WIDE R8, R3, 0x4, R98 ;  /* 0x0000000403087825 */ /* 0x010fe200078e0262 */
[----:B------:R-:W-:Y:S04]  /*7f990*/  @P6 STG.E [R6.64], R125 ;  /* 0x0000007d06006986 */ /* 0x000fe8000c101906 */
[----:B------:R4:W-:Y:S01]  /*7f9a0*/  @P3 STG.E [R8.64], R165 ;  /* 0x000000a508003986 */ /* 0x0009e2000c101906 */
[----:B------:R-:W-:-:S03]  /*7f9b0*/  ISETP.GE.AND P5, PT, R17, c[0x0][0x17c], PT ;  /* 0x00005f0011007a0c */ /* 0x000fc60003fa6270 */
[----:B------:R-:W4:Y:S01]  /*7f9c0*/  LDL.LU R17, [R1+0x1cd8] ;  /* 0x001cd80001117983 */ /* 0x000f220000300800 */
[----:B------:R-:W-:-:S03]  /*7f9d0*/  ISETP.GE.AND P1, PT, R16, c[0x0][0x17c], PT ;  /* 0x00005f0010007a0c */ /* 0x000fc60003f26270 */
[----:B------:R-:W4:Y:S01]  /*7f9e0*/  LDL.LU R16, [R1+0x1cd4] ;  /* 0x001cd40001107983 */ /* 0x000f220000300800 */
[----:B------:R-:W-:-:S03]  /*7f9f0*/  ISETP.GE.AND P4, PT, R14, c[0x0][0x17c], PT ;  /* 0x00005f000e007a0c */ /* 0x000fc60003f86270 */
[----:B------:R-:W4:Y:S01]  /*7fa00*/  LDL.LU R14, [R1+0x1cd0] ;  /* 0x001cd000010e7983 */ /* 0x000f220000300800 */
[----:B--2---:R-:W-:-:S03]  /*7fa10*/  ISETP.GE.AND P3, PT, R0, c[0x0][0x17c], PT ;  /* 0x00005f0000007a0c */ /* 0x004fc60003f66270 */
[----:B------:R-:W2:Y:S01]  /*7fa20*/  LDL.LU R0, [R1+0x1cb8] ;  /* 0x001cb80001007983 */ /* 0x000ea20000300800 */
[----:B------:R-:W-:Y:S02]  /*7fa30*/  IADD3 R3, R3, c[0x0][0x198], RZ ;  /* 0x0000660003037a10 */ /* 0x000fe40007ffe0ff */
[C---:B------:R-:W-:Y:S02]  /*7fa40*/  ISETP.LT.AND P2, PT, R219.reuse, c[0x0][0x178], !P0 ;  /* 0x00005e00db007a0c */ /* 0x040fe40004741270 */
[----:B------:R-:W-:Y:S02]  /*7fa50*/  ISETP.LT.AND P0, PT, R218, c[0x0][0x178], !P0 ;  /* 0x00005e00da007a0c */ /* 0x000fe40004701270 */
[----:B------:R-:W-:Y:S01]  /*7fa60*/  ISETP.LT.AND P6, PT, R219, c[0x0][0x178], !P5 ;  /* 0x00005e00db007a0c */ /* 0x000fe20006fc1270 */
[----:B------:R-:W-:-:S04]  /*7fa70*/  IMAD.WIDE R10, R3, 0x4, R96 ;  /* 0x00000004030a7825 */ /* 0x000fc800078e0260 */
[C---:B-1----:R-:W-:Y:S01]  /*7fa80*/  IMAD.WIDE R12, R3.reuse, 0x4, R98 ;  /* 0x00000004030c7825 */ /* 0x042fe200078e0262 */
[----:B------:R-:W-:Y:S02]  /*7fa90*/  IADD3 R3, R3, c[0x0][0x198], RZ ;  /* 0x0000660003037a10 */ /* 0x000fe40007ffe0ff */
[----:B------:R-:W-:-:S03]  /*7faa0*/  ISETP.LT.AND P5, PT, R218, c[0x0][0x178], !P5 ;  /* 0x00005e00da007a0c */ /* 0x000fc60006fa1270 */
[C---:B---3--:R-:W-:Y:S01]  /*7fab0*/  IMAD.WIDE R4, R3.reuse, 0x4, R96 ;  /* 0x0000000403047825 */ /* 0x048fe200078e0260 */
[----:B------:R1:W-:Y:S01]  /*7fac0*/  @P2 STG.E [R10.64], R120 ;  /* 0x000000780a002986 */ /* 0x0003e2000c101906 */
[----:B------:R-:W-:Y:S02]  /*7fad0*/  IADD3 R15, R3, c[0x0][0x198], RZ ;  /* 0x00006600030f7a10 */ /* 0x000fe40007ffe0ff */
[----:B------:R-:W-:Y:S01]  /*7fae0*/  ISETP.LT.AND P2, PT, R219, c[0x0][0x178], !P1 ;  /* 0x00005e00db007a0c */ /* 0x000fe20004f41270 */
[----:B------:R3:W-:Y:S01]  /*7faf0*/  @P0 STG.E [R12.64], R160 ;  /* 0x000000a00c000986 */ /* 0x0007e2000c101906 */
[----:B------:R-:W-:-:S03]  /*7fb00*/  ISETP.LT.AND P1, PT, R218, c[0x0][0x178], !P1 ;  /* 0x00005e00da007a0c */ /* 0x000fc60004f21270 */
[----:B------:R3:W-:Y:S01]  /*7fb10*/  @P6 STG.E [R4.64], R121 ;  /* 0x0000007904006986 */ /* 0x0007e2000c101906 */
[----:B------:R-:W-:Y:S01]  /*7fb20*/  ISETP.LT.AND P6, PT, R219, c[0x0][0x178], !P4 ;  /* 0x00005e00db007a0c */ /* 0x000fe200067c1270 */
[----:B----4-:R-:W-:Y:S01]  /*7fb30*/  IMAD.WIDE R8, R15, 0x4, R96 ;  /* 0x000000040f087825 */ /* 0x010fe200078e0260 */
[----:B------:R-:W-:-:S03]  /*7fb40*/  ISETP.LT.AND P4, PT, R218, c[0x0][0x178], !P4 ;  /* 0x00005e00da007a0c */ /* 0x000fc60006781270 */
[C---:B-1----:R-:W-:Y:S01]  /*7fb50*/  IMAD.WIDE R10, R15.reuse, 0x4, R98 ;  /* 0x000000040f0a7825 */ /* 0x042fe200078e0262 */
[----:B------:R-:W-:-:S03]  /*7fb60*/  IADD3 R15, R15, c[0x0][0x198], RZ ;  /* 0x000066000f0f7a10 */ /* 0x000fc60007ffe0ff */
[----:B------:R-:W-:-:S04]  /*7fb70*/  IMAD.WIDE R6, R3, 0x4, R98 ;  /* 0x0000000403067825 */ /* 0x000fc800078e0262 */
[C---:B---3--:R-:W-:Y:S01]  /*7fb80*/  IMAD.WIDE R12, R15.reuse, 0x4, R96 ;  /* 0x000000040f0c7825 */ /* 0x048fe200078e0260 */
[----:B------:R1:W-:Y:S03]  /*7fb90*/  @P5 STG.E [R6.64], R161 ;  /* 0x000000a106005986 */ /* 0x0003e6000c101906 */
[----:B------:R-:W-:Y:S01]  /*7fba0*/  IMAD.WIDE R4, R15, 0x4, R98 ;  /* 0x000000040f047825 */ /* 0x000fe200078e0262 */
[----:B------:R3:W-:Y:S04]  /*7fbb0*/  @P2 STG.E [R8.64], R150 ;  /* 0x0000009608002986 */ /* 0x0007e8000c101906 */
[----:B------:R4:W-:Y:S04]  /*7fbc0*/  @P1 STG.E [R10.64], R190 ;  /* 0x000000be0a001986 */ /* 0x0009e8000c101906 */
[----:B------:R1:W-:Y:S01]  /*7fbd0*/  @P6 STG.E [R12.64], R151 ;  /* 0x000000970c006986 */ /* 0x0003e2000c101906 */
[----:B------:R-:W-:-:S03]  /*7fbe0*/  ISETP.GE.AND P0, PT, R17, c[0x0][0x17c], PT ;  /* 0x00005f0011007a0c */ /* 0x000fc60003f06270 */
[----:B------:R1:W-:Y:S04]  /*7fbf0*/  @P4 STG.E [R4.64], R191 ;  /* 0x000000bf04004986 */ /* 0x0003e8000c101906 */
[----:B------:R-:W4:Y:S01]  /*7fc00*/  LDL.LU R17, [R1+0x1cb4] ;  /* 0x001cb40001117983 */ /* 0x000f220000300800 */
[----:B------:R-:W-:-:S03]  /*7fc10*/  ISETP.GE.AND P5, PT, R16, c[0x0][0x17c], PT ;  /* 0x00005f0010007a0c */ /* 0x000fc60003fa6270 */
[----:B------:R-:W4:Y:S01]  /*7fc20*/  LDL.LU R16, [R1+0x1cb0] ;  /* 0x001cb00001107983 */ /* 0x000f220000300800 */
[----:B------:R-:W-:-:S03]  /*7fc30*/  ISETP.GE.AND P1, PT, R14, c[0x0][0x17c], PT ;  /* 0x00005f000e007a0c */ /* 0x000fc60003f26270 */
[----:B------:R-:W4:Y:S01]  /*7fc40*/  LDL.LU R14, [R1+0x1cac] ;  /* 0x001cac00010e7983 */ /* 0x000f220000300800 */
[----:B--2---:R-:W-:-:S03]  /*7fc50*/  ISETP.GE.AND P4, PT, R0, c[0x0][0x17c], PT ;  /* 0x00005f0000007a0c */ /* 0x004fc60003f86270 */
[----:B------:R-:W2:Y:S01]  /*7fc60*/  LDL.LU R0, [R1+0x1ca8] ;  /* 0x001ca80001007983 */ /* 0x000ea20000300800 */
[----:B------:R-:W-:Y:S02]  /*7fc70*/  ISETP.LT.AND P2, PT, R219, c[0x0][0x178], !P3 ;  /* 0x00005e00db007a0c */ /* 0x000fe40005f41270 */
[----:B------:R-:W-:Y:S01]  /*7fc80*/  IADD3 R3, R15, c[0x0][0x198], RZ ;  /* 0x000066000f037a10 */ /* 0x000fe20007ffe0ff */
[----:B------:R-:W2:Y:S01]  /*7fc90*/  LDL.LU R18, [R1+0x1c98] ;  /* 0x001c980001127983 */ /* 0x000ea20000300800 */
[----:B------:R-:W-:Y:S02]  /*7fca0*/  ISETP.LT.AND P3, PT, R218, c[0x0][0x178], !P3 ;  /* 0x00005e00da007a0c */ /* 0x000fe40005f61270 */
[----:B------:R-:W-:Y:S01]  /*7fcb0*/  ISETP.LT.AND P6, PT, R219, c[0x0][0x178], !P0 ;  /* 0x00005e00db007a0c */ /* 0x000fe200047c1270 */
[----:B-1----:R-:W-:-:S04]  /*7fcc0*/  IMAD.WIDE R6, R3, 0x4, R96 ;  /* 0x0000000403067825 */ /* 0x002fc800078e0260 */
[C---:B---3--:R-:W-:Y:S01]  /*7fcd0*/  IMAD.WIDE R8, R3.reuse, 0x4, R98 ;  /* 0x0000000403087825 */ /* 0x048fe200078e0262 */
[----:B------:R-:W-:Y:S01]  /*7fce0*/  IADD3 R3, R3, c[0x0][0x198], RZ ;  /* 0x0000660003037a10 */ /* 0x000fe20007ffe0ff */
[----:B------:R1:W-:Y:S01]  /*7fcf0*/  @P2 STG.E [R6.64], R146 ;  /* 0x0000009206002986 */ /* 0x0003e2000c101906 */
[----:B------:R-:W-:-:S03]  /*7fd00*/  ISETP.LT.AND P0, PT, R218, c[0x0][0x178], !P0 ;  /* 0x00005e00da007a0c */ /* 0x000fc60004701270 */
[----:B----4-:R-:W-:Y:S01]  /*7fd10*/  IMAD.WIDE R10, R3, 0x4, R96 ;  /* 0x00000004030a7825 */ /* 0x010fe200078e0260 */
[----:B------:R3:W-:Y:S01]  /*7fd20*/  @P3 STG.E [R8.64], R186 ;  /* 0x000000ba08003986 */ /* 0x0007e2000c101906 */
[----:B------:R-:W-:Y:S02]  /*7fd30*/  ISETP.LT.AND P3, PT, R219, c[0x0][0x178], !P5 ;  /* 0x00005e00db007a0c */ /* 0x000fe40006f61270 */
[C---:B------:R-:W-:Y:S01]  /*7fd40*/  IMAD.WIDE R12, R3.reuse, 0x4, R98 ;  /* 0x00000004030c7825 */ /* 0x040fe200078e0262 */
[C---:B------:R-:W-:Y:S01]  /*7fd50*/  ISETP.LT.AND P5, PT, R218.reuse, c[0x0][0x178], !P5 ;  /* 0x00005e00da007a0c */ /* 0x040fe20006fa1270 */
[----:B------:R4:W-:Y:S01]  /*7fd60*/  @P6 STG.E [R10.64], R147 ;  /* 0x000000930a006986 */ /* 0x0009e2000c101906 */
[----:B------:R-:W-:Y:S02]  /*7fd70*/  IADD3 R3, R3, c[0x0][0x198], RZ ;  /* 0x0000660003037a10 */ /* 0x000fe40007ffe0ff */
[----:B------:R-:W-:Y:S02]  /*7fd80*/  ISETP.LT.AND P6, PT, R219, c[0x0][0x178], !P1 ;  /* 0x00005e00db007a0c */ /* 0x000fe40004fc1270 */
[----:B------:R-:W-:-:S02]  /*7fd90*/  ISETP.LT.AND P1, PT, R218, c[0x0][0x178], !P1 ;  /* 0x00005e00da007a0c */ /* 0x000fc40004f21270 */
[C---:B------:R-:W-:Y:S01]  /*7fda0*/  IADD3 R15, R3.reuse, c[0x0][0x198], RZ ;  /* 0x00006600030f7a10 */ /* 0x040fe20007ffe0ff */
[C---:B------:R-:W-:Y:S01]  /*7fdb0*/  IMAD.WIDE R4, R3.reuse, 0x4, R96 ;  /* 0x0000000403047825 */ /* 0x040fe200078e0260 */
[----:B------:R2:W-:Y:S03]  /*7fdc0*/  @P0 STG.E [R12.64], R187 ;  /* 0x000000bb0c000986 */ /* 0x0005e6000c101906 */
[----:B-1----:R-:W-:Y:S01]  /*7fdd0*/  IMAD.WIDE R6, R3, 0x4, R98 ;  /* 0x0000000403067825 */ /* 0x002fe200078e0262 */
[----:B------:R-:W-:Y:S03]  /*7fde0*/  @P3 STG.E [R4.64], R142 ;  /* 0x0000008e04003986 */ /* 0x000fe6000c101906 */
[C---:B---3--:R-:W-:Y:S01]  /*7fdf0*/  IMAD.WIDE R8, R15.reuse, 0x4, R96 ;  /* 0x000000040f087825 */ /* 0x048fe200078e0260 */
[----:B------:R1:W-:Y:S03]  /*7fe00*/  @P5 STG.E [R6.64], R182 ;  /* 0x000000b606005986 */ /* 0x0003e6000c101906 */
[----:B----4-:R-:W-:Y:S01]  /*7fe10*/  IMAD.WIDE R10, R15, 0x4, R98 ;  /* 0x000000040f0a7825 */ /* 0x010fe200078e0262 */
[----:B------:R3:W-:Y:S04]  /*7fe20*/  @P6 STG.E [R8.64], R143 ;  /* 0x0000008f08006986 */ /* 0x0007e8000c101906 */
        /* <DEDUP_REMOVED lines=10> */
[----:B------:R-:W-:Y:S02]  /*7fed0*/  IADD3 R15, R15, c[0x0][0x198], RZ ;  /* 0x000066000f0f7a10 */ /* 0x000fe40007ffe0ff */
[----:B------:R-:W-:-:S03]  /*7fee0*/  ISETP.LT.AND P4, PT, R218, c[0x0][0x178], !P4 ;  /* 0x00005e00da007a0c */ /* 0x000fc60006781270 */
[C-C-:B------:R-:W-:Y:S01]  /*7fef0*/  IMAD.WIDE R12, R15.reuse, 0x4, R96.reuse ;  /* 0x000000040f0c7825 */ /* 0x140fe200078e0260 */
[----:B------:R-:W-:Y:S02]  /*7ff00*/  IADD3 R3, R15, c[0x0][0x198], RZ ;  /* 0x000066000f037a10 */ /* 0x000fe40007ffe0ff */
[C---:B------:R-:W-:Y:S02]  /*7ff10*/  ISETP.LT.AND P6, PT, R219.reuse, c[0x0][0x178], !P2 ;  /* 0x00005e00db007a0c */ /* 0x040fe400057c1270 */
[C---:B------:R-:W-:Y:S01]  /*7ff20*/  ISETP.LT.AND P2, PT, R218.reuse, c[0x0][0x178], !P2 ;  /* 0x00005e00da007a0c */ /* 0x040fe20005741270 */
[----:B------:R4:W-:Y:S01]  /*7ff30*/  @P3 STG.E [R12.64], R138 ;  /* 0x0000008a0c003986 */ /* 0x0009e2000c101906 */
[----:B------:R-:W-:Y:S01]  /*7ff40*/  ISETP.LT.AND P3, PT, R219, c[0x0][0x178], !P0 ;  /* 0x00005e00db007a0c */ /* 0x000fe20004761270 */
[----:B-1----:R-:W-:Y:S01]  /*7ff50*/  IMAD.WIDE R6, R3, 0x4, R96 ;  /* 0x0000000403067825 */ /* 0x002fe200078e0260 */
[----:B------:R-:W-:-:S03]  /*7ff60*/  ISETP.LT.AND P0, PT, R218, c[0x0][0x178], !P0 ;  /* 0x00005e00da007a0c */ /* 0x000fc60004701270 */
[C---:B---3--:R-:W-:Y:S01]  /*7ff70*/  IMAD.WIDE R8, R3.reuse, 0x4, R98 ;  /* 0x0000000403087825 */ /* 0x048fe200078e0262 */
[----:B------:R-:W-:-:S03]  /*7ff80*/  IADD3 R3, R3, c[0x0][0x198], RZ ;  /* 0x0000660003037a10 */ /* 0x000fc60007ffe0ff */
[----:B------:R-:W-:-:S04]  /*7ff90*/  IMAD.WIDE R4, R15, 0x4, R98 ;  /* 0x000000040f047825 */ /* 0x000fc800078e0262 */
[C---:B----4-:R-:W-:Y:S01]  /*7ffa0*/  IMAD.WIDE R10, R3.reuse, 0x4, R96 ;  /* 0x00000004030a7825 */ /* 0x050fe200078e0260 */
[----:B------:R1:W-:Y:S03]  /*7ffb0*/  @P4 STG.E [R4.64], R178 ;  /* 0x000000b204004986 */ /* 0x0003e6000c101906 */
[----:B------:R-:W-:Y:S01]  /*7ffc0*/  IMAD.WIDE R12, R3, 0x4, R98 ;  /* 0x00000004030c7825 */ /* 0x000fe200078e0262 */
[----:B------:R3:W-:Y:S01]  /*7ffd0*/  @P6 STG.E [R6.64], R139 ;  /* 0x0000008b06006986 */ /* 0x0007e2000c101906 */
[----:B------:R-:W-:-:S03]  /*7ffe0*/  ISETP.LT.AND P6, PT, R219, c[0x0][0x178], !P5 ;  /* 0x00005e00db007a0c */ /* 0x000fc60006fc1270 */
[----:B------:R4:W-:Y:S01]  /*7fff0*/  @P2 STG.E [R8.64], R179 ;  /* 0x000000b308002986 */ /* 0x0009e2000c101906 */
[----:B------:R-:W-:Y:S02]  /*80000*/  ISETP.LT.AND P5, PT, R218, c[0x0][0x178], !P5 ;  /* 0x00005e00da007a0c */ /* 0x000fe40006fa1270 */
[----:B------:R-:W-:Y:S01]  /*80010*/  IADD3 R3, R3, c[0x0][0x198], RZ ;  /* 0x0000660003037a10 */ /* 0x000fe20007ffe0ff */
[----:B------:R3:W-:Y:S01]  /*80020*/  @P3 STG.E [R10.64], R134 ;  /* 0x000000860a003986 */ /* 0x0007e2000c101906 */
[----:B------:R-:W-:-:S03]  /*80030*/  ISETP.GE.AND P4, PT, R18, c[0x0][0x17c], PT ;  /* 0x00005f0012007a0c */ /* 0x000fc60003f86270 */
[----:B------:R2:W-:Y:S01]  /*80040*/  @P0 STG.E [R12.64], R174 ;  /* 0x000000ae0c000986 */ /* 0x0005e2000c101906 */
[----:B------:R-:W-:Y:S02]  /*80050*/  ISETP.LT.AND P0, PT, R219, c[0x0][0x178], !P1 ;  /* 0x00005e00db007a0c */ /* 0x000fe40004f01270 */
[C---:B------:R-:W-:Y:S01]  /*80060*/  IADD3 R15, R3.reuse, c[0x0][0x198], RZ ;  /* 0x00006600030f7a10 */ /* 0x040fe20007ffe0ff */
[----:B------:R-:W2:Y:S01]  /*80070*/  LDL.LU R18, [R1+0x1c70] ;  /* 0x001c700001127983 */ /* 0x000ea20000300800 */
[----:B-1----:R-:W-:-:S03]  /*80080*/  IMAD.WIDE R4, R3, 0x4, R96 ;  /* 0x0000000403047825 */ /* 0x002fc600078e0260 */
[----:B------:R-:W2:Y:S01]  /*80090*/  LDL.LU R21, [R1+0x1c64] ;  /* 0x001c640001157983 */ /* 0x000ea20000300800 */
[----:B---3--:R-:W-:-:S04]  /*800a0*/  IMAD.WIDE R6, R3, 0x4, R98 ;  /* 0x0000000403067825 */ /* 0x008fc800078e0262 */
[C---:B----4-:R-:W-:Y:S01]  /*800b0*/  IMAD.WIDE R8, R15.reuse, 0x4, R96 ;  /* 0x000000040f087825 */ /* 0x050fe200078e0260 */
[----:B------:R-:W-:Y:S04]  /*800c0*/  @P6 STG.E [R4.64], R135 ;  /* 0x0000008704006986 */ /* 0x000fe8000c101906 */
[----:B------:R-:W-:Y:S04]  /*800d0*/  @P5 STG.E [R6.64], R175 ;  /* 0x000000af06005986 */ /* 0x000fe8000c101906 */
[----:B------:R1:W-:Y:S04]  /*800e0*/  @P0 STG.E [R8.64], R130 ;  /* 0x0000008208000986 */ /* 0x0003e8000c101906 */
[----:B------:R-:W3:Y:S01]  /*800f0*/  LDL.LU R20, [R1+0x1c60] ;  /* 0x001c600001147983 */ /* 0x000ee20000300800 */
[----:B------:R-:W-:Y:S01]  /*80100*/  ISETP.LT.AND P1, PT, R218, c[0x0][0x178], !P1 ;  /* 0x00005e00da007a0c */ /* 0x000fe20004f21270 */
[----:B------:R-:W-:Y:S01]  /*80110*/  IMAD.WIDE R10, R15, 0x4, R98 ;  /* 0x000000040f0a7825 */ /* 0x000fe200078e0262 */
[----:B------:R-:W-:Y:S01]  /*80120*/  ISETP.GE.AND P2, PT, R17, c[0x0][0x17c], PT ;  /* 0x00005f0011007a0c */ /* 0x000fe20003f46270 */
[----:B------:R-:W4:Y:S01]  /*80130*/  LDS.128 R4, [R2] ;  /* 0x0000000002047984 */ /* 0x000f220000000c00 */
[----:B--2---:R-:W-:-:S03]  /*80140*/  ISETP.GE.AND P0, PT, R0, c[0x0][0x17c], PT ;  /* 0x00005f0000007a0c */ /* 0x004fc60003f06270 */
[----:B------:R-:W2:Y:S01]  /*80150*/  LDL.LU R0, [R1+0x1c5c] ;  /* 0x001c5c0001007983 */ /* 0x000ea20000300800 */
[----:B------:R-:W-:Y:S02]  /*80160*/  ISETP.LT.AND P6, PT, R219, c[0x0][0x178], !P4 ;  /* 0x00005e00db007a0c */ /* 0x000fe400067c1270 */
[----:B------:R-:W-:-:S03]  /*80170*/  IADD3 R3, R15, c[0x0][0x198], RZ ;  /* 0x000066000f037a10 */ /* 0x000fc60007ffe0ff */
[----:B------:R-:W-:Y:S01]  /*80180*/  @P1 STG.E [R10.64], R170 ;  /* 0x000000aa0a001986 */ /* 0x000fe2000c101906 */
[C---:B------:R-:W-:Y:S02]  /*80190*/  ISETP.LT.AND P4, PT, R218.reuse, c[0x0][0x178], !P4 ;  /* 0x00005e00da007a0c */ /* 0x040fe40006781270 */
[----:B------:R-:W-:Y:S01]  /*801a0*/  ISETP.LT.AND P1, PT, R219, c[0x0][0x178], !P2 ;  /* 0x00005e00db007a0c */ /* 0x000fe20005721270 */
[----:B------:R-:W3:Y:S01]  /*801b0*/  LDL.LU R26, [R1+0x1c58] ;  /* 0x001c5800011a7983 */ /* 0x000ee20000300800 */
[----:B------:R-:W-:Y:S02]  /*801c0*/  ISETP.LT.AND P2, PT, R218, c[0x0][0x178], !P2 ;  /* 0x00005e00da007a0c */ /* 0x000fe40005741270 */
[C---:B------:R-:W-:Y:S01]  /*801d0*/  IADD3 R19, R3.reuse, c[0x0][0x198], RZ ;  /* 0x0000660003137a10 */ /* 0x040fe20007ffe0ff */
[C---:B------:R-:W-:Y:S01]  /*801e0*/  IMAD.WIDE R12, R3.reuse, 0x4, R96 ;  /* 0x00000004030c7825 */ /* 0x040fe200078e0260 */
[----:B------:R-:W-:Y:S01]  /*801f0*/  ISETP.GE.AND P5, PT, R14, c[0x0][0x17c], PT ;  /* 0x00005f000e007a0c */ /* 0x000fe20003fa6270 */
[----:B------:R-:W4:Y:S01]  /*80200*/  LDL.LU R29, [R1+0x1c48] ;  /* 0x001c4800011d7983 */ /* 0x000f220000300800 */
[----:B------:R-:W-:Y:S01]  /*80210*/  ISETP.GE.AND P3, PT, R16, c[0x0][0x17c], PT ;  /* 0x00005f0010007a0c */ /* 0x000fe20003f66270 */
[----:B------:R-:W-:-:S04]  /*80220*/  IMAD.WIDE R14, R3, 0x4, R98 ;  /* 0x00000004030e7825 */ /* 0x000fc800078e0262 */
[C---:B-1----:R-:W-:Y:S01]  /*80230*/  IMAD.WIDE R8, R19.reuse, 0x4, R96 ;  /* 0x0000000413087825 */ /* 0x042fe200078e0260 */
[----:B------:R1:W-:Y:S03]  /*80240*/  @P6 STG.E [R12.64], R131 ;  /* 0x000000830c006986 */ /* 0x0003e6000c101906 */
[C---:B------:R-:W-:Y:S01]  /*80250*/  IMAD.WIDE R16, R19.reuse, 0x4, R98 ;  /* 0x0000000413107825 */ /* 0x040fe200078e0262 */
[----:B------:R1:W-:Y:S01]  /*80260*/  @P4 STG.E [R14.64], R171 ;  /* 0x000000ab0e004986 */ /* 0x0003e2000c101906 */
[----:B------:R-:W-:Y:S02]  /*80270*/  IADD3 R3, R19, c[0x0][0x198], RZ ;  /* 0x0000660013037a10 */ /* 0x000fe40007ffe0ff */
[----:B------:R-:W-:Y:S01]  /*80280*/  ISETP.LT.AND P6, PT, R219, c[0x0][0x178], !P3 ;  /* 0x00005e00db007a0c */ /* 0x000fe20005fc1270 */
[----:B------:R-:W-:Y:S01]  /*80290*/  @P1 STG.E [R8.64], R126 ;  /* 0x0000007e08001986 */ /* 0x000fe2000c101906 */
[----:B------:R-:W-:-:S03]  /*802a0*/  ISETP.LT.AND P3, PT, R218, c[0x0][0x178], !P3 ;  /* 0x00005e00da007a0c */ /* 0x000fc60005f61270 */
[----:B------:R1:W-:Y:S01]  /*802b0*/  @P2 STG.E [R16.64], R166 ;  /* 0x000000a610002986 */ /* 0x0003e2000c101906 */
[----:B------:R-:W-:Y:S01]  /*802c0*/  ISETP.LT.AND P2, PT, R219, c[0x0][0x178], !P5 ;  /* 0x00005e00db007a0c */ /* 0x000fe20006f41270 */
[C---:B-1----:R-:W-:Y:S02]  /*802d0*/  IMAD.WIDE R12, R3.reuse, 0x4, R96 ;  /* 0x00000004030c7825 */ /* 0x042fe400078e0260 */
[----:B------:R-:W4:Y:S01]  /*802e0*/  LDL.LU R28, [R1+0x1c44] ;  /* 0x001c4400011c7983 */ /* 0x000f220000300800 */
[----:B------:R-:W-:Y:S01]  /*802f0*/  ISETP.GE.AND P4, PT, R18, c[0x0][0x17c], PT ;  /* 0x00005f0012007a0c */ /* 0x000fe20003f86270 */
[C---:B------:R-:W-:Y:S01]  /*80300*/  IMAD.WIDE R18, R3.reuse, 0x4, R98 ;  /* 0x0000000403127825 */ /* 0x040fe200078e0262 */
[----:B------:R-:W-:Y:S01]  /*80310*/  IADD3 R3, R3, c[0x0][0x198], RZ ;  /* 0x0000660003037a10 */ /* 0x000fe20007ffe0ff */
[----:B------:R-:W-:Y:S04]  /*80320*/  @P6 STG.E [R12.64], R127 ;  /* 0x0000007f0c006986 */ /* 0x000fe8000c101906 */
[C---:B------:R-:W-:Y:S01]  /*80330*/  IMAD.WIDE R14, R3.reuse, 0x4, R96 ;  /* 0x00000004030e7825 */ /* 0x040fe200078e0260 */
[----:B------:R1:W-:Y:S04]  /*80340*/  @P3 STG.E [R18.64], R167 ;  /* 0x000000a712003986 */ /* 0x0003e8000c101906 */
[----:B------:R-:W-:Y:S01]  /*80350*/  @P2 STG.E [R14.64], R122 ;  /* 0x0000007a0e002986 */ /* 0x000fe2000c101906 */
[----:B------:R-:W-:Y:S01]  /*80360*/  ISETP.LT.AND P5, PT, R218, c[0x0][0x178], !P5 ;  /* 0x00005e00da007a0c */ /* 0x000fe20006fa1270 */
[----:B------:R-:W-:Y:S01]  /*80370*/  IMAD.WIDE R16, R3, 0x4, R98 ;  /* 0x0000000403107825 */ /* 0x000fe200078e0262 */
[----:B------:R-:W-:Y:S01]  /*80380*/  ISETP.LT.AND P6, PT, R219, c[0x0][0x178], !P0 ;  /* 0x00005e00db007a0c */ /* 0x000fe200047c1270 */
[----:B------:R-:W1:Y:S01]  /*80390*/  LDS.128 R8, [R230] ;  /* 0x00000000e6087984 */ /* 0x000e620000000c00 */
[----:B------:R-:W-:-:S02]  /*803a0*/  IADD3 R23, R3, c[0x0][0x198], RZ ;  /* 0x0000660003177a10 */ /* 0x000fc40007ffe0ff */
[----:B------:R-:W-:Y:S01]  /*803b0*/  ISETP.GE.AND P1, PT, R21, c[0x0][0x17c], PT ;  /* 0x00005f0015007a0c */ /* 0x000fe20003f26270 */
[----:B------:R-:W1:Y:S01]  /*803c0*/  LDS.128 R12, [R231] ;  /* 0x00000000e70c7984 */ /* 0x000e620000000c00 */
[----:B--2---:R-:W-:-:S03]  /*803d0*/  ISETP.GE.AND P2, PT, R0, c[0x0][0x17c], PT ;  /* 0x00005f0000007a0c */ /* 0x004fc60003f46270 */
[----:B------:R-:W2:Y:S01]  /*803e0*/  LDL.LU R0, [R1+0x1c40] ;  /* 0x001c400001007983 */ /* 0x000ea20000300800 */
[----:B------:R-:W-:-:S03]  /*803f0*/  ISETP.LT.AND P0, PT, R218, c[0x0][0x178], !P0 ;  /* 0x00005e00da007a0c */ /* 0x000fc60004701270 */
[----:B------:R-:W-:Y:S01]  /*80400*/  @P5 STG.E [R16.64], R162 ;  /* 0x000000a210005986 */ /* 0x000fe2000c101906 */
[----:B------:R-:W-:Y:S02]  /*80410*/  ISETP.LT.AND P5, PT, R219, c[0x0][0x178], !P4 ;  /* 0x00005e00db007a0c */ /* 0x000fe400067a1270 */
[C---:B------:R-:W-:Y:S02]  /*80420*/  IADD3 R3, R23.reuse, c[0x0][0x198], RZ ;  /* 0x0000660017037a10 */ /* 0x040fe40007ffe0ff */
[----:B---3--:R-:W-:Y:S01]  /*80430*/  ISETP.GE.AND P3, PT, R20, c[0x0][0x17c], PT ;  /* 0x00005f0014007a0c */ /* 0x008fe20003f66270 */
[----:B------:R-:W-:-:S04]  /*80440*/  IMAD.WIDE R20, R23, 0x4, R96 ;  /* 0x0000000417147825 */ /* 0x000fc800078e0260 */
[----:B-1----:R-:W-:Y:S01]  /*80450*/  IMAD.WIDE R18, R23, 0x4, R98 ;  /* 0x0000000417127825 */ /* 0x002fe200078e0262 */
[----:B------:R-:W-:Y:S01]  /*80460*/  ISETP.LT.AND P4, PT, R218, c[0x0][0x178], !P4 ;  /* 0x00005e00da007a0c */ /* 0x000fe20006781270 */
[----:B------:R-:W3:Y:S02]  /*80470*/  LDL.LU R32, [R1+0x1c34] ;  /* 0x001c340001207983 */ /* 0x000ee40000300800 */
[C---:B------:R-:W-:Y:S02]  /*80480*/  IMAD.WIDE R22, R3.reuse, 0x4, R96 ;  /* 0x0000000403167825 */ /* 0x040fe400078e0260 */
[----:B------:R1:W-:Y:S02]  /*80490*/  @P6 STG.E [R20.64], R123 ;  /* 0x0000007b14006986 */ /* 0x0003e4000c101906 */
[C---:B------:R-:W-:Y:S01]  /*804a0*/  IMAD.WIDE R24, R3.reuse, 0x4, R98 ;  /* 0x0000000403187825 */ /* 0x040fe200078e0262 */
[----:B------:R-:W-:Y:S01]  /*804b0*/  IADD3 R3, R3, c[0x0][0x198], RZ ;  /* 0x0000660003037a10 */ /* 0x000fe20007ffe0ff */
[----:B------:R-:W-:Y:S01]  /*804c0*/  @P0 STG.E [R18.64], R163 ;  /* 0x000000a312000986 */ /* 0x000fe2000c101906 */
[----:B------:R-:W-:-:S02]  /*804d0*/  ISETP.LT.AND P6, PT, R219, c[0x0][0x178], !P1 ;  /* 0x00005e00db007a0c */ /* 0x000fc40004fc1270 */
[----:B------:R-:W-:Y:S01]  /*804e0*/  ISETP.LT.AND P1, PT, R218, c[0x0][0x178], !P1 ;  /* 0x00005e00da007a0c */ /* 0x000fe20004f21270 */
[----:B------:R4:W-:Y:S01]  /*804f0*/  @P5 STG.E [R22.64], R152 ;  /* 0x0000009816005986 */ /* 0x0009e2000c101906 */
[----:B------:R-:W-:Y:S02]  /*80500*/  ISETP.LT.AND P5, PT, R219, c[0x0][0x178], !P3 ;  /* 0x00005e00db007a0c */ /* 0x000fe40005fa1270 */
[----:B------:R-:W-:Y:S01]  /*80510*/  ISETP.GE.AND P0, PT, R26, c[0x0][0x17c], PT ;  /* 0x00005f001a007a0c */ /* 0x000fe20003f06270 */
[C---:B-1----:R-:W-:Y:S01]  /*80520*/  IMAD.WIDE R20, R3.reuse, 0x4, R96 ;  /* 0x0000000403147825 */ /* 0x042fe200078e0260 */
[----:B------:R-:W3:Y:S03]  /*80530*/  LDL.LU R34, [R1+0x1c30] ;  /* 0x001c300001227983 */ /* 0x000ee60000300800 */
[C---:B------:R-:W-:Y:S01]  /*80540*/  IMAD.WIDE R26, R3.reuse, 0x4, R98 ;  /* 0x00000004031a7825 */ /* 0x040fe200078e0262 */
[----:B------:R-:W-:Y:S01]  /*80550*/  IADD3 R3, R3, c[0x0][0x198], RZ ;  /* 0x0000660003037a10 */ /* 0x000fe20007ffe0ff */
[----:B----4-:R1:W-:Y:S04]  /*80560*/  @P4 STG.E [R24.64], R4 ;  /* 0x0000000418004986 */ /* 0x0103e8000c101906 */
[----:B------:R-:W-:Y:S01]  /*80570*/  IMAD.WIDE R22, R3, 0x4, R96 ;  /* 0x0000000403167825 */ /* 0x000fe200078e0260 */
[----:B------:R-:W-:Y:S04]  /*80580*/  @P6 STG.E [R20.64], R153 ;  /* 0x0000009914006986 */ /* 0x000fe8000c101906 */
[----:B------:R4:W-:Y:S04]  /*80590*/  @P1 STG.E [R26.64], R5 ;  /* 0x000000051a001986 */ /* 0x0009e8000c101906 */
[----:B------:R-:W-:Y:S04]  /*805a0*/  @P5 STG.E [R22.64], R192 ;  /* 0x000000c016005986 */ /* 0x000fe8000c101906 */
[----:B------:R-:W3:Y:S01]  /*805b0*/  LDL.LU R37, [R1+0x1c20] ;  /* 0x001c200001257983 */ /* 0x000ee20000300800 */
[----:B------:R-:W-:-:S03]  /*805c0*/  ISETP.LT.AND P3, PT, R218, c[0x0][0x178], !P3 ;  /* 0x00005e00da007a0c */ /* 0x000fc60005f61270 */
[----:B------:R-:W2:Y:S01]  /*805d0*/  LDS.128 R16, [R252] ;  /* 0x00000000fc107984 */ /* 0x000ea20000000c00 */
[----:B-1----:R-:W-:Y:S01]  /*805e0*/  IMAD.WIDE R24, R3, 0x4, R98 ;  /* 0x0000000403187825 */ /* 0x002fe200078e0262 */
[----:B------:R-:W-:Y:S02]  /*805f0*/  ISETP.LT.AND P6, PT, R219, c[0x0][0x178], !P2 ;  /* 0x00005e00db007a0c */ /* 0x000fe400057c1270 */
[----:B------:R-:W-:Y:S01]  /*80600*/  IADD3 R31, R3, c[0x0][0x198], RZ ;  /* 0x00006600031f7a10 */ /* 0x000fe20007ffe0ff */
[----:B------:R-:W1:Y:S01]  /*80610*/  LDS.128 R20, [R2+0x800] ;  /* 0x0008000002147984 */ /* 0x000e620000000c00 */
[----:B--2---:R-:W-:-:S03]  /*80620*/  ISETP.GE.AND P5, PT, R0, c[0x0][0x17c], PT ;  /* 0x00005f0000007a0c */ /* 0x004fc60003fa6270 */
[----:B------:R-:W2:Y:S01]  /*80630*/  LDL.LU R0, [R1+0x1c1c] ;  /* 0x001c1c0001007983 */ /* 0x000ea20000300800 */
[----:B------:R-:W-:-:S03]  /*80640*/  ISETP.LT.AND P2, PT, R218, c[0x0][0x178], !P2 ;  /* 0x00005e00da007a0c */ /* 0x000fc60005741270 */
[----:B------:R-:W-:Y:S01]  /*80650*/  @P3 STG.E [R24.64], R8 ;  /* 0x0000000818003986 */ /* 0x000fe2000c101906 */
[----:B------:R-:W-:Y:S02]  /*80660*/  ISETP.LT.AND P3, PT, R219, c[0x0][0x178], !P0 ;  /* 0x00005e00db007a0c */ /* 0x000fe40004761270 */
[----:B------:R-:W-:Y:S02]  /*80670*/  IADD3 R3, R31, c[0x0][0x198], RZ ;  /* 0x000066001f037a10 */ /* 0x000fe40007ffe0ff */
[----:B------:R-:W-:Y:S02]  /*80680*/  ISETP.GE.AND P4, PT, R29, c[0x0][0x17c], PT ;  /* 0x00005f001d007a0c */ /* 0x000fe40003f86270 */
[----:B------:R-:W-:Y:S01]  /*80690*/  ISETP.GE.AND P1, PT, R28, c[0x0][0x17c], PT ;  /* 0x00005f001c007a0c */ /* 0x000fe20003f26270 */
[----:B------:R-:W-:-:S04]  /*806a0*/  IMAD.WIDE R28, R31, 0x4, R96 ;  /* 0x000000041f1c7825 */ /* 0x000fc800078e0260 */
[----:B----4-:R-:W-:Y:S01]  /*806b0*/  IMAD.WIDE R4, R31, 0x4, R98 ;  /* 0x000000041f047825 */ /* 0x010fe200078e0262 */
[C---:B------:R-:W-:Y:S01]  /*806c0*/  ISETP.LT.AND P0, PT, R218.reuse, c[0x0][0x178], !P0 ;  /* 0x00005e00da007a0c */ /* 0x040fe20004701270 */
[----:B------:R-:W4:Y:S02]  /*806d0*/  LDL.LU R36, [R1+0x1c18] ;  /* 0x001c180001247983 */ /* 0x000f240000300800 */
[----:B------:R-:W-:Y:S02]  /*806e0*/  IMAD.WIDE R26, R3, 0x4, R96 ;  /* 0x00000004031a7825 */ /* 0x000fe400078e0260 */
[----:B------:R1:W-:Y:S01]  /*806f0*/  @P6 STG.E [R28.64], R193 ;  /* 0x000000c11c006986 */ /* 0x0003e2000c101906 */
[----:B------:R-:W-:Y:S01]  /*80700*/  ISETP.LT.AND P6, PT, R219, c[0x0][0x178], !P4 ;  /* 0x00005e00db007a0c */ /* 0x000fe200067c1270 */
[C---:B------:R-:W-:Y:S01]  /*80710*/  IMAD.WIDE R30, R3.reuse, 0x4, R98 ;  /* 0x00000004031e7825 */ /* 0x040fe200078e0262 */
[----:B------:R-:W-:Y:S01]  /*80720*/  ISETP.LT.AND P4, PT, R218, c[0x0][0x178], !P4 ;  /* 0x00005e00da007a0c */ /* 0x000fe20006781270 */
[----:B------:R3:W-:Y:S01]  /*80730*/  @P2 STG.E [R4.64], R9 ;  /* 0x0000000904002986 */ /* 0x0007e2000c101906 */
[----:B------:R-:W-:-:S03]  /*80740*/  IADD3 R3, R3, c[0x0][0x198], RZ ;  /* 0x0000660003037a10 */ /* 0x000fc60007ffe0ff */
[----:B------:R-:W-:Y:S01]  /*80750*/  @P3 STG.E [R26.64], R200 ;  /* 0x000000c81a003986 */ /* 0x000fe2000c101906 */
[----:B------:R-:W-:Y:S02]  /*80760*/  ISETP.LT.AND P3, PT, R219, c[0x0][0x178], !P1 ;  /* 0x00005e00db007a0c */ /* 0x000fe40004f61270 */
[----:B------:R-:W-:Y:S02]  /*80770*/  ISETP.LT.AND P1, PT, R218, c[0x0][0x178], !P1 ;  /* 0x00005e00da007a0c */ /* 0x000fe40004f21270 */
[C---:B------:R-:W-:Y:S01]  /*80780*/  IADD3 R35, R3.reuse, c[0x0][0x198], RZ ;  /* 0x0000660003237a10 */ /* 0x040fe20007ffe0ff */
[C---:B-1----:R-:W-:Y:S01]  /*80790*/  IMAD.WIDE R28, R3.reuse, 0x4, R96 ;  /* 0x00000004031c7825 */ /* 0x042fe200078e0260 */
[----:B---3--:R-:W-:Y:S01]  /*807a0*/  ISETP.GE.AND P2, PT, R32, c[0x0][0x17c], PT ;  /* 0x00005f0020007a0c */ /* 0x008fe20003f46270 */
[----:B------:R-:W1:Y:S02]  /*807b0*/  LDS.128 R24, [R230+0x800] ;  /* 0x00080000e6187984 */ /* 0x000e640000000c00 */
[----:B------:R-:W-:-:S02]  /*807c0*/  IMAD.WIDE R32, R3, 0x4, R98 ;  /* 0x0000000403207825 */ /* 0x000fc400078e0262 */
[----:B------:R-:W-:Y:S02]  /*807d0*/  @P0 STG.E [R30.64], R12 ;  /* 0x0000000c1e000986 */ /* 0x000fe4000c101906 */
[C---:B------:R-:W-:Y:S02]  /*807e0*/  IMAD.WIDE R2, R35.reuse, 0x4, R96 ;  /* 0x0000000423027825 */ /* 0x040fe400078e0260 */
[----:B------:R-:W-:Y:S02]  /*807f0*/  @P6 STG.E [R28.64], R201 ;  /* 0x000000c91c006986 */ /* 0x000fe4000c101906 */
[----:B------:R-:W-:Y:S01]  /*80800*/  IMAD.WIDE R4, R35, 0x4, R98 ;  /* 0x0000000423047825 */ /* 0x000fe200078e0262 */
[----:B------:R-:W-:Y:S01]  /*80810*/  ISETP.GE.AND P0, PT, R34, c[0x0][0x17c], PT ;  /* 0x00005f0022007a0c */ /* 0x000fe20003f06270 */
[----:B------:R3:W-:Y:S04]  /*80820*/  @P4 STG.E [R32.64], R13 ;  /* 0x0000000d20004986 */ /* 0x0007e8000c101906 */
[----:B------:R1:W-:Y:S04]  /*80830*/  @P3 STG.E [R2.64], R208 ;  /* 0x000000d002003986 */ /* 0x0003e8000c101906 */
[----:B------:R-:W4:Y:S04]  /*80840*/  LDL.LU R34, [R1+0x1c0c] ;  /* 0x001c0c0001227983 */ /* 0x000f280000300800 */
[----:B------:R1:W-:Y:S04]  /*80850*/  @P1 STG.E [R4.64], R16 ;  /* 0x0000001004001986 */ /* 0x0003e8000c101906 */
[----:B------:R-:W4:Y:S04]  /*80860*/  LDL.LU R39, [R1+0x1c00] ;  /* 0x001c000001277983 */ /* 0x000f280000300800 */
[----:B------:R-:W1:Y:S01]  /*80870*/  LDS.128 R28, [R231+0x800] ;  /* 0x00080000e71c7984 */ /* 0x000e620000000c00 */
[----:B--2---:R-:W-:-:S03]  /*80880*/  ISETP.GE.AND P1, PT, R0, c[0x0][0x17c], PT ;  /* 0x00005f0000007a0c */ /* 0x004fc60003f26270 */
[----:B------:R-:W2:Y:S01]  /*80890*/  LDL.LU R0, [R1+0x1bfc] ;  /* 0x001bfc0001007983 */ /* 0x000ea20000300800 */
[----:B------:R-:W-:Y:S02]  /*808a0*/  ISETP.LT.AND P6, PT, R219, c[0x0][0x178], !P5 ;  /* 0x00005e00db007a0c */ /* 0x000fe40006fc1270 */
[----:B------:R-:W-:Y:S02]  /*808b0*/  IADD3 R35, R35, c[0x0][0x198], RZ ;  /* 0x0000660023237a10 */ /* 0x000fe40007ffe0ff */
[----:B------:R-:W-:Y:S02]  /*808c0*/  ISETP.LT.AND P5, PT, R218, c[0x0][0x178], !P5 ;  /* 0x00005e00da007a0c */ /* 0x000fe40006fa1270 */
[----:B------:R-:W-:Y:S01]  /*808d0*/  ISETP.LT.AND P3, PT, R219, c[0x0][0x178], !P2 ;  /* 0x00005e00db007a0c */ /* 0x000fe20005761270 */
[----:B------:R-:W-:-:S04]  /*808e0*/  IMAD.WIDE R8, R35, 0x4, R96 ;  /* 0x0000000423087825 */ /* 0x000fc800078e0260 */
[C---:B---3--:R-:W-:Y:S01]  /*808f0*/  IMAD.WIDE R12, R35.reuse, 0x4, R98 ;  /* 0x00000004230c7825 */ /* 0x048fe200078e0262 */
[----:B------:R-:W-:Y:S01]  /*80900*/  IADD3 R35, R35, c[0x0][0x198], RZ ;  /* 0x0000660023237a10 */ /* 0x000fe20007ffe0ff */
[----:B------:R-:W-:Y:S01]  /*80910*/  @P6 STG.E [R8.64], R209 ;  /* 0x000000d108006986 */ /* 0x000fe2000c101906 */
[----:B------:R-:W-:-:S03]  /*80920*/  ISETP.LT.AND P2, PT, R218, c[0x0][0x178], !P2 ;  /* 0x00005e00da007a0c */ /* 0x000fc60005741270 */
[----:B-1----:R-:W-:Y:S01]  /*80930*/  IMAD.WIDE R2, R35, 0x4, R96 ;  /* 0x0000000423027825 */ /* 0x002fe200078e0260 */
[----:B------:R-:W-:Y:S01]  /*80940*/  ISETP.GE.AND P4, PT, R37, c[0x0][0x17c], PT ;  /* 0x00005f0025007a0c */ /* 0x000fe20003f86270 */
[----:B------:R1:W-:Y:S01]  /*80950*/  @P5 STG.E [R12.64], R17 ;  /* 0x000000110c005986 */ /* 0x0003e2000c101906 */
[----:B------:R-:W-:Y:S01]  /*80960*/  ISETP.LT.AND P5, PT, R219, c[0x0][0x178], !P0 ;  /* 0x00005e00db007a0c */ /* 0x000fe200047a1270 */
[C---:B------:R-:W-:Y:S01]  /*80970*/  IMAD.WIDE R4, R35.reuse, 0x4, R98 ;  /* 0x0000000423047825 */ /* 0x040fe200078e0262 */
[C---:B------:R-:W-:Y:S01]  /*80980*/  ISETP.LT.AND P6, PT, R218.reuse, c[0x0][0x178], !P0 ;  /* 0x00005e00da007a0c */ /* 0x040fe200047c1270 */
[----:B------:R3:W-:Y:S01]  /*80990*/  @P3 STG.E [R2.64], R156 ;  /* 0x0000009c02003986 */ /* 0x0007e2000c101906 */
[----:B------:R-:W-:Y:S02]  /*809a0*/  IADD3 R35, R35, c[0x0][0x198], RZ ;  /* 0x0000660023237a10 */ /* 0x000fe40007ffe0ff */
[----:B------:R-:W-:Y:S02]  /*809b0*/  ISETP.LT.AND P3, PT, R219, c[0x0][0x178], !P4 ;  /* 0x00005e00db007a0c */ /* 0x000fe40006761270 */
[----:B------:R-:W-:-:S02]  /*809c0*/  ISETP.LT.AND P4, PT, R218, c[0x0][0x178], !P4 ;  /* 0x00005e00da007a0c */ /* 0x000fc40006781270 */
[C---:B-1----:R-:W-:Y:S01]  /*809d0*/  IADD3 R17, R35.reuse, c[0x0][0x198], RZ ;  /* 0x0000660023117a10 */ /* 0x042fe20007ffe0ff */
[C---:B------:R-:W-:Y:S01]  /*809e0*/  IMAD.WIDE R8, R35.reuse, 0x4, R96 ;  /* 0x0000000423087825 */ /* 0x040fe200078e0260 */
[----:B------:R1:W-:Y:S03]  /*809f0*/  @P2 STG.E [R4.64], R20 ;  /* 0x0000001404002986 */ /* 0x0003e6000c101906 */
[----:B------:R-:W-:Y:S01]  /*80a00*/  IMAD.WIDE R12, R35, 0x4, R98 ;  /* 0x00000004230c7825 */ /* 0x000fe200078e0262 */
[----:B------:R2:W-:Y:S03]  /*80a10*/  @P5 STG.E [R8.64], R157 ;  /* 0x0000009d08005986 */ /* 0x0005e6000c101906 */
[C---:B---3--:R-:W-:Y:S01]  /*80a20*/  IMAD.WIDE R2, R17.reuse, 0x4, R96 ;  /* 0x0000000411027825 */ /* 0x048fe200078e0260 */
[----:B----4-:R-:W-:Y:S01]  /*80a30*/  ISETP.GE.AND P0, PT, R36, c[0x0][0x17c], PT ;  /* 0x00005f0024007a0c */ /* 0x010fe20003f06270 */
[----:B------:R3:W-:Y:S02]  /*80a40*/  @P6 STG.E [R12.64], R21 ;  /* 0x000000150c006986 */ /* 0x0007e4000c101906 */
[----:B-1----:R-:W-:-:S02]  /*80a50*/  IMAD.WIDE R4, R17, 0x4, R98 ;  /* 0x0000000411047825 */ /* 0x002fc400078e0262 */
[----:B------:R-:W4:Y:S04]  /*80a60*/  LDL.LU R36, [R1+0x1bf4] ;  /* 0x001bf40001247983 */ /* 0x000f280000300800 */
[----:B------:R1:W-:Y:S04]  /*80a70*/  @P3 STG.E [R2.64], R196 ;  /* 0x000000c402003986 */ /* 0x0003e8000c101906 */
[----:B------:R-:W4:Y:S04]  /*80a80*/  LDL.LU R38, [R1+0x1bf0] ;  /* 0x001bf00001267983 */ /* 0x000f280000300800 */
[----:B------:R1:W-:Y:S04]  /*80a90*/  @P4 STG.E [R4.64], R24 ;  /* 0x0000001804004986 */ /* 0x0003e8000c101906 */
        /* <DEDUP_REMOVED lines=8> */
[C---:B---3--:R-:W-:Y:S01]  /*80b20*/  IMAD.WIDE R12, R37.reuse, 0x4, R98 ;  /* 0x00000004250c7825 */ /* 0x048fe200078e0262 */
[----:B------:R-:W-:Y:S02]  /*80b30*/  IADD3 R37, R37, c[0x0][0x198], RZ ;  /* 0x0000660025257a10 */ /* 0x000fe40007ffe0ff */
[----:B------:R-:W-:Y:S01]  /*80b40*/  ISETP.GE.AND P2, PT, R34, c[0x0][0x17c], PT ;  /* 0x00005f0022007a0c */ /* 0x000fe20003f46270 */
[----:B------:R3:W-:Y:S02]  /*80b50*/  @P5 STG.E [R8.64], R197 ;  /* 0x000000c508005986 */ /* 0x0007e4000c101906 */
[----:B------:R-:W-:Y:S01]  /*80b60*/  IMAD.WIDE R16, R37, 0x4, R96 ;  /* 0x0000000425107825 */ /* 0x000fe200078e0260 */
[----:B------:R-:W-:Y:S01]  /*80b70*/  ISETP.GE.AND P6, PT, R39, c[0x0][0x17c], PT ;  /* 0x00005f0027007a0c */ /* 0x000fe20003fc6270 */
[----:B------:R3:W-:Y:S01]  /*80b80*/  @P1 STG.E [R12.64], R25 ;  /* 0x000000190c001986 */ /* 0x0007e2000c101906 */
[----:B------:R-:W-:Y:S02]  /*80b90*/  ISETP.LT.AND P0, PT, R218, c[0x0][0x178], !P0 ;  /* 0x00005e00da007a0c */ /* 0x000fe40004701270 */
[----:B------:R-:W-:Y:S01]  /*80ba0*/  IADD3 R21, R37, c[0x0][0x198], RZ ;  /* 0x0000660025157a10 */ /* 0x000fe20007ffe0ff */
[----:B------:R2:W-:Y:S01]  /*80bb0*/  @P3 STG.E [R16.64], R204 ;  /* 0x000000cc10003986 */ /* 0x0005e2000c101906 */
[----:B------:R-:W-:-:S02]  /*80bc0*/  ISETP.LT.AND P5, PT, R219, c[0x0][0x178], !P2 ;  /* 0x00005e00db007a0c */ /* 0x000fc400057a1270 */
[----:B------:R-:W-:Y:S01]  /*80bd0*/  ISETP.LT.AND P2, PT, R218, c[0x0][0x178], !P2 ;  /* 0x00005e00da007a0c */ /* 0x000fe20005741270 */
[----:B-1----:R-:W-:Y:S01]  /*80be0*/  IMAD.WIDE R2, R37, 0x4, R98 ;  /* 0x0000000425027825 */ /* 0x002fe200078e0262 */
[----:B------:R-:W-:Y:S01]  /*80bf0*/  ISETP.LT.AND P3, PT, R219, c[0x0][0x178], !P6 ;  /* 0x00005e00db007a0c */ /* 0x000fe20007761270 */
[----:B------:R-:W1:Y:S02]  /*80c00*/  LDS.128 R32, [R252+0x800] ;  /* 0x00080000fc207984 */ /* 0x000e640000000c00 */
[----:B------:R-:W-:-:S04]  /*80c10*/  IMAD.WIDE R4, R21, 0x4, R96 ;  /* 0x0000000415047825 */ /* 0x000fc800078e0260 */
[C---:B---3--:R-:W-:Y:S01]  /*80c20*/  IMAD.WIDE R8, R21.reuse, 0x4, R98 ;  /* 0x0000000415087825 */ /* 0x048fe200078e0262 */
[----:B------:R-:W-:Y:S01]  /*80c30*/  IADD3 R21, R21, c[0x0][0x198], RZ ;  /* 0x0000660015157a10 */ /* 0x000fe20007ffe0ff */
[----:B------:R3:W-:Y:S04]  /*80c40*/  @P0 STG.E [R2.64], R28 ;  /* 0x0000001c02000986 */ /* 0x0007e8000c101906 */
[----:B------:R-:W-:Y:S01]  /*80c50*/  IMAD.WIDE R12, R21, 0x4, R96 ;  /* 0x00000004150c7825 */ /* 0x000fe200078e0260 */
[----:B------:R1:W-:Y:S01]  /*80c60*/  @P5 STG.E [R4.64], R205 ;  /* 0x000000cd04005986 */ /* 0x0003e2000c101906 */
[----:B----4-:R-:W-:-:S03]  /*80c70*/  ISETP.GE.AND P1, PT, R36, c[0x0][0x17c], PT ;  /* 0x00005f0024007a0c */ /* 0x010fc60003f26270 */
[----:B------:R4:W-:Y:S04]  /*80c80*/  @P2 STG.E [R8.64], R29 ;  /* 0x0000001d08002986 */ /* 0x0009e8000c101906 */
[----:B------:R-:W4:Y:S04]  /*80c90*/  LDL.LU R36, [R1+0x1bbc] ;  /* 0x001bbc0001247983 */ /* 0x000f280000300800 */
[----:B------:R-:W-:Y:S04]  /*80ca0*/  @P3 STG.E [R12.64], R212 ;  /* 0x000000d40c003986 */ /* 0x000fe8000c101906 */
[----:B------:R-:W4:Y:S01]  /*80cb0*/  LDL.LU R24, [R1+0x1bb0] ;  /* 0x001bb00001187983 */ /* 0x000f220000300800 */
        /* <DEDUP_REMOVED lines=8> */
[----:B-1----:R1:W-:Y:S01]  /*80d40*/  @P6 STG.E [R16.64], R32 ;  /* 0x0000002010006986 */ /* 0x0023e2000c101906 */
[----:B------:R-:W-:Y:S01]  /*80d50*/  ISETP.LT.AND P6, PT, R219, c[0x0][0x178], !P1 ;  /* 0x00005e00db007a0c */ /* 0x000fe20004fc1270 */
[C---:B---3--:R-:W-:Y:S01]  /*80d60*/  IMAD.WIDE R2, R21.reuse, 0x4, R96 ;  /* 0x0000000415027825 */ /* 0x048fe200078e0260 */
[----:B------:R-:W-:Y:S02]  /*80d70*/  ISETP.GE.AND P0, PT, R38, c[0x0][0x17c], PT ;  /* 0x00005f0026007a0c */ /* 0x000fe40003f06270 */
[----:B------:R-:W-:Y:S01]  /*80d80*/  ISETP.GE.AND P2, PT, R20, c[0x0][0x17c], PT ;  /* 0x00005f0014007a0c */ /* 0x000fe20003f46270 */
[----:B------:R-:W-:Y:S01]  /*80d90*/  IMAD.WIDE R4, R21, 0x4, R98 ;  /* 0x0000000415047825 */ /* 0x000fe200078e0262 */
[----:B------:R-:W3:Y:S03]  /*80da0*/  LDL.LU R20, [R1+0x1b94] ;  /* 0x001b940001147983 */ /* 0x000ee60000300800 */
[C---:B----4-:R-:W-:Y:S01]  /*80db0*/  IMAD.WIDE R8, R25.reuse, 0x4, R96 ;  /* 0x0000000419087825 */ /* 0x050fe200078e0260 */
[----:B------:R-:W-:Y:S01]  /*80dc0*/  ISETP.LT.AND P1, PT, R218, c[0x0][0x178], !P1 ;  /* 0x00005e00da007a0c */ /* 0x000fe20004f21270 */
[----:B------:R4:W-:Y:S01]  /*80dd0*/  @P5 STG.E [R2.64], R213 ;  /* 0x000000d502005986 */ /* 0x0009e2000c101906 */
[----:B------:R-:W-:-:S02]  /*80de0*/  IADD3 R21, R25, c[0x0][0x198], RZ ;  /* 0x0000660019157a10 */ /* 0x000fc40007ffe0ff */
[----:B------:R-:W-:Y:S01]  /*80df0*/  ISETP.LT.AND P5, PT, R219, c[0x0][0x178], !P0 ;  /* 0x00005e00db007a0c */ /* 0x000fe200047a1270 */
[----:B------:R4:W-:Y:S01]  /*80e00*/  @P4 STG.E [R4.64], R33 ;  /* 0x0000002104004986 */ /* 0x0009e2000c101906 */
[----:B------:R-:W-:-:S03]  /*80e10*/  ISETP.LT.AND P0, PT, R218, c[0x0][0x178], !P0 ;  /* 0x00005e00da007a0c */ /* 0x000fc60004701270 */
[----:B------:R2:W-:Y:S01]  /*80e20*/  @P6 STG.E [R8.64], R154 ;  /* 0x0000009a08006986 */ /* 0x0005e2000c101906 */
[----:B------:R-:W-:Y:S01]  /*80e30*/  ISETP.LT.AND P6, PT, R219, c[0x0][0x178], !P2 ;  /* 0x00005e00db007a0c */ /* 0x000fe200057c1270 */
[C---:B-1----:R-:W-:Y:S02]  /*80e40*/  IMAD.WIDE R16, R21.reuse, 0x4, R96 ;  /* 0x0000000415107825 */ /* 0x042fe400078e0260 */
[----:B------:R-:W3:Y:S02]  /*80e50*/  LDL.LU R28, [R1+0x1b7c] ;  /* 0x001b7c00011c7983 */ /* 0x000ee40000300800 */
[C---:B----4-:R-:W-:Y:S01]  /*80e60*/  IMAD.WIDE R2, R21.reuse, 0x4, R98 ;  /* 0x0000000415027825 */ /* 0x050fe200078e0262 */
[----:B------:R-:W-:-:S03]  /*80e70*/  IADD3 R21, R21, c[0x0][0x198], RZ ;  /* 0x0000660015157a10 */ /* 0x000fc60007ffe0ff */
[----:B------:R-:W-:-:S04]  /*80e80*/  IMAD.WIDE R12, R25, 0x4, R98 ;  /* 0x00000004190c7825 */ /* 0x000fc800078e0262 */
[----:B------:R-:W-:Y:S01]  /*80e90*/  IMAD.WIDE R4, R21, 0x4, R96 ;  /* 0x0000000415047825 */ /* 0x000fe200078e0260 */
[----:B------:R-:W-:Y:S04]  /*80ea0*/  @P1 STG.E [R12.64], R6 ;  /* 0x000000060c001986 */ /* 0x000fe8000c101906 */
[----:B------:R-:W-:Y:S04]  /*80eb0*/  @P5 STG.E [R16.64], R155 ;  /* 0x0000009b10005986 */ /* 0x000fe8000c101906 */
[----:B------:R1:W-:Y:S01]  /*80ec0*/  @P0 STG.E [R2.64], R7 ;  /* 0x0000000702000986 */ /* 0x0003e2000c101906 */
[----:B------:R-:W-:-:S03]  /*80ed0*/  ISETP.GE.AND P1, PT, R24, c[0x0][0x17c], PT ;  /* 0x00005f0018007a0c */ /* 0x000fc60003f26270 */
[----:B------:R4:W-:Y:S04]  /*80ee0*/  @P6 STG.E [R4.64], R194 ;  /* 0x000000c204006986 */ /* 0x0009e8000c101906 */
[----:B------:R-:W3:Y:S01]  /*80ef0*/  LDL.LU R24, [R1+0x1b70] ;  /* 0x001b700001187983 */ /* 0x000ee20000300800 */
[----:B--2---:R-:W-:-:S03]  /*80f00*/  ISETP.GE.AND P6, PT, R0, c[0x0][0x17c], PT ;  /* 0x00005f0000007a0c */ /* 0x004fc60003fc6270 */
[----:B------:R-:W2:Y:S01]  /*80f10*/  LDL.LU R0, [R1+0x1b60] ;  /* 0x001b600001007983 */ /* 0x000ea20000300800 */
[C---:B------:R-:W-:Y:S02]  /*80f20*/  ISETP.LT.AND P2, PT, R218.reuse, c[0x0][0x178], !P2 ;  /* 0x00005e00da007a0c */ /* 0x040fe40005741270 */
[----:B------:R-:W-:Y:S02]  /*80f30*/  ISETP.LT.AND P0, PT, R219, c[0x0][0x178], !P3 ;  /* 0x00005e00db007a0c */ /* 0x000fe40005f01270 */
[----:B------:R-:W-:Y:S01]  /*80f40*/  ISETP.LT.AND P3, PT, R218, c[0x0][0x178], !P3 ;  /* 0x00005e00da007a0c */ /* 0x000fe20005f61270 */
[C---:B------:R-:W-:Y:S01]  /*80f50*/  IMAD.WIDE R8, R21.reuse, 0x4, R98 ;  /* 0x0000000415087825 */ /* 0x040fe200078e0262 */
[----:B------:R-:W-:Y:S02]  /*80f60*/  IADD3 R25, R21, c[0x0][0x198], RZ ;  /* 0x0000660015197a10 */ /* 0x000fe40007ffe0ff */
[----:B------:R-:W-:-:S03]  /*80f70*/  ISETP.GE.AND P4, PT, R36, c[0x0][0x17c], PT ;  /* 0x00005f0024007a0c */ /* 0x000fc60003f86270 */
[C---:B-1----:R-:W-:Y:S02]  /*80f80*/  IMAD.WIDE R2, R25.reuse, 0x4, R96 ;  /* 0x0000000419027825 */ /* 0x042fe400078e0260 */
[----:B------:R-:W-:Y:S02]  /*80f90*/  @P2 STG.E [R8.64], R10 ;  /* 0x0000000a08002986 */ /* 0x000fe4000c101906 */
[----:B------:R-:W-:Y:S01]  /*80fa0*/  IMAD.WIDE R6, R25, 0x4, R98 ;  /* 0x0000000419067825 */ /* 0x000fe200078e0262 */
[----:B------:R-:W-:Y:S02]  /*80fb0*/  ISETP.LT.AND P5, PT, R219, c[0x0][0x178], !P4 ;  /* 0x00005e00db007a0c */ /* 0x000fe400067a1270 */
[----:B---3--:R-:W-:Y:S02]  /*80fc0*/  ISETP.GE.AND P2, PT, R20, c[0x0][0x17c], PT ;  /* 0x00005f0014007a0c */ /* 0x008fe40003f46270 */
[----:B------:R-:W3:Y:S01]  /*80fd0*/  LDL.LU R20, [R1+0x1b50] ;  /* 0x001b500001147983 */ /* 0x000ee20000300800 */
[----:B------:R-:W-:-:S02]  /*80fe0*/  IADD3 R29, R25, c[0x0][0x198], RZ ;  /* 0x00006600191d7a10 */ /* 0x000fc40007ffe0ff */
[----:B------:R-:W-:Y:S01]  /*80ff0*/  ISETP.LT.AND P4, PT, R218, c[0x0][0x178], !P4 ;  /* 0x00005e00da007a0c */ /* 0x000fe20006781270 */
[----:B------:R1:W-:Y:S04]  /*81000*/  @P0 STG.E [R2.64], R195 ;  /* 0x000000c302000986 */ /* 0x0003e8000c101906 */
[----:B------:R-:W3:Y:S01]  /*81010*/  LDL.LU R16, [R1+0x1b44] ;  /* 0x001b440001107983 */ /* 0x000ee20000300800 */
[----:B------:R-:W-:-:S03]  /*81020*/  IMAD.WIDE R12, R29, 0x4, R96 ;  /* 0x000000041d0c7825 */ /* 0x000fc600078e0260 */
[----:B------:R1:W-:Y:S01]  /*81030*/  @P3 STG.E [R6.64], R11 ;  /* 0x0000000b06003986 */ /* 0x0003e2000c101906 */
[----:B------:R-:W-:Y:S01]  /*81040*/  ISETP.LT.AND P3, PT, R219, c[0x0][0x178], !P1 ;  /* 0x00005e00db007a0c */ /* 0x000fe20004f61270 */
[C---:B----4-:R-:W-:Y:S01]  /*81050*/  IMAD.WIDE R4, R29.reuse, 0x4, R98 ;  /* 0x000000041d047825 */ /* 0x050fe200078e0262 */
[----:B------:R-:W-:Y:S02]  /*81060*/  ISETP.LT.AND P1, PT, R218, c[0x0][0x178], !P1 ;  /* 0x00005e00da007a0c */ /* 0x000fe40004f21270 */
[----:B------:R-:W-:Y:S01]  /*81070*/  IADD3 R29, R29, c[0x0][0x198], RZ ;  /* 0x000066001d1d7a10 */ /* 0x000fe20007ffe0ff */
[----:B------:R-:W-:Y:S04]  /*81080*/  @P5 STG.E [R12.64], R202 ;  /* 0x000000ca0c005986 */ /* 0x000fe8000c101906 */
[C---:B-1----:R-:W-:Y:S01]  /*81090*/  IMAD.WIDE R2, R29.reuse, 0x4, R96 ;  /* 0x000000041d027825 */ /* 0x042fe200078e0260 */
[----:B------:R1:W-:Y:S03]  /*810a0*/  @P4 STG.E [R4.64], R14 ;  /* 0x0000000e04004986 */ /* 0x0003e6000c101906 */
[----:B------:R-:W-:Y:S01]  /*810b0*/  IMAD.WIDE R6, R29, 0x4, R98 ;  /* 0x000000041d067825 */ /* 0x000fe200078e0262 */
[----:B------:R4:W-:Y:S04]  /*810c0*/  @P3 STG.E [R2.64], R203 ;  /* 0x000000cb02003986 */ /* 0x0009e8000c101906 */
[----:B------:R2:W-:Y:S04]  /*810d0*/  @P1 STG.E [R6.64], R15 ;  /* 0x0000000f06001986 */ /* 0x0005e8000c101906 */
[----:B-1----:R-:W3:Y:S04]  /*810e0*/  LDL.LU R14, [R1+0x1b2c] ;  /* 0x001b2c00010e7983 */ /* 0x002ee80000300800 */
[----:B------:R-:W3:Y:S01]  /*810f0*/  LDL.LU R12, [R1+0x1b20] ;  /* 0x001b2000010c7983 */ /* 0x000ee20000300800 */
[----:B--2---:R-:W-:-:S03]  /*81100*/  ISETP.GE.AND P1, PT, R0, c[0x0][0x17c], PT ;  /* 0x00005f0000007a0c */ /* 0x004fc60003f26270 */
[----:B------:R-:W2:Y:S01]  /*81110*/  LDL.LU R0, [R1+0x1e7c] ;  /* 0x001e7c0001007983 */ /* 0x000ea20000300800 */
[----:B------:R-:W-:Y:S02]  /*81120*/  ISETP.LT.AND P5, PT, R219, c[0x0][0x178], !P6 ;  /* 0x00005e00db007a0c */ /* 0x000fe400077a1270 */
[----:B------:R-:W-:Y:S02]  /*81130*/  IADD3 R17, R29, c[0x0][0x198], RZ ;  /* 0x000066001d117a10 */ /* 0x000fe40007ffe0ff */
[----:B------:R-:W-:Y:S02]  /*81140*/  ISETP.LT.AND P6, PT, R218, c[0x0][0x178], !P6 ;  /* 0x00005e00da007a0c */ /* 0x000fe400077c1270 */
[----:B------:R-:W-:Y:S02]  /*81150*/  ISETP.LT.AND P4, PT, R219, c[0x0][0x178], !P2 ;  /* 0x00005e00db007a0c */ /* 0x000fe40005781270 */
[C---:B------:R-:W-:Y:S01]  /*81160*/  IADD3 R13, R17.reuse, c[0x0][0x198], RZ ;  /* 0x00006600110d7a10 */ /* 0x040fe20007ffe0ff */
[----:B------:R-:W-:Y:S01]  /*81170*/  IMAD.WIDE R8, R17, 0x4, R96 ;  /* 0x0000000411087825 */ /* 0x000fe200078e0260 */
[----:B------:R-:W-:-:S03]  /*81180*/  ISETP.GE.AND P0, PT, R28, c[0x0][0x17c], PT ;  /* 0x00005f001c007a0c */ /* 0x000fc60003f06270 */
[----:B------:R-:W-:Y:S01]  /*81190*/  IMAD.WIDE R4, R17, 0x4, R98 ;  /* 0x0000000411047825 */ /* 0x000fe200078e0262 */
[----:B------:R-:W-:-:S03]  /*811a0*/  ISETP.GE.AND P3, PT, R24, c[0x0][0x17c], PT ;  /* 0x00005f0018007a0c */ /* 0x000fc60003f66270 */
[----:B------:R-:W-:Y:S01]  /*811b0*/  IMAD.WIDE R10, R13, 0x4, R96 ;  /* 0x000000040d0a7825 */ /* 0x000fe200078e0260 */
[----:B------:R-:W-:Y:S01]  /*811c0*/  @P5 STG.E [R8.64], R210 ;  /* 0x000000d208005986 */ /* 0x000fe2000c101906 */
[C---:B------:R-:W-:Y:S02]  /*811d0*/  ISETP.LT.AND P2, PT, R218.reuse, c[0x0][0x178], !P2 ;  /* 0x00005e00da007a0c */ /* 0x040fe40005741270 */
[----:B------:R-:W-:Y:S01]  /*811e0*/  ISETP.LT.AND P5, PT, R219, c[0x0][0x178], !P0 ;  /* 0x00005e00db007a0c */ /* 0x000fe200047a1270 */
[----:B------:R1:W-:Y:S01]  /*811f0*/  @P6 STG.E [R4.64], R18 ;  /* 0x0000001204006986 */ /* 0x0003e2000c101906 */
[----:B------:R-:W-:Y:S02]  /*81200*/  IADD3 R17, R13, c[0x0][0x198], RZ ;  /* 0x000066000d117a10 */ /* 0x000fe40007ffe0ff */
[C---:B------:R-:W-:Y:S01]  /*81210*/  ISETP.LT.AND P0, PT, R218.reuse, c[0x0][0x178], !P0 ;  /* 0x00005e00da007a0c */ /* 0x040fe20004701270 */
[----:B------:R3:W-:Y:S01]  /*81220*/  @P4 STG.E [R10.64], R211 ;  /* 0x000000d30a004986 */ /* 0x0007e2000c101906 */
[----:B------:R-:W-:Y:S01]  /*81230*/  ISETP.LT.AND P4, PT, R219, c[0x0][0x178], !P3 ;  /* 0x00005e00db007a0c */ /* 0x000fe20005f81270 */
[----:B----4-:R-:W-:Y:S01]  /*81240*/  IMAD.WIDE R2, R13, 0x4, R98 ;  /* 0x000000040d027825 */ /* 0x010fe200078e0262 */
[----:B------:R-:W-:-:S02]  /*81250*/  ISETP.LT.AND P6, PT, R218, c[0x0][0x178], !P3 ;  /* 0x00005e00da007a0c */ /* 0x000fc40005fc1270 */
[C---:B------:R-:W-:Y:S01]  /*81260*/  IADD3 R13, R17.reuse, c[0x0][0x198], RZ ;  /* 0x00006600110d7a10 */ /* 0x040fe20007ffe0ff */
[----:B------:R-:W-:Y:S01]  /*81270*/  IMAD.WIDE R6, R17, 0x4, R96 ;  /* 0x0000000411067825 */ /* 0x000fe200078e0260 */
[----:B---3--:R-:W-:-:S03]  /*81280*/  ISETP.GE.AND P3, PT, R20, c[0x0][0x17c], PT ;  /* 0x00005f0014007a0c */ /* 0x008fc60003f66270 */
[----:B-1----:R-:W-:Y:S01]  /*81290*/  IMAD.WIDE R4, R17, 0x4, R98 ;  /* 0x0000000411047825 */ /* 0x002fe200078e0262 */
[----:B------:R1:W-:Y:S03]  /*812a0*/  @P2 STG.E [R2.64], R19 ;  /* 0x0000001302002986 */ /* 0x0003e6000c101906 */
[----:B------:R-:W-:Y:S01]  /*812b0*/  IMAD.WIDE R8, R13, 0x4, R96 ;  /* 0x000000040d087825 */ /* 0x000fe200078e0260 */
[----:B------:R-:W-:Y:S01]  /*812c0*/  @P5 STG.E [R6.64], R158 ;  /* 0x0000009e06005986 */ /* 0x000fe2000c101906 */
[----:B------:R-:W-:Y:S02]  /*812d0*/  ISETP.LT.AND P5, PT, R219, c[0x0][0x178], !P1 ;  /* 0x00005e00db007a0c */ /* 0x000fe40004fa1270 */
[C---:B------:R-:W-:Y:S01]  /*812e0*/  IMAD.WIDE R10, R13.reuse, 0x4, R98 ;  /* 0x000000040d0a7825 */ /* 0x040fe200078e0262 */
[----:B------:R-:W-:Y:S01]  /*812f0*/  IADD3 R13, R13, c[0x0][0x198], RZ ;  /* 0x000066000d0d7a10 */ /* 0x000fe20007ffe0ff */
[----:B------:R3:W-:Y:S01]  /*81300*/  @P0 STG.E [R4.64], R22 ;  /* 0x0000001604000986 */ /* 0x0007e2000c101906 */
[----:B------:R-:W-:-:S02]  /*81310*/  ISETP.GE.AND P2, PT, R16, c[0x0][0x17c], PT ;  /* 0x00005f0010007a0c */ /* 0x000fc40003f46270 */
[C---:B------:R-:W-:Y:S01]  /*81320*/  ISETP.LT.AND P1, PT, R218.reuse, c[0x0][0x178], !P1 ;  /* 0x00005e00da007a0c */ /* 0x040fe20004f21270 */
[----:B------:R4:W-:Y:S01]  /*81330*/  @P4 STG.E [R8.64], R159 ;  /* 0x0000009f08004986 */ /* 0x0009e2000c101906 */
[----:B------:R-:W-:Y:S02]  /*81340*/  ISETP.LT.AND P4, PT, R219, c[0x0][0x178], !P3 ;  /* 0x00005e00db007a0c */ /* 0x000fe40005f81270 */
[----:B------:R-:W-:Y:S01]  /*81350*/  ISETP.LT.AND P3, PT, R218, c[0x0][0x178], !P3 ;  /* 0x00005e00da007a0c */ /* 0x000fe20005f61270 */
[----:B------:R4:W-:Y:S01]  /*81360*/  @P6 STG.E [R10.64], R23 ;  /* 0x000000170a006986 */ /* 0x0009e2000c101906 */
[----:B------:R-:W-:Y:S02]  /*81370*/  IADD3 R15, R13, c[0x0][0x198], RZ ;  /* 0x000066000d0f7a10 */ /* 0x000fe40007ffe0ff */
[----:B------:R-:W-:Y:S01]  /*81380*/  ISETP.LT.AND P6, PT, R219, c[0x0][0x178], !P2 ;  /* 0x00005e00db007a0c */ /* 0x000fe200057c1270 */
[----:B-1----:R-:W-:Y:S01]  /*81390*/  IMAD.WIDE R2, R13, 0x4, R96 ;  /* 0x000000040d027825 */ /* 0x002fe200078e0260 */
[----:B------:R-:W-:-:S03]  /*813a0*/  IADD3 R17, R15, c[0x0][0x198], RZ ;  /* 0x000066000f117a10 */ /* 0x000fc60007ffe0ff */
[----:B---3--:R-:W-:Y:S01]  /*813b0*/  IMAD.WIDE R4, R13, 0x4, R98 ;  /* 0x000000040d047825 */ /* 0x008fe200078e0262 */
[----:B------:R1:W-:Y:S03]  /*813c0*/  @P5 STG.E [R2.64], R198 ;  /* 0x000000c602005986 */ /* 0x0003e6000c101906 */
[----:B------:R-:W-:Y:S01]  /*813d0*/  IMAD.WIDE R6, R15, 0x4, R96 ;  /* 0x000000040f067825 */ /* 0x000fe200078e0260 */
[----:B------:R-:W-:-:S03]  /*813e0*/  ISETP.GE.AND P0, PT, R14, c[0x0][0x17c], PT ;  /* 0x00005f000e007a0c */ /* 0x000fc60003f06270 */
[----:B----4-:R-:W-:Y:S01]  /*813f0*/  IMAD.WIDE R8, R15, 0x4, R98 ;  /* 0x000000040f087825 */ /* 0x010fe200078e0262 */
[----:B------:R3:W-:Y:S03]  /*81400*/  @P1 STG.E [R4.64], R26 ;  /* 0x0000001a04001986 */ /* 0x0007e6000c101906 */
[C---:B------:R-:W-:Y:S01]  /*81410*/  IMAD.WIDE R10, R17.reuse, 0x4, R96 ;  /* 0x00000004110a7825 */ /* 0x040fe200078e0260 */
[----:B------:R4:W-:Y:S01]  /*81420*/  @P4 STG.E [R6.64], R199 ;  /* 0x000000c706004986 */ /* 0x0009e2000c101906 */
[----:B------:R-:W-:Y:S02]  /*81430*/  ISETP.GE.AND P5, PT, R12, c[0x0][0x17c], PT ;  /* 0x00005f000c007a0c */ /* 0x000fe40003fa6270 */
[----:B------:R-:W-:Y:S01]  /*81440*/  IADD3 R13, R17, c[0x0][0x198], RZ ;  /* 0x00006600110d7a10 */ /* 0x000fe20007ffe0ff */
[----:B------:R1:W-:Y:S01]  /*81450*/  @P3 STG.E [R8.64], R27 ;  /* 0x0000001b08003986 */ /* 0x0003e2000c101906 */
[----:B------:R-:W-:-:S03]  /*81460*/  ISETP.LT.AND P2, PT, R218, c[0x0][0x178], !P2 ;  /* 0x00005e00da007a0c */ /* 0x000fc60005741270 */
[----:B------:R3:W-:Y:S01]  /*81470*/  @P6 STG.E [R10.64], R206 ;  /* 0x000000ce0a006986 */ /* 0x0007e2000c101906 */
[C---:B------:R-:W-:Y:S02]  /*81480*/  ISETP.LT.AND P6, PT, R219.reuse, c[0x0][0x178], !P0 ;  /* 0x00005e00db007a0c */ /* 0x040fe400047c1270 */
[C---:B------:R-:W-:Y:S02]  /*81490*/  ISETP.LT.AND P0, PT, R218.reuse, c[0x0][0x178], !P0 ;  /* 0x00005e00da007a0c */ /* 0x040fe40004701270 */
[----:B------:R-:W-:Y:S02]  /*814a0*/  ISETP.LT.AND P4, PT, R219, c[0x0][0x178], !P5 ;  /* 0x00005e00db007a0c */ /* 0x000fe40006f81270 */
[----:B------:R-:W-:Y:S02]  /*814b0*/  IADD3 R15, R13, c[0x0][0x198], RZ ;  /* 0x000066000d0f7a10 */ /* 0x000fe40007ffe0ff */
[----:B------:R-:W-:Y:S01]  /*814c0*/  ISETP.LT.AND P5, PT, R218, c[0x0][0x178], !P5 ;  /* 0x00005e00da007a0c */ /* 0x000fe20006fa1270 */
[----:B-1----:R-:W-:Y:S01]  /*814d0*/  IMAD.WIDE R2, R17, 0x4, R98 ;  /* 0x0000000411027825 */ /* 0x002fe200078e0262 */
[----:B------:R-:W-:-:S03]  /*814e0*/  IADD3 R17, R15, c[0x0][0x198], RZ ;  /* 0x000066000f117a10 */ /* 0x000fc60007ffe0ff */
[C---:B---3--:R-:W-:Y:S01]  /*814f0*/  IMAD.WIDE R4, R13.reuse, 0x4, R96 ;  /* 0x000000040d047825 */ /* 0x048fe200078e0260 */
[----:B------:R1:W-:Y:S03]  /*81500*/  @P2 STG.E [R2.64], R30 ;  /* 0x0000001e02002986 */ /* 0x0003e6000c101906 */
[----:B----4-:R-:W-:Y:S01]  /*81510*/  IMAD.WIDE R6, R13, 0x4, R98 ;  /* 0x000000040d067825 */ /* 0x010fe200078e0262 */
[----:B------:R1:W-:Y:S03]  /*81520*/  @P6 STG.E [R4.64], R207 ;  /* 0x000000cf04006986 */ /* 0x0003e6000c101906 */
[C---:B------:R-:W-:Y:S01]  /*81530*/  IMAD.WIDE R8, R15.reuse, 0x4, R96 ;  /* 0x000000040f087825 */ /* 0x040fe200078e0260 */
[----:B------:R1:W-:Y:S03]  /*81540*/  @P0 STG.E [R6.64], R31 ;  /* 0x0000001f06000986 */ /* 0x0003e6000c101906 */
[----:B------:R-:W-:Y:S01]  /*81550*/  IMAD.WIDE R10, R15, 0x4, R98 ;  /* 0x000000040f0a7825 */ /* 0x000fe200078e0262 */
[----:B------:R1:W-:Y:S03]  /*81560*/  @P4 STG.E [R8.64], R214 ;  /* 0x000000d608004986 */ /* 0x0003e6000c101906 */
[C---:B------:R-:W-:Y:S01]  /*81570*/  IMAD.WIDE R96, R17.reuse, 0x4, R96 ;  /* 0x0000000411607825 */ /* 0x040fe200078e0260 */
[----:B------:R1:W-:Y:S03]  /*81580*/  @P5 STG.E [R10.64], R34 ;  /* 0x000000220a005986 */ /* 0x0003e6000c101906 */
[----:B------:R-:W-:Y:S01]  /*81590*/  IMAD.WIDE R98, R17, 0x4, R98 ;  /* 0x0000000411627825 */ /* 0x000fe200078e0262 */
[----:B--2---:R-:W-:-:S04]  /*815a0*/  ISETP.GE.AND P1, PT, R0, c[0x0][0x17c], PT ;  /* 0x00005f0000007a0c */ /* 0x004fc80003f26270 */
[----:B------:R-:W-:Y:S02]  /*815b0*/  ISETP.LT.AND P3, PT, R219, c[0x0][0x178], !P1 ;  /* 0x00005e00db007a0c */ /* 0x000fe40004f61270 */
[----:B------:R-:W-:-:S11]  /*815c0*/  ISETP.LT.AND P1, PT, R218, c[0x0][0x178], !P1 ;  /* 0x00005e00da007a0c */ /* 0x000fd60004f21270 */
[----:B------:R1:W-:Y:S02]  /*815d0*/  @P3 STG.E [R96.64], R215 ;  /* 0x000000d760003986 */ /* 0x0003e4000c101906 */
[----:B------:R-:W-:Y:S05]  /*815e0*/  @!P1 EXIT ;  /* 0x000000000000994d */ /* 0x000fea0003800000 */
[----:B------:R-:W-:Y:S01]  /*815f0*/  STG.E [R98.64], R35 ;  /* 0x0000002362007986 */ /* 0x000fe2000c101906 */
[----:B------:R-:W-:Y:S05]  /*81600*/  EXIT ;  /* 0x000000000000794d */ /* 0x000fea0003800000 */
.L_x_2:
[----:B------:R-:W-:-:S00]  /*81610*/  BRA `(.L_x_2) ;  /* 0xfffffff000007947 */ /* 0x000fc0000383ffff */
[----:B------:R-:W-:-:S00]  /*81620*/  NOP ;  /* 0x0000000000007918 */ /* 0x000fc00000000000 */
        /* <DEDUP_REMOVED lines=13> */
.L_x_3:


//--------------------- .nv.shared.matmul_kernel  --------------------------
	.section	.nv.shared.matmul_kernel,"aw",@nobits
	.sectionflags	@""
	.align	16
